//
// Generated by NVIDIA NVVM Compiler
//
// Compiler Build ID: CL-36424714
// Cuda compilation tools, release 13.0, V13.0.88
// Based on NVVM 20.0.0
//

.version 9.0
.target sm_100
.address_size 64

	// .globl	_Z18initVertexQuadricsibPKiPKfPf
.extern .func  (.param .b32 func_retval0) vprintf
(
	.param .b64 vprintf_param_0,
	.param .b64 vprintf_param_1
)
;
// _ZZN3cub18CUB_300001_SM_10006detail10merge_sort30DeviceMergeSortBlockSortKernelINS2_10policy_hubIN6thrust24THRUST_300001_SM_1000_NS6detail15normal_iteratorINS6_10device_ptrIiEEEEE9Policy600ESB_PNS0_8NullTypeESB_SF_j14edge_sort_funcIiEiSE_EEvbT0_T1_T2_T3_T4_PT6_PT7_T5_NS1_7vsmem_tEE19static_temp_storage has been demoted
// _ZZN3cub18CUB_300001_SM_10006detail10merge_sort26DeviceMergeSortMergeKernelINS2_10policy_hubIN6thrust24THRUST_300001_SM_1000_NS6detail15normal_iteratorINS6_10device_ptrIiEEEEE9Policy600ESB_PNS0_8NullTypeESB_SF_j14edge_sort_funcIiEiSE_EEvbT2_T3_T4_PT6_PT7_T5_PSK_SK_NS1_7vsmem_tEE19static_temp_storage has been demoted
// _ZZN3cub18CUB_300001_SM_10006detail10merge_sort30DeviceMergeSortBlockSortKernelINS2_10policy_hubIN6thrust24THRUST_300001_SM_1000_NS6detail15normal_iteratorINS6_10device_ptrIiEEEEE9Policy600ESB_PNS0_8NullTypeESB_SF_m14edge_sort_funcIiEiSE_EEvbT0_T1_T2_T3_T4_PT6_PT7_T5_NS1_7vsmem_tEE19static_temp_storage has been demoted
// _ZZN3cub18CUB_300001_SM_10006detail10merge_sort26DeviceMergeSortMergeKernelINS2_10policy_hubIN6thrust24THRUST_300001_SM_1000_NS6detail15normal_iteratorINS6_10device_ptrIiEEEEE9Policy600ESB_PNS0_8NullTypeESB_SF_m14edge_sort_funcIiEiSE_EEvbT2_T3_T4_PT6_PT7_T5_PSK_SK_NS1_7vsmem_tEE19static_temp_storage has been demoted
// _ZZN3cub18CUB_300001_SM_10006detail10radix_sort31DeviceRadixSortSingleTileKernelINS1_5radix10policy_hubIfiyE10Policy1000ELNS0_9SortOrderE0EfiyNS1_21identity_decomposer_tEEEvPKT1_PSA_PKT2_PSE_T3_iiT4_E12temp_storage has been demoted
// _ZZN3cub18CUB_300001_SM_10006detail10radix_sort30DeviceRadixSortHistogramKernelINS1_5radix10policy_hubIfiyE10Policy1000ELNS0_9SortOrderE0EfyNS1_21identity_decomposer_tEEEvPT2_PKT1_SA_iiT3_E12temp_storage has been demoted
// _ZZN3cub18CUB_300001_SM_10006detail10radix_sort33DeviceRadixSortExclusiveSumKernelINS1_5radix10policy_hubIfiyE10Policy1000EyEEvPT0_E12temp_storage has been demoted
// _ZZN3cub18CUB_300001_SM_10006detail10radix_sort29DeviceRadixSortOnesweepKernelINS1_5radix10policy_hubIfiyE10Policy1000ELNS0_9SortOrderE0EfiyiiNS1_21identity_decomposer_tEEEvPT5_SB_PT3_PKSC_PT1_PKSG_PT2_PKSK_T4_iiT6_E1s has been demoted
// _ZZN3cub18CUB_300001_SM_10006detail10radix_sort31DeviceRadixSortSingleTileKernelINS1_5radix10policy_hubIffyE10Policy1000ELNS0_9SortOrderE0EffyNS1_21identity_decomposer_tEEEvPKT1_PSA_PKT2_PSE_T3_iiT4_E12temp_storage has been demoted
// _ZZN3cub18CUB_300001_SM_10006detail10radix_sort30DeviceRadixSortHistogramKernelINS1_5radix10policy_hubIffyE10Policy1000ELNS0_9SortOrderE0EfyNS1_21identity_decomposer_tEEEvPT2_PKT1_SA_iiT3_E12temp_storage has been demoted
// _ZZN3cub18CUB_300001_SM_10006detail10radix_sort33DeviceRadixSortExclusiveSumKernelINS1_5radix10policy_hubIffyE10Policy1000EyEEvPT0_E12temp_storage has been demoted
// _ZZN3cub18CUB_300001_SM_10006detail10radix_sort29DeviceRadixSortOnesweepKernelINS1_5radix10policy_hubIffyE10Policy1000ELNS0_9SortOrderE0EffyiiNS1_21identity_decomposer_tEEEvPT5_SB_PT3_PKSC_PT1_PKSG_PT2_PKSK_T4_iiT6_E1s has been demoted
// _ZZN3cub18CUB_300001_SM_10006detail4scan16DeviceScanKernelINS2_10policy_hubIiiijN4cuda3std3__44plusIvEEE10Policy1000EPiSC_NS0_13ScanTileStateIiLb1EEES9_NS0_8NullTypeEjiLb0ESF_EEvT0_T1_T2_iT3_T4_T5_E12temp_storage has been demoted
// _ZZN3cub18CUB_300001_SM_10006detail4scan16DeviceScanKernelINS2_10policy_hubIiiimN4cuda3std3__44plusIvEEE10Policy1000EPiSC_NS0_13ScanTileStateIiLb1EEES9_NS0_8NullTypeEmiLb0ESF_EEvT0_T1_T2_iT3_T4_T5_E12temp_storage has been demoted
.global .align 1 .b8 _ZN34_INTERNAL_698e1752_4_k_cu_82da951f4cuda3std3__45__cpo5beginE[1];
.global .align 1 .b8 _ZN34_INTERNAL_698e1752_4_k_cu_82da951f4cuda3std3__45__cpo3endE[1];
.global .align 1 .b8 _ZN34_INTERNAL_698e1752_4_k_cu_82da951f4cuda3std3__45__cpo6cbeginE[1];
.global .align 1 .b8 _ZN34_INTERNAL_698e1752_4_k_cu_82da951f4cuda3std3__45__cpo4cendE[1];
.global .align 1 .b8 _ZN34_INTERNAL_698e1752_4_k_cu_82da951f4cuda3std3__45__cpo6rbeginE[1];
.global .align 1 .b8 _ZN34_INTERNAL_698e1752_4_k_cu_82da951f4cuda3std3__45__cpo4rendE[1];
.global .align 1 .b8 _ZN34_INTERNAL_698e1752_4_k_cu_82da951f4cuda3std3__45__cpo7crbeginE[1];
.global .align 1 .b8 _ZN34_INTERNAL_698e1752_4_k_cu_82da951f4cuda3std3__45__cpo5crendE[1];
.global .align 1 .b8 _ZN34_INTERNAL_698e1752_4_k_cu_82da951f4cuda3std3__436_GLOBAL__N__698e1752_4_k_cu_82da951f6ignoreE[1];
.global .align 1 .b8 _ZN34_INTERNAL_698e1752_4_k_cu_82da951f4cuda3std3__419piecewise_constructE[1];
.global .align 1 .b8 _ZN34_INTERNAL_698e1752_4_k_cu_82da951f4cuda3std3__48in_placeE[1];
.global .align 1 .b8 _ZN34_INTERNAL_698e1752_4_k_cu_82da951f4cuda3std3__420unreachable_sentinelE[1];
.global .align 1 .b8 _ZN34_INTERNAL_698e1752_4_k_cu_82da951f4cuda3std3__47nulloptE[1];
.global .align 1 .b8 _ZN34_INTERNAL_698e1752_4_k_cu_82da951f4cuda3std3__48unexpectE[1];
.global .align 1 .b8 _ZN34_INTERNAL_698e1752_4_k_cu_82da951f4cuda3std6ranges3__45__cpo4swapE[1];
.global .align 1 .b8 _ZN34_INTERNAL_698e1752_4_k_cu_82da951f4cuda3std6ranges3__45__cpo9iter_moveE[1];
.global .align 1 .b8 _ZN34_INTERNAL_698e1752_4_k_cu_82da951f4cuda3std6ranges3__45__cpo5beginE[1];
.global .align 1 .b8 _ZN34_INTERNAL_698e1752_4_k_cu_82da951f4cuda3std6ranges3__45__cpo3endE[1];
.global .align 1 .b8 _ZN34_INTERNAL_698e1752_4_k_cu_82da951f4cuda3std6ranges3__45__cpo6cbeginE[1];
.global .align 1 .b8 _ZN34_INTERNAL_698e1752_4_k_cu_82da951f4cuda3std6ranges3__45__cpo4cendE[1];
.global .align 1 .b8 _ZN34_INTERNAL_698e1752_4_k_cu_82da951f4cuda3std6ranges3__45__cpo7advanceE[1];
.global .align 1 .b8 _ZN34_INTERNAL_698e1752_4_k_cu_82da951f4cuda3std6ranges3__45__cpo9iter_swapE[1];
.global .align 1 .b8 _ZN34_INTERNAL_698e1752_4_k_cu_82da951f4cuda3std6ranges3__45__cpo4nextE[1];
.global .align 1 .b8 _ZN34_INTERNAL_698e1752_4_k_cu_82da951f4cuda3std6ranges3__45__cpo4prevE[1];
.global .align 1 .b8 _ZN34_INTERNAL_698e1752_4_k_cu_82da951f4cuda3std6ranges3__45__cpo4dataE[1];
.global .align 1 .b8 _ZN34_INTERNAL_698e1752_4_k_cu_82da951f4cuda3std6ranges3__45__cpo5cdataE[1];
.global .align 1 .b8 _ZN34_INTERNAL_698e1752_4_k_cu_82da951f4cuda3std6ranges3__45__cpo4sizeE[1];
.global .align 1 .b8 _ZN34_INTERNAL_698e1752_4_k_cu_82da951f4cuda3std6ranges3__45__cpo5ssizeE[1];
.global .align 1 .b8 _ZN34_INTERNAL_698e1752_4_k_cu_82da951f4cuda3std6ranges3__45__cpo8distanceE[1];
.global .align 1 .b8 _ZN34_INTERNAL_698e1752_4_k_cu_82da951f6thrust24THRUST_300001_SM_1000_NS8cuda_cub3parE[1];
.global .align 1 .b8 _ZN34_INTERNAL_698e1752_4_k_cu_82da951f6thrust24THRUST_300001_SM_1000_NS8cuda_cub10par_nosyncE[1];
.global .align 1 .b8 _ZN34_INTERNAL_698e1752_4_k_cu_82da951f6thrust24THRUST_300001_SM_1000_NS6system6detail10sequential3seqE[1];
.global .align 1 .b8 _ZN34_INTERNAL_698e1752_4_k_cu_82da951f6thrust24THRUST_300001_SM_1000_NS6system3cpp3parE[1];
.global .align 1 .b8 _ZN34_INTERNAL_698e1752_4_k_cu_82da951f6thrust24THRUST_300001_SM_1000_NS12placeholders2_1E[1];
.global .align 1 .b8 _ZN34_INTERNAL_698e1752_4_k_cu_82da951f6thrust24THRUST_300001_SM_1000_NS12placeholders2_2E[1];
.global .align 1 .b8 _ZN34_INTERNAL_698e1752_4_k_cu_82da951f6thrust24THRUST_300001_SM_1000_NS12placeholders2_3E[1];
.global .align 1 .b8 _ZN34_INTERNAL_698e1752_4_k_cu_82da951f6thrust24THRUST_300001_SM_1000_NS12placeholders2_4E[1];
.global .align 1 .b8 _ZN34_INTERNAL_698e1752_4_k_cu_82da951f6thrust24THRUST_300001_SM_1000_NS12placeholders2_5E[1];
.global .align 1 .b8 _ZN34_INTERNAL_698e1752_4_k_cu_82da951f6thrust24THRUST_300001_SM_1000_NS12placeholders2_6E[1];
.global .align 1 .b8 _ZN34_INTERNAL_698e1752_4_k_cu_82da951f6thrust24THRUST_300001_SM_1000_NS12placeholders2_7E[1];
.global .align 1 .b8 _ZN34_INTERNAL_698e1752_4_k_cu_82da951f6thrust24THRUST_300001_SM_1000_NS12placeholders2_8E[1];
.global .align 1 .b8 _ZN34_INTERNAL_698e1752_4_k_cu_82da951f6thrust24THRUST_300001_SM_1000_NS12placeholders2_9E[1];
.global .align 1 .b8 _ZN34_INTERNAL_698e1752_4_k_cu_82da951f6thrust24THRUST_300001_SM_1000_NS12placeholders3_10E[1];
.global .align 1 .b8 _ZN34_INTERNAL_698e1752_4_k_cu_82da951f6thrust24THRUST_300001_SM_1000_NS3seqE[1];
.global .align 1 .b8 _ZN34_INTERNAL_698e1752_4_k_cu_82da951f6thrust24THRUST_300001_SM_1000_NS6deviceE[1];
.global .align 1 .b8 $str[35] = {117, 112, 100, 97, 116, 101, 95, 114, 101, 112, 65, 32, 69, 114, 114, 111, 114, 58, 32, 114, 101, 112, 66, 91, 118, 111, 93, 61, 37, 100, 60, 48, 33, 10};
.extern .shared .align 16 .b8 _ZN6thrust24THRUST_300001_SM_1000_NS8cuda_cub4core6detail5shmemE[];

.visible .entry _Z18initVertexQuadricsibPKiPKfPf(
	.param .u32 _Z18initVertexQuadricsibPKiPKfPf_param_0,
	.param .u8 _Z18initVertexQuadricsibPKiPKfPf_param_1,
	.param .u64 .ptr .align 1 _Z18initVertexQuadricsibPKiPKfPf_param_2,
	.param .u64 .ptr .align 1 _Z18initVertexQuadricsibPKiPKfPf_param_3,
	.param .u64 .ptr .align 1 _Z18initVertexQuadricsibPKiPKfPf_param_4
)
{
	.reg .pred 	%p<3>;
	.reg .b16 	%rs<2>;
	.reg .b32 	%r<14>;
	.reg .b32 	%f<59>;
	.reg .b64 	%rd<19>;

	ld.param.u32 	%r2, [_Z18initVertexQuadricsibPKiPKfPf_param_0];
	ld.param.s8 	%rs1, [_Z18initVertexQuadricsibPKiPKfPf_param_1];
	ld.param.u64 	%rd3, [_Z18initVertexQuadricsibPKiPKfPf_param_4];
	mov.u32 	%r3, %ctaid.x;
	mov.u32 	%r4, %ntid.x;
	mov.u32 	%r5, %tid.x;
	mad.lo.s32 	%r1, %r3, %r4, %r5;
	setp.ge.s32 	%p1, %r1, %r2;
	@%p1 bra 	$L__BB0_2;
	ld.param.u64 	%rd18, [_Z18initVertexQuadricsibPKiPKfPf_param_3];
	ld.param.u64 	%rd17, [_Z18initVertexQuadricsibPKiPKfPf_param_2];
	cvta.to.global.u64 	%rd4, %rd17;
	cvta.to.global.u64 	%rd5, %rd3;
	cvta.to.global.u64 	%rd6, %rd18;
	mul.lo.s32 	%r6, %r1, 5;
	mul.wide.s32 	%rd7, %r6, 4;
	add.s64 	%rd8, %rd6, %rd7;
	ld.global.f32 	%f1, [%rd8+12];
	ld.global.f32 	%f2, [%rd8+16];
	mul.f32 	%f3, %f2, 0f42C80000;
	ld.global.f32 	%f4, [%rd8];
	mul.f32 	%f5, %f4, %f4;
	ld.global.f32 	%f6, [%rd8+4];
	mul.f32 	%f7, %f4, %f6;
	ld.global.f32 	%f8, [%rd8+8];
	mul.f32 	%f9, %f4, %f8;
	mul.f32 	%f10, %f6, %f6;
	mul.f32 	%f11, %f6, %f8;
	mul.f32 	%f12, %f8, %f8;
	mul.f32 	%f13, %f1, %f4;
	mul.f32 	%f14, %f1, %f6;
	mul.f32 	%f15, %f1, %f8;
	mul.f32 	%f16, %f1, %f1;
	setp.eq.s16 	%p2, %rs1, 0;
	div.rn.f32 	%f17, %f3, 0f40400000;
	selp.f32 	%f18, 0f3F800000, %f17, %p2;
	mul.lo.s32 	%r7, %r1, 3;
	mul.wide.s32 	%rd9, %r7, 4;
	add.s64 	%rd10, %rd4, %rd9;
	ld.global.u32 	%r8, [%rd10];
	mul.lo.s32 	%r9, %r8, 10;
	mul.wide.s32 	%rd11, %r9, 4;
	add.s64 	%rd12, %rd5, %rd11;
	mul.f32 	%f19, %f18, %f5;
	atom.global.add.f32 	%f20, [%rd12], %f19;
	mul.f32 	%f21, %f18, %f7;
	atom.global.add.f32 	%f22, [%rd12+4], %f21;
	mul.f32 	%f23, %f18, %f9;
	atom.global.add.f32 	%f24, [%rd12+8], %f23;
	mul.f32 	%f25, %f18, %f10;
	atom.global.add.f32 	%f26, [%rd12+12], %f25;
	mul.f32 	%f27, %f18, %f11;
	atom.global.add.f32 	%f28, [%rd12+16], %f27;
	mul.f32 	%f29, %f18, %f12;
	atom.global.add.f32 	%f30, [%rd12+20], %f29;
	mul.f32 	%f31, %f18, %f13;
	atom.global.add.f32 	%f32, [%rd12+24], %f31;
	mul.f32 	%f33, %f18, %f14;
	atom.global.add.f32 	%f34, [%rd12+28], %f33;
	mul.f32 	%f35, %f18, %f15;
	atom.global.add.f32 	%f36, [%rd12+32], %f35;
	mul.f32 	%f37, %f18, %f16;
	atom.global.add.f32 	%f38, [%rd12+36], %f37;
	ld.global.u32 	%r10, [%rd10+4];
	mul.lo.s32 	%r11, %r10, 10;
	mul.wide.s32 	%rd13, %r11, 4;
	add.s64 	%rd14, %rd5, %rd13;
	atom.global.add.f32 	%f39, [%rd14], %f19;
	atom.global.add.f32 	%f40, [%rd14+4], %f21;
	atom.global.add.f32 	%f41, [%rd14+8], %f23;
	atom.global.add.f32 	%f42, [%rd14+12], %f25;
	atom.global.add.f32 	%f43, [%rd14+16], %f27;
	atom.global.add.f32 	%f44, [%rd14+20], %f29;
	atom.global.add.f32 	%f45, [%rd14+24], %f31;
	atom.global.add.f32 	%f46, [%rd14+28], %f33;
	atom.global.add.f32 	%f47, [%rd14+32], %f35;
	atom.global.add.f32 	%f48, [%rd14+36], %f37;
	ld.global.u32 	%r12, [%rd10+8];
	mul.lo.s32 	%r13, %r12, 10;
	mul.wide.s32 	%rd15, %r13, 4;
	add.s64 	%rd16, %rd5, %rd15;
	atom.global.add.f32 	%f49, [%rd16], %f19;
	atom.global.add.f32 	%f50, [%rd16+4], %f21;
	atom.global.add.f32 	%f51, [%rd16+8], %f23;
	atom.global.add.f32 	%f52, [%rd16+12], %f25;
	atom.global.add.f32 	%f53, [%rd16+16], %f27;
	atom.global.add.f32 	%f54, [%rd16+20], %f29;
	atom.global.add.f32 	%f55, [%rd16+24], %f31;
	atom.global.add.f32 	%f56, [%rd16+28], %f33;
	atom.global.add.f32 	%f57, [%rd16+32], %f35;
	atom.global.add.f32 	%f58, [%rd16+36], %f37;
$L__BB0_2:
	ret;

}
	// .globl	_Z12extractEdgesiPKiPi
.visible .entry _Z12extractEdgesiPKiPi(
	.param .u32 _Z12extractEdgesiPKiPi_param_0,
	.param .u64 .ptr .align 1 _Z12extractEdgesiPKiPi_param_1,
	.param .u64 .ptr .align 1 _Z12extractEdgesiPKiPi_param_2
)
{
	.reg .pred 	%p<3>;
	.reg .b32 	%r<17>;
	.reg .b64 	%rd<12>;

	ld.param.u32 	%r4, [_Z12extractEdgesiPKiPi_param_0];
	ld.param.u64 	%rd4, [_Z12extractEdgesiPKiPi_param_1];
	ld.param.u64 	%rd5, [_Z12extractEdgesiPKiPi_param_2];
	mov.u32 	%r5, %ctaid.x;
	mov.u32 	%r6, %ntid.x;
	mov.u32 	%r7, %tid.x;
	mad.lo.s32 	%r1, %r5, %r6, %r7;
	setp.ge.s32 	%p1, %r1, %r4;
	@%p1 bra 	$L__BB1_4;
	cvta.to.global.u64 	%rd6, %rd5;
	cvta.to.global.u64 	%rd7, %rd4;
	mul.lo.s32 	%r8, %r4, 3;
	mul.lo.s32 	%r9, %r1, 3;
	mul.wide.s32 	%rd8, %r9, 4;
	add.s64 	%rd9, %rd7, %rd8;
	ld.global.u32 	%r10, [%rd9];
	ld.global.u32 	%r2, [%rd9+4];
	ld.global.u32 	%r3, [%rd9+8];
	max.s32 	%r11, %r10, %r2;
	min.s32 	%r12, %r10, %r2;
	add.s64 	%rd1, %rd6, %rd8;
	st.global.u32 	[%rd1], %r12;
	add.s32 	%r13, %r9, %r8;
	mul.wide.s32 	%rd10, %r8, 4;
	add.s64 	%rd2, %rd1, %rd10;
	st.global.u32 	[%rd2], %r11;
	add.s32 	%r14, %r13, %r8;
	mul.wide.s32 	%rd11, %r14, 4;
	add.s64 	%rd3, %rd6, %rd11;
	st.global.u32 	[%rd3], %r1;
	max.s32 	%r15, %r10, %r3;
	min.s32 	%r16, %r10, %r3;
	st.global.u32 	[%rd1+4], %r16;
	st.global.u32 	[%rd2+4], %r15;
	st.global.u32 	[%rd3+4], %r1;
	setp.gt.s32 	%p2, %r2, %r3;
	@%p2 bra 	$L__BB1_3;
	st.global.u32 	[%rd1+8], %r2;
	st.global.u32 	[%rd2+8], %r3;
	st.global.u32 	[%rd3+8], %r1;
	bra.uni 	$L__BB1_4;
$L__BB1_3:
	st.global.u32 	[%rd1+8], %r3;
	st.global.u32 	[%rd2+8], %r2;
	st.global.u32 	[%rd3+8], %r1;
$L__BB1_4:
	ret;

}
	// .globl	_Z19addBoundaryQuadricsiibfPKfS0_PKiS2_Pf
.visible .entry _Z19addBoundaryQuadricsiibfPKfS0_PKiS2_Pf(
	.param .u32 _Z19addBoundaryQuadricsiibfPKfS0_PKiS2_Pf_param_0,
	.param .u32 _Z19addBoundaryQuadricsiibfPKfS0_PKiS2_Pf_param_1,
	.param .u8 _Z19addBoundaryQuadricsiibfPKfS0_PKiS2_Pf_param_2,
	.param .f32 _Z19addBoundaryQuadricsiibfPKfS0_PKiS2_Pf_param_3,
	.param .u64 .ptr .align 1 _Z19addBoundaryQuadricsiibfPKfS0_PKiS2_Pf_param_4,
	.param .u64 .ptr .align 1 _Z19addBoundaryQuadricsiibfPKfS0_PKiS2_Pf_param_5,
	.param .u64 .ptr .align 1 _Z19addBoundaryQuadricsiibfPKfS0_PKiS2_Pf_param_6,
	.param .u64 .ptr .align 1 _Z19addBoundaryQuadricsiibfPKfS0_PKiS2_Pf_param_7,
	.param .u64 .ptr .align 1 _Z19addBoundaryQuadricsiibfPKfS0_PKiS2_Pf_param_8
)
{
	.reg .pred 	%p<14>;
	.reg .b16 	%rs<11>;
	.reg .b32 	%r<26>;
	.reg .b32 	%f<81>;
	.reg .b64 	%rd<36>;

	ld.param.u32 	%r4, [_Z19addBoundaryQuadricsiibfPKfS0_PKiS2_Pf_param_0];
	ld.param.u32 	%r5, [_Z19addBoundaryQuadricsiibfPKfS0_PKiS2_Pf_param_1];
	ld.param.s8 	%rs5, [_Z19addBoundaryQuadricsiibfPKfS0_PKiS2_Pf_param_2];
	ld.param.f32 	%f1, [_Z19addBoundaryQuadricsiibfPKfS0_PKiS2_Pf_param_3];
	ld.param.u64 	%rd6, [_Z19addBoundaryQuadricsiibfPKfS0_PKiS2_Pf_param_4];
	ld.param.u64 	%rd7, [_Z19addBoundaryQuadricsiibfPKfS0_PKiS2_Pf_param_5];
	ld.param.u64 	%rd9, [_Z19addBoundaryQuadricsiibfPKfS0_PKiS2_Pf_param_6];
	ld.param.u64 	%rd10, [_Z19addBoundaryQuadricsiibfPKfS0_PKiS2_Pf_param_7];
	ld.param.u64 	%rd8, [_Z19addBoundaryQuadricsiibfPKfS0_PKiS2_Pf_param_8];
	cvta.to.global.u64 	%rd1, %rd9;
	cvta.to.global.u64 	%rd2, %rd10;
	mov.u32 	%r6, %ctaid.x;
	mov.u32 	%r7, %ntid.x;
	mov.u32 	%r8, %tid.x;
	mad.lo.s32 	%r1, %r6, %r7, %r8;
	setp.ge.s32 	%p1, %r1, %r4;
	@%p1 bra 	$L__BB2_7;
	mul.wide.s32 	%rd11, %r1, 4;
	add.s64 	%rd3, %rd2, %rd11;
	ld.global.u32 	%r9, [%rd3];
	mul.wide.s32 	%rd12, %r9, 4;
	add.s64 	%rd13, %rd1, %rd12;
	ld.global.u32 	%r2, [%rd13];
	mul.wide.s32 	%rd4, %r4, 4;
	add.s64 	%rd5, %rd13, %rd4;
	ld.global.u32 	%r3, [%rd5];
	setp.lt.s32 	%p2, %r1, 1;
	mov.b16 	%rs10, 1;
	@%p2 bra 	$L__BB2_3;
	add.s32 	%r10, %r1, -1;
	mul.wide.u32 	%rd14, %r10, 4;
	add.s64 	%rd15, %rd2, %rd14;
	ld.global.u32 	%r11, [%rd15];
	mul.wide.s32 	%rd16, %r11, 4;
	add.s64 	%rd17, %rd1, %rd16;
	ld.global.u32 	%r12, [%rd17];
	add.s64 	%rd18, %rd17, %rd4;
	ld.global.u32 	%r13, [%rd18];
	setp.ne.s32 	%p3, %r2, %r12;
	setp.ne.s32 	%p4, %r3, %r13;
	or.pred  	%p5, %p3, %p4;
	selp.u16 	%rs10, 1, 0, %p5;
$L__BB2_3:
	add.s32 	%r15, %r4, -1;
	setp.ge.s32 	%p6, %r1, %r15;
	and.b16  	%rs8, %rs10, 255;
	setp.eq.s16 	%p7, %rs8, 0;
	or.pred  	%p8, %p6, %p7;
	@%p8 bra 	$L__BB2_5;
	ld.global.u32 	%r16, [%rd3+4];
	mul.wide.s32 	%rd19, %r16, 4;
	add.s64 	%rd20, %rd1, %rd19;
	ld.global.u32 	%r17, [%rd20];
	add.s64 	%rd21, %rd20, %rd4;
	ld.global.u32 	%r18, [%rd21];
	setp.ne.s32 	%p9, %r2, %r17;
	setp.ne.s32 	%p10, %r3, %r18;
	or.pred  	%p11, %p9, %p10;
	selp.u16 	%rs10, 1, 0, %p11;
$L__BB2_5:
	setp.eq.s16 	%p12, %rs10, 0;
	@%p12 bra 	$L__BB2_7;
	cvta.to.global.u64 	%rd22, %rd8;
	cvta.to.global.u64 	%rd23, %rd6;
	add.s64 	%rd24, %rd5, %rd4;
	ld.global.u32 	%r20, [%rd24];
	mul.lo.s32 	%r21, %r20, 5;
	cvta.to.global.u64 	%rd25, %rd7;
	mul.wide.s32 	%rd26, %r21, 4;
	add.s64 	%rd27, %rd25, %rd26;
	mul.lo.s32 	%r22, %r2, %r5;
	mul.wide.s32 	%rd28, %r22, 4;
	add.s64 	%rd29, %rd23, %rd28;
	mul.lo.s32 	%r23, %r3, %r5;
	mul.wide.s32 	%rd30, %r23, 4;
	add.s64 	%rd31, %rd23, %rd30;
	ld.global.f32 	%f2, [%rd31];
	ld.global.f32 	%f3, [%rd29];
	sub.f32 	%f4, %f2, %f3;
	ld.global.f32 	%f5, [%rd31+4];
	ld.global.f32 	%f6, [%rd29+4];
	sub.f32 	%f7, %f5, %f6;
	ld.global.f32 	%f8, [%rd31+8];
	ld.global.f32 	%f9, [%rd29+8];
	sub.f32 	%f10, %f8, %f9;
	ld.global.f32 	%f11, [%rd27+4];
	mul.f32 	%f12, %f11, %f10;
	ld.global.f32 	%f13, [%rd27+8];
	mul.f32 	%f14, %f7, %f13;
	sub.f32 	%f15, %f12, %f14;
	mul.f32 	%f16, %f4, %f13;
	ld.global.f32 	%f17, [%rd27];
	mul.f32 	%f18, %f10, %f17;
	sub.f32 	%f19, %f16, %f18;
	mul.f32 	%f20, %f7, %f17;
	mul.f32 	%f21, %f4, %f11;
	sub.f32 	%f22, %f20, %f21;
	mul.f32 	%f23, %f19, %f19;
	fma.rn.f32 	%f24, %f15, %f15, %f23;
	fma.rn.f32 	%f25, %f22, %f22, %f24;
	sqrt.rn.f32 	%f26, %f25;
	max.f32 	%f27, %f26, 0f1E3CE508;
	div.rn.f32 	%f28, %f15, %f27;
	div.rn.f32 	%f29, %f19, %f27;
	div.rn.f32 	%f30, %f22, %f27;
	mul.f32 	%f31, %f6, %f29;
	fma.rn.f32 	%f32, %f3, %f28, %f31;
	fma.rn.f32 	%f33, %f30, %f9, %f32;
	neg.f32 	%f34, %f33;
	mul.f32 	%f35, %f7, %f7;
	fma.rn.f32 	%f36, %f4, %f4, %f35;
	fma.rn.f32 	%f37, %f10, %f10, %f36;
	mul.f32 	%f38, %f37, 0f42C80000;
	setp.eq.s16 	%p13, %rs5, 0;
	mul.f32 	%f39, %f1, %f38;
	selp.f32 	%f40, %f1, %f39, %p13;
	mul.f32 	%f41, %f28, %f28;
	mul.f32 	%f42, %f28, %f29;
	mul.f32 	%f43, %f28, %f30;
	mul.f32 	%f44, %f29, %f29;
	mul.f32 	%f45, %f29, %f30;
	mul.f32 	%f46, %f30, %f30;
	mul.f32 	%f47, %f28, %f34;
	mul.f32 	%f48, %f29, %f34;
	mul.f32 	%f49, %f30, %f34;
	mul.f32 	%f50, %f33, %f33;
	mul.lo.s32 	%r24, %r3, 10;
	mul.lo.s32 	%r25, %r2, 10;
	mul.wide.s32 	%rd32, %r25, 4;
	add.s64 	%rd33, %rd22, %rd32;
	mul.f32 	%f51, %f40, %f41;
	atom.global.add.f32 	%f52, [%rd33], %f51;
	mul.wide.s32 	%rd34, %r24, 4;
	add.s64 	%rd35, %rd22, %rd34;
	atom.global.add.f32 	%f53, [%rd35], %f51;
	mul.f32 	%f54, %f40, %f42;
	atom.global.add.f32 	%f55, [%rd33+4], %f54;
	atom.global.add.f32 	%f56, [%rd35+4], %f54;
	mul.f32 	%f57, %f40, %f43;
	atom.global.add.f32 	%f58, [%rd33+8], %f57;
	atom.global.add.f32 	%f59, [%rd35+8], %f57;
	mul.f32 	%f60, %f40, %f44;
	atom.global.add.f32 	%f61, [%rd33+12], %f60;
	atom.global.add.f32 	%f62, [%rd35+12], %f60;
	mul.f32 	%f63, %f40, %f45;
	atom.global.add.f32 	%f64, [%rd33+16], %f63;
	atom.global.add.f32 	%f65, [%rd35+16], %f63;
	mul.f32 	%f66, %f40, %f46;
	atom.global.add.f32 	%f67, [%rd33+20], %f66;
	atom.global.add.f32 	%f68, [%rd35+20], %f66;
	mul.f32 	%f69, %f40, %f47;
	atom.global.add.f32 	%f70, [%rd33+24], %f69;
	atom.global.add.f32 	%f71, [%rd35+24], %f69;
	mul.f32 	%f72, %f40, %f48;
	atom.global.add.f32 	%f73, [%rd33+28], %f72;
	atom.global.add.f32 	%f74, [%rd35+28], %f72;
	mul.f32 	%f75, %f40, %f49;
	atom.global.add.f32 	%f76, [%rd33+32], %f75;
	atom.global.add.f32 	%f77, [%rd35+32], %f75;
	mul.f32 	%f78, %f40, %f50;
	atom.global.add.f32 	%f79, [%rd33+36], %f78;
	atom.global.add.f32 	%f80, [%rd35+36], %f78;
$L__BB2_7:
	ret;

}
	// .globl	_Z15computeEdgeCostiiiPKfPKiS2_S0_Pf
.visible .entry _Z15computeEdgeCostiiiPKfPKiS2_S0_Pf(
	.param .u32 _Z15computeEdgeCostiiiPKfPKiS2_S0_Pf_param_0,
	.param .u32 _Z15computeEdgeCostiiiPKfPKiS2_S0_Pf_param_1,
	.param .u32 _Z15computeEdgeCostiiiPKfPKiS2_S0_Pf_param_2,
	.param .u64 .ptr .align 1 _Z15computeEdgeCostiiiPKfPKiS2_S0_Pf_param_3,
	.param .u64 .ptr .align 1 _Z15computeEdgeCostiiiPKfPKiS2_S0_Pf_param_4,
	.param .u64 .ptr .align 1 _Z15computeEdgeCostiiiPKfPKiS2_S0_Pf_param_5,
	.param .u64 .ptr .align 1 _Z15computeEdgeCostiiiPKfPKiS2_S0_Pf_param_6,
	.param .u64 .ptr .align 1 _Z15computeEdgeCostiiiPKfPKiS2_S0_Pf_param_7
)
{
	.local .align 4 .b8 	__local_depot3[84];
	.reg .b64 	%SP;
	.reg .b64 	%SPL;
	.reg .pred 	%p<103>;
	.reg .b16 	%rs<10>;
	.reg .b32 	%r<179>;
	.reg .b32 	%f<809>;
	.reg .b64 	%rd<139>;

	mov.u64 	%SPL, __local_depot3;
	ld.param.u32 	%r68, [_Z15computeEdgeCostiiiPKfPKiS2_S0_Pf_param_0];
	ld.param.u32 	%r66, [_Z15computeEdgeCostiiiPKfPKiS2_S0_Pf_param_1];
	ld.param.u64 	%rd52, [_Z15computeEdgeCostiiiPKfPKiS2_S0_Pf_param_4];
	ld.param.u64 	%rd53, [_Z15computeEdgeCostiiiPKfPKiS2_S0_Pf_param_5];
	ld.param.u64 	%rd54, [_Z15computeEdgeCostiiiPKfPKiS2_S0_Pf_param_6];
	add.u64 	%rd1, %SPL, 0;
	mov.u32 	%r69, %ctaid.x;
	mov.u32 	%r70, %ntid.x;
	mov.u32 	%r71, %tid.x;
	mad.lo.s32 	%r1, %r69, %r70, %r71;
	setp.ge.s32 	%p1, %r1, %r68;
	@%p1 bra 	$L__BB3_125;
	cvta.to.global.u64 	%rd57, %rd53;
	cvta.to.global.u64 	%rd58, %rd52;
	mul.wide.s32 	%rd59, %r1, 4;
	add.s64 	%rd60, %rd57, %rd59;
	ld.global.u32 	%r72, [%rd60];
	mul.wide.s32 	%rd61, %r72, 4;
	add.s64 	%rd62, %rd58, %rd61;
	ld.global.u32 	%r2, [%rd62];
	mul.wide.s32 	%rd63, %r66, 4;
	add.s64 	%rd64, %rd62, %rd63;
	ld.global.u32 	%r3, [%rd64];
	mul.lo.s32 	%r73, %r3, 10;
	mul.lo.s32 	%r74, %r2, 10;
	cvta.to.global.u64 	%rd65, %rd54;
	mul.wide.s32 	%rd66, %r74, 4;
	add.s64 	%rd67, %rd65, %rd66;
	ld.global.f32 	%f55, [%rd67];
	mul.wide.s32 	%rd68, %r73, 4;
	add.s64 	%rd69, %rd65, %rd68;
	ld.global.f32 	%f56, [%rd69];
	add.f32 	%f1, %f55, %f56;
	ld.global.f32 	%f57, [%rd67+4];
	ld.global.f32 	%f58, [%rd69+4];
	add.f32 	%f2, %f57, %f58;
	ld.global.f32 	%f59, [%rd67+8];
	ld.global.f32 	%f60, [%rd69+8];
	add.f32 	%f3, %f59, %f60;
	ld.global.f32 	%f61, [%rd67+12];
	ld.global.f32 	%f62, [%rd69+12];
	add.f32 	%f4, %f61, %f62;
	ld.global.f32 	%f63, [%rd67+16];
	ld.global.f32 	%f64, [%rd69+16];
	add.f32 	%f5, %f63, %f64;
	ld.global.f32 	%f65, [%rd67+20];
	ld.global.f32 	%f66, [%rd69+20];
	add.f32 	%f6, %f65, %f66;
	ld.global.f32 	%f67, [%rd67+24];
	ld.global.f32 	%f68, [%rd69+24];
	add.f32 	%f7, %f67, %f68;
	ld.global.f32 	%f69, [%rd67+28];
	ld.global.f32 	%f70, [%rd69+28];
	add.f32 	%f8, %f69, %f70;
	ld.global.f32 	%f71, [%rd67+32];
	ld.global.f32 	%f72, [%rd69+32];
	add.f32 	%f9, %f71, %f72;
	ld.global.f32 	%f73, [%rd67+36];
	ld.global.f32 	%f74, [%rd69+36];
	add.f32 	%f10, %f73, %f74;
	st.local.f32 	[%rd1], %f1;
	mov.b32 	%r75, 1065353216;
	st.local.u32 	[%rd1+16], %r75;
	st.local.f32 	[%rd1+4], %f2;
	mov.b32 	%r76, 0;
	st.local.u32 	[%rd1+20], %r76;
	st.local.f32 	[%rd1+8], %f3;
	st.local.u32 	[%rd1+24], %r76;
	st.local.f32 	[%rd1+28], %f2;
	st.local.u32 	[%rd1+44], %r76;
	st.local.f32 	[%rd1+32], %f4;
	st.local.u32 	[%rd1+48], %r75;
	st.local.f32 	[%rd1+36], %f5;
	add.s64 	%rd136, %rd1, 52;
	st.local.u32 	[%rd1+52], %r76;
	st.local.f32 	[%rd1+56], %f3;
	st.local.u32 	[%rd1+72], %r76;
	st.local.f32 	[%rd1+60], %f5;
	st.local.u32 	[%rd1+76], %r76;
	st.local.f32 	[%rd1+64], %f6;
	st.local.u32 	[%rd1+80], %r75;
	st.local.f32 	[%rd1+12], %f7;
	st.local.f32 	[%rd1+40], %f8;
	st.local.f32 	[%rd1+68], %f9;
	abs.f32 	%f75, %f1;
	add.f32 	%f76, %f75, 0f00000000;
	abs.f32 	%f77, %f2;
	add.f32 	%f78, %f76, %f77;
	abs.f32 	%f79, %f3;
	add.f32 	%f80, %f78, %f79;
	max.f32 	%f81, %f80, 0f00000000;
	add.f32 	%f82, %f77, 0f00000000;
	abs.f32 	%f83, %f4;
	add.f32 	%f84, %f82, %f83;
	abs.f32 	%f85, %f5;
	add.f32 	%f86, %f84, %f85;
	setp.lt.f32 	%p2, %f81, %f86;
	selp.f32 	%f87, %f86, %f81, %p2;
	add.f32 	%f88, %f79, 0f00000000;
	add.f32 	%f89, %f88, %f85;
	abs.f32 	%f90, %f6;
	add.f32 	%f91, %f89, %f90;
	setp.lt.f32 	%p3, %f87, %f91;
	selp.f32 	%f11, %f91, %f87, %p3;
	mul.f32 	%f12, %f11, 0f26E00000;
	setp.lt.f32 	%p4, %f75, %f77;
	selp.u64 	%rd70, 1, 0, %p4;
	selp.f32 	%f92, %f77, %f75, %p4;
	setp.lt.f32 	%p5, %f92, %f79;
	selp.b64 	%rd3, 2, %rd70, %p5;
	selp.f32 	%f13, %f79, %f92, %p5;
	setp.le.f32 	%p6, %f13, %f12;
	@%p6 bra 	$L__BB3_3;
	mad.lo.s64 	%rd71, %rd3, 28, %rd1;
	ld.local.f32 	%f93, [%rd71];
	st.local.f32 	[%rd1], %f93;
	st.local.f32 	[%rd71], %f1;
	ld.local.f32 	%f94, [%rd71+4];
	st.local.f32 	[%rd1+4], %f94;
	st.local.f32 	[%rd71+4], %f2;
	ld.local.f32 	%f95, [%rd71+8];
	st.local.f32 	[%rd1+8], %f95;
	st.local.f32 	[%rd71+8], %f3;
	ld.local.f32 	%f96, [%rd71+12];
	st.local.f32 	[%rd1+12], %f96;
	st.local.f32 	[%rd71+12], %f7;
	ld.local.f32 	%f97, [%rd71+16];
	st.local.f32 	[%rd1+16], %f97;
	mov.b32 	%r78, 1065353216;
	st.local.u32 	[%rd71+16], %r78;
	ld.local.f32 	%f98, [%rd71+20];
	st.local.f32 	[%rd1+20], %f98;
	mov.b32 	%r79, 0;
	st.local.u32 	[%rd71+20], %r79;
	ld.local.f32 	%f99, [%rd71+24];
	st.local.f32 	[%rd1+24], %f99;
	st.local.u32 	[%rd71+24], %r79;
	ld.local.f32 	%f100, [%rd1];
	div.rn.f32 	%f101, %f100, %f100;
	st.local.f32 	[%rd1], %f101;
	ld.local.f32 	%f102, [%rd1+4];
	div.rn.f32 	%f103, %f102, %f100;
	st.local.f32 	[%rd1+4], %f103;
	ld.local.f32 	%f104, [%rd1+8];
	div.rn.f32 	%f105, %f104, %f100;
	st.local.f32 	[%rd1+8], %f105;
	ld.local.f32 	%f106, [%rd1+12];
	div.rn.f32 	%f107, %f106, %f100;
	st.local.f32 	[%rd1+12], %f107;
	ld.local.f32 	%f108, [%rd1+16];
	div.rn.f32 	%f109, %f108, %f100;
	st.local.f32 	[%rd1+16], %f109;
	ld.local.f32 	%f110, [%rd1+20];
	div.rn.f32 	%f111, %f110, %f100;
	st.local.f32 	[%rd1+20], %f111;
	ld.local.f32 	%f112, [%rd1+24];
	div.rn.f32 	%f113, %f112, %f100;
	st.local.f32 	[%rd1+24], %f113;
	ld.local.f32 	%f114, [%rd1+28];
	mul.f32 	%f115, %f114, %f101;
	sub.f32 	%f116, %f114, %f115;
	st.local.f32 	[%rd1+28], %f116;
	mul.f32 	%f117, %f114, %f103;
	ld.local.f32 	%f118, [%rd1+32];
	sub.f32 	%f802, %f118, %f117;
	st.local.f32 	[%rd1+32], %f802;
	mul.f32 	%f119, %f114, %f105;
	ld.local.f32 	%f120, [%rd1+36];
	sub.f32 	%f121, %f120, %f119;
	st.local.f32 	[%rd1+36], %f121;
	mul.f32 	%f122, %f114, %f107;
	ld.local.f32 	%f123, [%rd1+40];
	sub.f32 	%f124, %f123, %f122;
	st.local.f32 	[%rd1+40], %f124;
	mul.f32 	%f125, %f114, %f109;
	ld.local.f32 	%f126, [%rd1+44];
	sub.f32 	%f127, %f126, %f125;
	st.local.f32 	[%rd1+44], %f127;
	mul.f32 	%f128, %f114, %f111;
	ld.local.f32 	%f129, [%rd1+48];
	sub.f32 	%f130, %f129, %f128;
	st.local.f32 	[%rd1+48], %f130;
	mul.f32 	%f131, %f114, %f113;
	ld.local.f32 	%f132, [%rd1+52];
	sub.f32 	%f133, %f132, %f131;
	st.local.f32 	[%rd1+52], %f133;
	ld.local.f32 	%f134, [%rd1+56];
	mul.f32 	%f135, %f134, %f101;
	sub.f32 	%f136, %f134, %f135;
	st.local.f32 	[%rd1+56], %f136;
	mul.f32 	%f137, %f134, %f103;
	ld.local.f32 	%f138, [%rd1+60];
	sub.f32 	%f801, %f138, %f137;
	st.local.f32 	[%rd1+60], %f801;
	mul.f32 	%f139, %f134, %f105;
	ld.local.f32 	%f140, [%rd1+64];
	sub.f32 	%f141, %f140, %f139;
	st.local.f32 	[%rd1+64], %f141;
	mul.f32 	%f142, %f134, %f107;
	ld.local.f32 	%f143, [%rd1+68];
	sub.f32 	%f144, %f143, %f142;
	st.local.f32 	[%rd1+68], %f144;
	mul.f32 	%f145, %f134, %f109;
	ld.local.f32 	%f146, [%rd1+72];
	sub.f32 	%f147, %f146, %f145;
	st.local.f32 	[%rd1+72], %f147;
	mul.f32 	%f148, %f134, %f111;
	ld.local.f32 	%f149, [%rd1+76];
	sub.f32 	%f150, %f149, %f148;
	st.local.f32 	[%rd1+76], %f150;
	mul.f32 	%f151, %f134, %f113;
	ld.local.f32 	%f152, [%rd1+80];
	sub.f32 	%f153, %f152, %f151;
	st.local.f32 	[%rd1+80], %f153;
	mov.b32 	%r150, 1;
	bra.uni 	$L__BB3_4;
$L__BB3_3:
	mov.b32 	%r150, 0;
	st.local.u32 	[%rd1], %r150;
	st.local.u32 	[%rd1+28], %r150;
	st.local.u32 	[%rd1+56], %r150;
	mov.f32 	%f801, %f4;
	mov.f32 	%f802, %f2;
$L__BB3_4:
	setp.gtu.f32 	%p7, %f13, %f12;
	mul.wide.u32 	%rd72, %r150, 28;
	add.s64 	%rd4, %rd1, %rd72;
	abs.f32 	%f154, %f802;
	add.s32 	%r154, %r150, 1;
	abs.f32 	%f155, %f801;
	setp.lt.f32 	%p8, %f154, %f155;
	selp.b32 	%r151, %r154, %r150, %p8;
	selp.f32 	%f803, %f155, %f154, %p8;
	@%p7 bra 	$L__BB3_6;
	or.b32  	%r81, %r150, 2;
	ld.local.f32 	%f156, [%rd4+60];
	abs.f32 	%f157, %f156;
	setp.lt.f32 	%p9, %f803, %f157;
	selp.b32 	%r151, %r81, %r151, %p9;
	selp.f32 	%f803, %f157, %f803, %p9;
$L__BB3_6:
	setp.gtu.f32 	%p10, %f803, %f12;
	@%p10 bra 	$L__BB3_9;
	setp.gtu.f32 	%p11, %f13, %f12;
	mov.b32 	%r82, 0;
	st.local.u32 	[%rd4+4], %r82;
	st.local.u32 	[%rd4+32], %r82;
	mov.u32 	%r154, %r150;
	@%p11 bra 	$L__BB3_14;
	mov.b32 	%r83, 0;
	st.local.u32 	[%rd4+60], %r83;
	mov.u32 	%r154, %r150;
	bra.uni 	$L__BB3_14;
$L__BB3_9:
	setp.le.f32 	%p12, %f13, %f12;
	ld.local.f32 	%f158, [%rd4+8];
	ld.local.f32 	%f159, [%rd4+12];
	ld.local.f32 	%f160, [%rd4+16];
	ld.local.f32 	%f161, [%rd4+20];
	ld.local.f32 	%f162, [%rd4+24];
	mul.wide.u32 	%rd73, %r151, 28;
	add.s64 	%rd74, %rd1, %rd73;
	ld.local.f32 	%f163, [%rd74+4];
	st.local.f32 	[%rd4+4], %f163;
	st.local.f32 	[%rd74+4], %f802;
	ld.local.f32 	%f164, [%rd74+8];
	st.local.f32 	[%rd4+8], %f164;
	st.local.f32 	[%rd74+8], %f158;
	ld.local.f32 	%f165, [%rd74+12];
	st.local.f32 	[%rd4+12], %f165;
	st.local.f32 	[%rd74+12], %f159;
	ld.local.f32 	%f166, [%rd74+16];
	st.local.f32 	[%rd4+16], %f166;
	st.local.f32 	[%rd74+16], %f160;
	ld.local.f32 	%f167, [%rd74+20];
	st.local.f32 	[%rd4+20], %f167;
	st.local.f32 	[%rd74+20], %f161;
	ld.local.f32 	%f168, [%rd74+24];
	st.local.f32 	[%rd4+24], %f168;
	st.local.f32 	[%rd74+24], %f162;
	ld.local.f32 	%f169, [%rd4+4];
	div.rn.f32 	%f21, %f169, %f169;
	st.local.f32 	[%rd4+4], %f21;
	ld.local.f32 	%f170, [%rd4+8];
	div.rn.f32 	%f22, %f170, %f169;
	st.local.f32 	[%rd4+8], %f22;
	ld.local.f32 	%f171, [%rd4+12];
	div.rn.f32 	%f23, %f171, %f169;
	st.local.f32 	[%rd4+12], %f23;
	ld.local.f32 	%f172, [%rd4+16];
	div.rn.f32 	%f24, %f172, %f169;
	st.local.f32 	[%rd4+16], %f24;
	ld.local.f32 	%f173, [%rd4+20];
	div.rn.f32 	%f25, %f173, %f169;
	st.local.f32 	[%rd4+20], %f25;
	ld.local.f32 	%f174, [%rd4+24];
	div.rn.f32 	%f26, %f174, %f169;
	st.local.f32 	[%rd4+24], %f26;
	@%p12 bra 	$L__BB3_11;
	ld.local.f32 	%f175, [%rd1+4];
	mul.f32 	%f176, %f175, %f21;
	sub.f32 	%f177, %f175, %f176;
	st.local.f32 	[%rd1+4], %f177;
	mul.f32 	%f178, %f175, %f22;
	ld.local.f32 	%f179, [%rd1+8];
	sub.f32 	%f180, %f179, %f178;
	st.local.f32 	[%rd1+8], %f180;
	mul.f32 	%f181, %f175, %f23;
	ld.local.f32 	%f182, [%rd1+12];
	sub.f32 	%f183, %f182, %f181;
	st.local.f32 	[%rd1+12], %f183;
	mul.f32 	%f184, %f175, %f24;
	ld.local.f32 	%f185, [%rd1+16];
	sub.f32 	%f186, %f185, %f184;
	st.local.f32 	[%rd1+16], %f186;
	mul.f32 	%f187, %f175, %f25;
	ld.local.f32 	%f188, [%rd1+20];
	sub.f32 	%f189, %f188, %f187;
	st.local.f32 	[%rd1+20], %f189;
	mul.f32 	%f190, %f175, %f26;
	ld.local.f32 	%f191, [%rd1+24];
	sub.f32 	%f192, %f191, %f190;
	st.local.f32 	[%rd1+24], %f192;
	ld.local.f32 	%f193, [%rd4+32];
	ld.local.f32 	%f194, [%rd4+4];
	mul.f32 	%f195, %f193, %f194;
	sub.f32 	%f196, %f193, %f195;
	st.local.f32 	[%rd4+32], %f196;
	ld.local.f32 	%f197, [%rd4+8];
	mul.f32 	%f198, %f193, %f197;
	ld.local.f32 	%f199, [%rd4+36];
	sub.f32 	%f200, %f199, %f198;
	st.local.f32 	[%rd4+36], %f200;
	ld.local.f32 	%f201, [%rd4+12];
	mul.f32 	%f202, %f193, %f201;
	ld.local.f32 	%f203, [%rd4+40];
	sub.f32 	%f204, %f203, %f202;
	st.local.f32 	[%rd4+40], %f204;
	ld.local.f32 	%f205, [%rd4+16];
	mul.f32 	%f206, %f193, %f205;
	ld.local.f32 	%f207, [%rd4+44];
	sub.f32 	%f208, %f207, %f206;
	st.local.f32 	[%rd4+44], %f208;
	ld.local.f32 	%f209, [%rd4+20];
	mul.f32 	%f210, %f193, %f209;
	ld.local.f32 	%f211, [%rd4+48];
	sub.f32 	%f212, %f211, %f210;
	st.local.f32 	[%rd4+48], %f212;
	ld.local.f32 	%f213, [%rd4+24];
	mul.f32 	%f214, %f193, %f213;
	ld.local.f32 	%f215, [%rd4+52];
	sub.f32 	%f216, %f215, %f214;
	st.local.f32 	[%rd4+52], %f216;
	mov.u32 	%r150, %r154;
$L__BB3_11:
	setp.gtu.f32 	%p13, %f13, %f12;
	@%p13 bra 	$L__BB3_14;
	mul.wide.u32 	%rd75, %r150, 28;
	add.s64 	%rd76, %rd75, %rd1;
	add.s64 	%rd123, %rd76, 40;
$L__BB3_13:
	ld.local.f32 	%f217, [%rd123+-8];
	ld.local.f32 	%f218, [%rd4+4];
	mul.f32 	%f219, %f217, %f218;
	sub.f32 	%f220, %f217, %f219;
	st.local.f32 	[%rd123+-8], %f220;
	ld.local.f32 	%f221, [%rd4+8];
	mul.f32 	%f222, %f217, %f221;
	ld.local.f32 	%f223, [%rd123+-4];
	sub.f32 	%f224, %f223, %f222;
	st.local.f32 	[%rd123+-4], %f224;
	ld.local.f32 	%f225, [%rd4+12];
	mul.f32 	%f226, %f217, %f225;
	ld.local.f32 	%f227, [%rd123];
	sub.f32 	%f228, %f227, %f226;
	st.local.f32 	[%rd123], %f228;
	ld.local.f32 	%f229, [%rd4+16];
	mul.f32 	%f230, %f217, %f229;
	ld.local.f32 	%f231, [%rd123+4];
	sub.f32 	%f232, %f231, %f230;
	st.local.f32 	[%rd123+4], %f232;
	ld.local.f32 	%f233, [%rd4+20];
	mul.f32 	%f234, %f217, %f233;
	ld.local.f32 	%f235, [%rd123+8];
	sub.f32 	%f236, %f235, %f234;
	st.local.f32 	[%rd123+8], %f236;
	ld.local.f32 	%f237, [%rd4+24];
	mul.f32 	%f238, %f217, %f237;
	ld.local.f32 	%f239, [%rd123+12];
	sub.f32 	%f240, %f239, %f238;
	st.local.f32 	[%rd123+12], %f240;
	add.s32 	%r150, %r150, 2;
	ld.local.f32 	%f241, [%rd123+20];
	ld.local.f32 	%f242, [%rd4+4];
	mul.f32 	%f243, %f241, %f242;
	sub.f32 	%f244, %f241, %f243;
	st.local.f32 	[%rd123+20], %f244;
	ld.local.f32 	%f245, [%rd4+8];
	mul.f32 	%f246, %f241, %f245;
	ld.local.f32 	%f247, [%rd123+24];
	sub.f32 	%f248, %f247, %f246;
	st.local.f32 	[%rd123+24], %f248;
	ld.local.f32 	%f249, [%rd4+12];
	mul.f32 	%f250, %f241, %f249;
	ld.local.f32 	%f251, [%rd123+28];
	sub.f32 	%f252, %f251, %f250;
	st.local.f32 	[%rd123+28], %f252;
	ld.local.f32 	%f253, [%rd4+16];
	mul.f32 	%f254, %f241, %f253;
	ld.local.f32 	%f255, [%rd123+32];
	sub.f32 	%f256, %f255, %f254;
	st.local.f32 	[%rd123+32], %f256;
	ld.local.f32 	%f257, [%rd4+20];
	mul.f32 	%f258, %f241, %f257;
	ld.local.f32 	%f259, [%rd123+36];
	sub.f32 	%f260, %f259, %f258;
	st.local.f32 	[%rd123+36], %f260;
	ld.local.f32 	%f261, [%rd4+24];
	mul.f32 	%f262, %f241, %f261;
	ld.local.f32 	%f263, [%rd123+40];
	sub.f32 	%f264, %f263, %f262;
	st.local.f32 	[%rd123+40], %f264;
	add.s64 	%rd123, %rd123, 56;
	setp.ne.s32 	%p14, %r150, 2;
	@%p14 bra 	$L__BB3_13;
$L__BB3_14:
	mul.wide.u32 	%rd77, %r154, 28;
	add.s64 	%rd8, %rd1, %rd77;
	ld.local.f32 	%f27, [%rd8+8];
	abs.f32 	%f804, %f27;
	setp.eq.s32 	%p15, %r154, 2;
	mov.b32 	%r155, 2;
	@%p15 bra 	$L__BB3_17;
	ld.local.f32 	%f265, [%rd8+36];
	abs.f32 	%f266, %f265;
	setp.lt.f32 	%p16, %f804, %f266;
	selp.u32 	%r85, 1, 0, %p16;
	add.s32 	%r155, %r154, %r85;
	selp.f32 	%f804, %f266, %f804, %p16;
	setp.eq.s32 	%p17, %r154, 1;
	@%p17 bra 	$L__BB3_17;
	add.s32 	%r86, %r154, 2;
	ld.local.f32 	%f267, [%rd8+64];
	abs.f32 	%f268, %f267;
	setp.lt.f32 	%p18, %f804, %f268;
	selp.b32 	%r155, %r86, %r155, %p18;
	selp.f32 	%f804, %f268, %f804, %p18;
$L__BB3_17:
	setp.gtu.f32 	%p19, %f804, %f12;
	@%p19 bra 	$L__BB3_21;
	setp.eq.s32 	%p20, %r154, 2;
	mov.b32 	%r88, 0;
	st.local.u32 	[%rd8+8], %r88;
	mov.b32 	%r159, 2;
	@%p20 bra 	$L__BB3_35;
	mov.b32 	%r90, 0;
	st.local.u32 	[%rd8+36], %r90;
	setp.eq.s32 	%p21, %r154, 1;
	mov.b32 	%r159, 1;
	@%p21 bra 	$L__BB3_35;
	mov.b32 	%r159, 0;
	st.local.u32 	[%rd8+64], %r159;
	bra.uni 	$L__BB3_35;
$L__BB3_21:
	ld.local.f32 	%f269, [%rd8+12];
	ld.local.f32 	%f270, [%rd8+16];
	ld.local.f32 	%f271, [%rd8+20];
	ld.local.f32 	%f272, [%rd8+24];
	mul.wide.u32 	%rd78, %r155, 28;
	add.s64 	%rd79, %rd1, %rd78;
	ld.local.f32 	%f273, [%rd79+8];
	st.local.f32 	[%rd8+8], %f273;
	st.local.f32 	[%rd79+8], %f27;
	ld.local.f32 	%f274, [%rd79+12];
	st.local.f32 	[%rd8+12], %f274;
	st.local.f32 	[%rd79+12], %f269;
	ld.local.f32 	%f275, [%rd79+16];
	st.local.f32 	[%rd8+16], %f275;
	st.local.f32 	[%rd79+16], %f270;
	ld.local.f32 	%f276, [%rd79+20];
	st.local.f32 	[%rd8+20], %f276;
	st.local.f32 	[%rd79+20], %f271;
	ld.local.f32 	%f277, [%rd79+24];
	st.local.f32 	[%rd8+24], %f277;
	st.local.f32 	[%rd79+24], %f272;
	ld.local.f32 	%f278, [%rd8+8];
	div.rn.f32 	%f279, %f278, %f278;
	st.local.f32 	[%rd8+8], %f279;
	ld.local.f32 	%f280, [%rd8+12];
	div.rn.f32 	%f281, %f280, %f278;
	st.local.f32 	[%rd8+12], %f281;
	ld.local.f32 	%f282, [%rd8+16];
	div.rn.f32 	%f283, %f282, %f278;
	st.local.f32 	[%rd8+16], %f283;
	ld.local.f32 	%f284, [%rd8+20];
	div.rn.f32 	%f285, %f284, %f278;
	st.local.f32 	[%rd8+20], %f285;
	ld.local.f32 	%f286, [%rd8+24];
	div.rn.f32 	%f287, %f286, %f278;
	st.local.f32 	[%rd8+24], %f287;
	setp.eq.s32 	%p22, %r154, 0;
	@%p22 bra 	$L__BB3_28;
	setp.eq.s32 	%p23, %r154, 1;
	mov.b64 	%rd125, 0;
	@%p23 bra 	$L__BB3_26;
	add.s64 	%rd124, %rd1, 36;
	and.b32  	%r92, %r154, 2;
	neg.s32 	%r156, %r92;
$L__BB3_24:
	ld.local.f32 	%f288, [%rd124+-28];
	ld.local.f32 	%f289, [%rd8+8];
	mul.f32 	%f290, %f288, %f289;
	sub.f32 	%f291, %f288, %f290;
	st.local.f32 	[%rd124+-28], %f291;
	ld.local.f32 	%f292, [%rd8+12];
	mul.f32 	%f293, %f288, %f292;
	ld.local.f32 	%f294, [%rd124+-24];
	sub.f32 	%f295, %f294, %f293;
	st.local.f32 	[%rd124+-24], %f295;
	ld.local.f32 	%f296, [%rd8+16];
	mul.f32 	%f297, %f288, %f296;
	ld.local.f32 	%f298, [%rd124+-20];
	sub.f32 	%f299, %f298, %f297;
	st.local.f32 	[%rd124+-20], %f299;
	ld.local.f32 	%f300, [%rd8+20];
	mul.f32 	%f301, %f288, %f300;
	ld.local.f32 	%f302, [%rd124+-16];
	sub.f32 	%f303, %f302, %f301;
	st.local.f32 	[%rd124+-16], %f303;
	ld.local.f32 	%f304, [%rd8+24];
	mul.f32 	%f305, %f288, %f304;
	ld.local.f32 	%f306, [%rd124+-12];
	sub.f32 	%f307, %f306, %f305;
	st.local.f32 	[%rd124+-12], %f307;
	ld.local.f32 	%f308, [%rd124];
	ld.local.f32 	%f309, [%rd8+8];
	mul.f32 	%f310, %f308, %f309;
	sub.f32 	%f311, %f308, %f310;
	st.local.f32 	[%rd124], %f311;
	ld.local.f32 	%f312, [%rd8+12];
	mul.f32 	%f313, %f308, %f312;
	ld.local.f32 	%f314, [%rd124+4];
	sub.f32 	%f315, %f314, %f313;
	st.local.f32 	[%rd124+4], %f315;
	ld.local.f32 	%f316, [%rd8+16];
	mul.f32 	%f317, %f308, %f316;
	ld.local.f32 	%f318, [%rd124+8];
	sub.f32 	%f319, %f318, %f317;
	st.local.f32 	[%rd124+8], %f319;
	ld.local.f32 	%f320, [%rd8+20];
	mul.f32 	%f321, %f308, %f320;
	ld.local.f32 	%f322, [%rd124+12];
	sub.f32 	%f323, %f322, %f321;
	st.local.f32 	[%rd124+12], %f323;
	ld.local.f32 	%f324, [%rd8+24];
	mul.f32 	%f325, %f308, %f324;
	ld.local.f32 	%f326, [%rd124+16];
	sub.f32 	%f327, %f326, %f325;
	st.local.f32 	[%rd124+16], %f327;
	add.s32 	%r156, %r156, 2;
	add.s64 	%rd124, %rd124, 56;
	setp.ne.s32 	%p24, %r156, 0;
	@%p24 bra 	$L__BB3_24;
	cvt.u64.u32 	%rd125, %r92;
$L__BB3_26:
	and.b32  	%r94, %r154, 1;
	setp.eq.b32 	%p25, %r94, 1;
	not.pred 	%p26, %p25;
	@%p26 bra 	$L__BB3_28;
	mad.lo.s64 	%rd81, %rd125, 28, %rd1;
	ld.local.f32 	%f328, [%rd81+8];
	ld.local.f32 	%f329, [%rd8+8];
	mul.f32 	%f330, %f328, %f329;
	sub.f32 	%f331, %f328, %f330;
	st.local.f32 	[%rd81+8], %f331;
	ld.local.f32 	%f332, [%rd8+12];
	mul.f32 	%f333, %f328, %f332;
	ld.local.f32 	%f334, [%rd81+12];
	sub.f32 	%f335, %f334, %f333;
	st.local.f32 	[%rd81+12], %f335;
	ld.local.f32 	%f336, [%rd8+16];
	mul.f32 	%f337, %f328, %f336;
	ld.local.f32 	%f338, [%rd81+16];
	sub.f32 	%f339, %f338, %f337;
	st.local.f32 	[%rd81+16], %f339;
	ld.local.f32 	%f340, [%rd8+20];
	mul.f32 	%f341, %f328, %f340;
	ld.local.f32 	%f342, [%rd81+20];
	sub.f32 	%f343, %f342, %f341;
	st.local.f32 	[%rd81+20], %f343;
	ld.local.f32 	%f344, [%rd8+24];
	mul.f32 	%f345, %f328, %f344;
	ld.local.f32 	%f346, [%rd81+24];
	sub.f32 	%f347, %f346, %f345;
	st.local.f32 	[%rd81+24], %f347;
$L__BB3_28:
	setp.eq.s32 	%p27, %r154, 2;
	@%p27 bra 	$L__BB3_34;
	setp.eq.s32 	%p28, %r154, 0;
	mov.b32 	%r158, 0;
	@%p28 bra 	$L__BB3_31;
	ld.local.f32 	%f348, [%rd8+36];
	ld.local.f32 	%f349, [%rd8+8];
	mul.f32 	%f350, %f348, %f349;
	sub.f32 	%f351, %f348, %f350;
	st.local.f32 	[%rd8+36], %f351;
	ld.local.f32 	%f352, [%rd8+12];
	mul.f32 	%f353, %f348, %f352;
	ld.local.f32 	%f354, [%rd8+40];
	sub.f32 	%f355, %f354, %f353;
	st.local.f32 	[%rd8+40], %f355;
	ld.local.f32 	%f356, [%rd8+16];
	mul.f32 	%f357, %f348, %f356;
	ld.local.f32 	%f358, [%rd8+44];
	sub.f32 	%f359, %f358, %f357;
	st.local.f32 	[%rd8+44], %f359;
	ld.local.f32 	%f360, [%rd8+20];
	mul.f32 	%f361, %f348, %f360;
	ld.local.f32 	%f362, [%rd8+48];
	sub.f32 	%f363, %f362, %f361;
	st.local.f32 	[%rd8+48], %f363;
	ld.local.f32 	%f364, [%rd8+24];
	mul.f32 	%f365, %f348, %f364;
	ld.local.f32 	%f366, [%rd8+52];
	sub.f32 	%f367, %f366, %f365;
	st.local.f32 	[%rd8+52], %f367;
	mov.b32 	%r158, 2;
$L__BB3_31:
	setp.eq.s32 	%p29, %r154, 1;
	@%p29 bra 	$L__BB3_34;
	mul.wide.u32 	%rd82, %r158, 28;
	add.s64 	%rd83, %rd82, %rd1;
	add.s64 	%rd126, %rd83, 40;
$L__BB3_33:
	ld.local.f32 	%f368, [%rd126+-4];
	ld.local.f32 	%f369, [%rd8+8];
	mul.f32 	%f370, %f368, %f369;
	sub.f32 	%f371, %f368, %f370;
	st.local.f32 	[%rd126+-4], %f371;
	ld.local.f32 	%f372, [%rd8+12];
	mul.f32 	%f373, %f368, %f372;
	ld.local.f32 	%f374, [%rd126];
	sub.f32 	%f375, %f374, %f373;
	st.local.f32 	[%rd126], %f375;
	ld.local.f32 	%f376, [%rd8+16];
	mul.f32 	%f377, %f368, %f376;
	ld.local.f32 	%f378, [%rd126+4];
	sub.f32 	%f379, %f378, %f377;
	st.local.f32 	[%rd126+4], %f379;
	ld.local.f32 	%f380, [%rd8+20];
	mul.f32 	%f381, %f368, %f380;
	ld.local.f32 	%f382, [%rd126+8];
	sub.f32 	%f383, %f382, %f381;
	st.local.f32 	[%rd126+8], %f383;
	ld.local.f32 	%f384, [%rd8+24];
	mul.f32 	%f385, %f368, %f384;
	ld.local.f32 	%f386, [%rd126+12];
	sub.f32 	%f387, %f386, %f385;
	st.local.f32 	[%rd126+12], %f387;
	add.s32 	%r158, %r158, 2;
	ld.local.f32 	%f388, [%rd126+24];
	ld.local.f32 	%f389, [%rd8+8];
	mul.f32 	%f390, %f388, %f389;
	sub.f32 	%f391, %f388, %f390;
	st.local.f32 	[%rd126+24], %f391;
	ld.local.f32 	%f392, [%rd8+12];
	mul.f32 	%f393, %f388, %f392;
	ld.local.f32 	%f394, [%rd126+28];
	sub.f32 	%f395, %f394, %f393;
	st.local.f32 	[%rd126+28], %f395;
	ld.local.f32 	%f396, [%rd8+16];
	mul.f32 	%f397, %f388, %f396;
	ld.local.f32 	%f398, [%rd126+32];
	sub.f32 	%f399, %f398, %f397;
	st.local.f32 	[%rd126+32], %f399;
	ld.local.f32 	%f400, [%rd8+20];
	mul.f32 	%f401, %f388, %f400;
	ld.local.f32 	%f402, [%rd126+36];
	sub.f32 	%f403, %f402, %f401;
	st.local.f32 	[%rd126+36], %f403;
	ld.local.f32 	%f404, [%rd8+24];
	mul.f32 	%f405, %f388, %f404;
	ld.local.f32 	%f406, [%rd126+40];
	sub.f32 	%f407, %f406, %f405;
	st.local.f32 	[%rd126+40], %f407;
	add.s64 	%rd126, %rd126, 56;
	setp.ne.s32 	%p30, %r158, 2;
	@%p30 bra 	$L__BB3_33;
$L__BB3_34:
	add.s32 	%r159, %r154, 1;
$L__BB3_35:
	setp.gt.u32 	%p31, %r159, 2;
	@%p31 bra 	$L__BB3_122;
	mul.wide.u32 	%rd84, %r159, 28;
	add.s64 	%rd17, %rd1, %rd84;
	ld.local.f32 	%f32, [%rd17+12];
	abs.f32 	%f805, %f32;
	setp.eq.s32 	%p32, %r159, 2;
	mov.b32 	%r160, 2;
	@%p32 bra 	$L__BB3_39;
	ld.local.f32 	%f408, [%rd17+40];
	abs.f32 	%f409, %f408;
	setp.lt.f32 	%p33, %f805, %f409;
	selp.u32 	%r98, 1, 0, %p33;
	add.s32 	%r160, %r159, %r98;
	selp.f32 	%f805, %f409, %f805, %p33;
	setp.eq.s32 	%p34, %r159, 1;
	@%p34 bra 	$L__BB3_39;
	add.s32 	%r99, %r159, 2;
	ld.local.f32 	%f410, [%rd17+68];
	abs.f32 	%f411, %f410;
	setp.lt.f32 	%p35, %f805, %f411;
	selp.b32 	%r160, %r99, %r160, %p35;
	selp.f32 	%f805, %f411, %f805, %p35;
$L__BB3_39:
	setp.gtu.f32 	%p36, %f805, %f12;
	@%p36 bra 	$L__BB3_43;
	setp.eq.s32 	%p37, %r159, 2;
	mov.b32 	%r101, 0;
	st.local.u32 	[%rd17+12], %r101;
	mov.b32 	%r164, 2;
	@%p37 bra 	$L__BB3_57;
	mov.b32 	%r103, 0;
	st.local.u32 	[%rd17+40], %r103;
	setp.eq.s32 	%p38, %r159, 1;
	mov.b32 	%r164, 1;
	@%p38 bra 	$L__BB3_57;
	mov.b32 	%r104, 0;
	st.local.u32 	[%rd17+68], %r104;
	mov.u32 	%r164, %r159;
	bra.uni 	$L__BB3_57;
$L__BB3_43:
	ld.local.f32 	%f412, [%rd17+16];
	ld.local.f32 	%f413, [%rd17+20];
	ld.local.f32 	%f414, [%rd17+24];
	mul.wide.u32 	%rd85, %r160, 28;
	add.s64 	%rd86, %rd1, %rd85;
	ld.local.f32 	%f415, [%rd86+12];
	st.local.f32 	[%rd17+12], %f415;
	st.local.f32 	[%rd86+12], %f32;
	ld.local.f32 	%f416, [%rd86+16];
	st.local.f32 	[%rd17+16], %f416;
	st.local.f32 	[%rd86+16], %f412;
	ld.local.f32 	%f417, [%rd86+20];
	st.local.f32 	[%rd17+20], %f417;
	st.local.f32 	[%rd86+20], %f413;
	ld.local.f32 	%f418, [%rd86+24];
	st.local.f32 	[%rd17+24], %f418;
	st.local.f32 	[%rd86+24], %f414;
	ld.local.f32 	%f419, [%rd17+12];
	div.rn.f32 	%f420, %f419, %f419;
	st.local.f32 	[%rd17+12], %f420;
	ld.local.f32 	%f421, [%rd17+16];
	div.rn.f32 	%f422, %f421, %f419;
	st.local.f32 	[%rd17+16], %f422;
	ld.local.f32 	%f423, [%rd17+20];
	div.rn.f32 	%f424, %f423, %f419;
	st.local.f32 	[%rd17+20], %f424;
	ld.local.f32 	%f425, [%rd17+24];
	div.rn.f32 	%f426, %f425, %f419;
	st.local.f32 	[%rd17+24], %f426;
	setp.eq.s32 	%p39, %r159, 0;
	@%p39 bra 	$L__BB3_50;
	setp.eq.s32 	%p40, %r159, 1;
	mov.b64 	%rd128, 0;
	@%p40 bra 	$L__BB3_48;
	add.s64 	%rd127, %rd1, 40;
	and.b32  	%r105, %r159, 6;
	neg.s32 	%r161, %r105;
$L__BB3_46:
	ld.local.f32 	%f427, [%rd127+-28];
	ld.local.f32 	%f428, [%rd17+12];
	mul.f32 	%f429, %f427, %f428;
	sub.f32 	%f430, %f427, %f429;
	st.local.f32 	[%rd127+-28], %f430;
	ld.local.f32 	%f431, [%rd17+16];
	mul.f32 	%f432, %f427, %f431;
	ld.local.f32 	%f433, [%rd127+-24];
	sub.f32 	%f434, %f433, %f432;
	st.local.f32 	[%rd127+-24], %f434;
	ld.local.f32 	%f435, [%rd17+20];
	mul.f32 	%f436, %f427, %f435;
	ld.local.f32 	%f437, [%rd127+-20];
	sub.f32 	%f438, %f437, %f436;
	st.local.f32 	[%rd127+-20], %f438;
	ld.local.f32 	%f439, [%rd17+24];
	mul.f32 	%f440, %f427, %f439;
	ld.local.f32 	%f441, [%rd127+-16];
	sub.f32 	%f442, %f441, %f440;
	st.local.f32 	[%rd127+-16], %f442;
	ld.local.f32 	%f443, [%rd127];
	ld.local.f32 	%f444, [%rd17+12];
	mul.f32 	%f445, %f443, %f444;
	sub.f32 	%f446, %f443, %f445;
	st.local.f32 	[%rd127], %f446;
	ld.local.f32 	%f447, [%rd17+16];
	mul.f32 	%f448, %f443, %f447;
	ld.local.f32 	%f449, [%rd127+4];
	sub.f32 	%f450, %f449, %f448;
	st.local.f32 	[%rd127+4], %f450;
	ld.local.f32 	%f451, [%rd17+20];
	mul.f32 	%f452, %f443, %f451;
	ld.local.f32 	%f453, [%rd127+8];
	sub.f32 	%f454, %f453, %f452;
	st.local.f32 	[%rd127+8], %f454;
	ld.local.f32 	%f455, [%rd17+24];
	mul.f32 	%f456, %f443, %f455;
	ld.local.f32 	%f457, [%rd127+12];
	sub.f32 	%f458, %f457, %f456;
	st.local.f32 	[%rd127+12], %f458;
	add.s32 	%r161, %r161, 2;
	add.s64 	%rd127, %rd127, 56;
	setp.ne.s32 	%p41, %r161, 0;
	@%p41 bra 	$L__BB3_46;
	and.b32  	%r106, %r159, 2;
	cvt.u64.u32 	%rd128, %r106;
$L__BB3_48:
	and.b32  	%r107, %r159, 1;
	setp.eq.b32 	%p42, %r107, 1;
	not.pred 	%p43, %p42;
	@%p43 bra 	$L__BB3_50;
	mad.lo.s64 	%rd88, %rd128, 28, %rd1;
	ld.local.f32 	%f459, [%rd88+12];
	ld.local.f32 	%f460, [%rd17+12];
	mul.f32 	%f461, %f459, %f460;
	sub.f32 	%f462, %f459, %f461;
	st.local.f32 	[%rd88+12], %f462;
	ld.local.f32 	%f463, [%rd17+16];
	mul.f32 	%f464, %f459, %f463;
	ld.local.f32 	%f465, [%rd88+16];
	sub.f32 	%f466, %f465, %f464;
	st.local.f32 	[%rd88+16], %f466;
	ld.local.f32 	%f467, [%rd17+20];
	mul.f32 	%f468, %f459, %f467;
	ld.local.f32 	%f469, [%rd88+20];
	sub.f32 	%f470, %f469, %f468;
	st.local.f32 	[%rd88+20], %f470;
	ld.local.f32 	%f471, [%rd17+24];
	mul.f32 	%f472, %f459, %f471;
	ld.local.f32 	%f473, [%rd88+24];
	sub.f32 	%f474, %f473, %f472;
	st.local.f32 	[%rd88+24], %f474;
$L__BB3_50:
	setp.eq.s32 	%p44, %r159, 2;
	@%p44 bra 	$L__BB3_56;
	setp.eq.s32 	%p45, %r159, 0;
	mov.b32 	%r163, 0;
	@%p45 bra 	$L__BB3_53;
	ld.local.f32 	%f475, [%rd17+40];
	ld.local.f32 	%f476, [%rd17+12];
	mul.f32 	%f477, %f475, %f476;
	sub.f32 	%f478, %f475, %f477;
	st.local.f32 	[%rd17+40], %f478;
	ld.local.f32 	%f479, [%rd17+16];
	mul.f32 	%f480, %f475, %f479;
	ld.local.f32 	%f481, [%rd17+44];
	sub.f32 	%f482, %f481, %f480;
	st.local.f32 	[%rd17+44], %f482;
	ld.local.f32 	%f483, [%rd17+20];
	mul.f32 	%f484, %f475, %f483;
	ld.local.f32 	%f485, [%rd17+48];
	sub.f32 	%f486, %f485, %f484;
	st.local.f32 	[%rd17+48], %f486;
	ld.local.f32 	%f487, [%rd17+24];
	mul.f32 	%f488, %f475, %f487;
	ld.local.f32 	%f489, [%rd17+52];
	sub.f32 	%f490, %f489, %f488;
	st.local.f32 	[%rd17+52], %f490;
	mov.b32 	%r163, 2;
$L__BB3_53:
	setp.eq.s32 	%p46, %r159, 1;
	@%p46 bra 	$L__BB3_56;
	mul.wide.u32 	%rd89, %r163, 28;
	add.s64 	%rd90, %rd89, %rd1;
	add.s64 	%rd129, %rd90, 80;
$L__BB3_55:
	ld.local.f32 	%f491, [%rd129+-40];
	ld.local.f32 	%f492, [%rd17+12];
	mul.f32 	%f493, %f491, %f492;
	sub.f32 	%f494, %f491, %f493;
	st.local.f32 	[%rd129+-40], %f494;
	ld.local.f32 	%f495, [%rd17+16];
	mul.f32 	%f496, %f491, %f495;
	ld.local.f32 	%f497, [%rd129+-36];
	sub.f32 	%f498, %f497, %f496;
	st.local.f32 	[%rd129+-36], %f498;
	ld.local.f32 	%f499, [%rd17+20];
	mul.f32 	%f500, %f491, %f499;
	ld.local.f32 	%f501, [%rd129+-32];
	sub.f32 	%f502, %f501, %f500;
	st.local.f32 	[%rd129+-32], %f502;
	ld.local.f32 	%f503, [%rd17+24];
	mul.f32 	%f504, %f491, %f503;
	ld.local.f32 	%f505, [%rd129+-28];
	sub.f32 	%f506, %f505, %f504;
	st.local.f32 	[%rd129+-28], %f506;
	add.s32 	%r163, %r163, 2;
	ld.local.f32 	%f507, [%rd129+-12];
	ld.local.f32 	%f508, [%rd17+12];
	mul.f32 	%f509, %f507, %f508;
	sub.f32 	%f510, %f507, %f509;
	st.local.f32 	[%rd129+-12], %f510;
	ld.local.f32 	%f511, [%rd17+16];
	mul.f32 	%f512, %f507, %f511;
	ld.local.f32 	%f513, [%rd129+-8];
	sub.f32 	%f514, %f513, %f512;
	st.local.f32 	[%rd129+-8], %f514;
	ld.local.f32 	%f515, [%rd17+20];
	mul.f32 	%f516, %f507, %f515;
	ld.local.f32 	%f517, [%rd129+-4];
	sub.f32 	%f518, %f517, %f516;
	st.local.f32 	[%rd129+-4], %f518;
	ld.local.f32 	%f519, [%rd17+24];
	mul.f32 	%f520, %f507, %f519;
	ld.local.f32 	%f521, [%rd129];
	sub.f32 	%f522, %f521, %f520;
	st.local.f32 	[%rd129], %f522;
	add.s64 	%rd129, %rd129, 56;
	setp.ne.s32 	%p47, %r163, 2;
	@%p47 bra 	$L__BB3_55;
$L__BB3_56:
	add.s32 	%r164, %r159, 1;
$L__BB3_57:
	setp.gt.u32 	%p48, %r164, 2;
	@%p48 bra 	$L__BB3_122;
	mul.wide.u32 	%rd91, %r164, 28;
	add.s64 	%rd26, %rd1, %rd91;
	ld.local.f32 	%f37, [%rd26+16];
	abs.f32 	%f806, %f37;
	setp.eq.s32 	%p49, %r164, 2;
	mov.b32 	%r165, 2;
	@%p49 bra 	$L__BB3_61;
	ld.local.f32 	%f523, [%rd26+44];
	abs.f32 	%f524, %f523;
	setp.lt.f32 	%p50, %f806, %f524;
	selp.u32 	%r111, 1, 0, %p50;
	add.s32 	%r165, %r164, %r111;
	selp.f32 	%f806, %f524, %f806, %p50;
	setp.eq.s32 	%p51, %r164, 1;
	@%p51 bra 	$L__BB3_61;
	add.s32 	%r112, %r164, 2;
	ld.local.f32 	%f525, [%rd26+72];
	abs.f32 	%f526, %f525;
	setp.lt.f32 	%p52, %f806, %f526;
	selp.b32 	%r165, %r112, %r165, %p52;
	selp.f32 	%f806, %f526, %f806, %p52;
$L__BB3_61:
	setp.gtu.f32 	%p53, %f806, %f12;
	@%p53 bra 	$L__BB3_65;
	setp.eq.s32 	%p54, %r164, 2;
	mov.b32 	%r114, 0;
	st.local.u32 	[%rd26+16], %r114;
	mov.b32 	%r169, 2;
	@%p54 bra 	$L__BB3_79;
	mov.b32 	%r116, 0;
	st.local.u32 	[%rd26+44], %r116;
	setp.eq.s32 	%p55, %r164, 1;
	mov.b32 	%r169, 1;
	@%p55 bra 	$L__BB3_79;
	mov.b32 	%r117, 0;
	st.local.u32 	[%rd26+72], %r117;
	mov.u32 	%r169, %r164;
	bra.uni 	$L__BB3_79;
$L__BB3_65:
	ld.local.f32 	%f527, [%rd26+20];
	ld.local.f32 	%f528, [%rd26+24];
	mul.wide.u32 	%rd92, %r165, 28;
	add.s64 	%rd93, %rd1, %rd92;
	ld.local.f32 	%f529, [%rd93+16];
	st.local.f32 	[%rd26+16], %f529;
	st.local.f32 	[%rd93+16], %f37;
	ld.local.f32 	%f530, [%rd93+20];
	st.local.f32 	[%rd26+20], %f530;
	st.local.f32 	[%rd93+20], %f527;
	ld.local.f32 	%f531, [%rd93+24];
	st.local.f32 	[%rd26+24], %f531;
	st.local.f32 	[%rd93+24], %f528;
	ld.local.f32 	%f532, [%rd26+16];
	div.rn.f32 	%f533, %f532, %f532;
	st.local.f32 	[%rd26+16], %f533;
	ld.local.f32 	%f534, [%rd26+20];
	div.rn.f32 	%f535, %f534, %f532;
	st.local.f32 	[%rd26+20], %f535;
	ld.local.f32 	%f536, [%rd26+24];
	div.rn.f32 	%f537, %f536, %f532;
	st.local.f32 	[%rd26+24], %f537;
	setp.eq.s32 	%p56, %r164, 0;
	@%p56 bra 	$L__BB3_72;
	setp.eq.s32 	%p57, %r164, 1;
	mov.b64 	%rd131, 0;
	@%p57 bra 	$L__BB3_70;
	cvt.u16.u32 	%rs1, %r164;
	shr.u16 	%rs2, %rs1, 1;
	and.b16  	%rs3, %rs2, 1;
	mul.wide.u16 	%r118, %rs3, 2;
	neg.s32 	%r166, %r118;
	mov.u64 	%rd130, %rd136;
$L__BB3_68:
	ld.local.f32 	%f538, [%rd130+-36];
	ld.local.f32 	%f539, [%rd26+16];
	mul.f32 	%f540, %f538, %f539;
	sub.f32 	%f541, %f538, %f540;
	st.local.f32 	[%rd130+-36], %f541;
	ld.local.f32 	%f542, [%rd26+20];
	mul.f32 	%f543, %f538, %f542;
	ld.local.f32 	%f544, [%rd130+-32];
	sub.f32 	%f545, %f544, %f543;
	st.local.f32 	[%rd130+-32], %f545;
	ld.local.f32 	%f546, [%rd26+24];
	mul.f32 	%f547, %f538, %f546;
	ld.local.f32 	%f548, [%rd130+-28];
	sub.f32 	%f549, %f548, %f547;
	st.local.f32 	[%rd130+-28], %f549;
	ld.local.f32 	%f550, [%rd130+-8];
	ld.local.f32 	%f551, [%rd26+16];
	mul.f32 	%f552, %f550, %f551;
	sub.f32 	%f553, %f550, %f552;
	st.local.f32 	[%rd130+-8], %f553;
	ld.local.f32 	%f554, [%rd26+20];
	mul.f32 	%f555, %f550, %f554;
	ld.local.f32 	%f556, [%rd130+-4];
	sub.f32 	%f557, %f556, %f555;
	st.local.f32 	[%rd130+-4], %f557;
	ld.local.f32 	%f558, [%rd26+24];
	mul.f32 	%f559, %f550, %f558;
	ld.local.f32 	%f560, [%rd130];
	sub.f32 	%f561, %f560, %f559;
	st.local.f32 	[%rd130], %f561;
	add.s32 	%r166, %r166, 2;
	add.s64 	%rd130, %rd130, 56;
	setp.ne.s32 	%p58, %r166, 0;
	@%p58 bra 	$L__BB3_68;
	and.b32  	%r119, %r164, 2;
	cvt.u64.u32 	%rd131, %r119;
$L__BB3_70:
	and.b32  	%r120, %r164, 1;
	setp.eq.b32 	%p59, %r120, 1;
	not.pred 	%p60, %p59;
	@%p60 bra 	$L__BB3_72;
	mad.lo.s64 	%rd95, %rd131, 28, %rd1;
	ld.local.f32 	%f562, [%rd95+16];
	ld.local.f32 	%f563, [%rd26+16];
	mul.f32 	%f564, %f562, %f563;
	sub.f32 	%f565, %f562, %f564;
	st.local.f32 	[%rd95+16], %f565;
	ld.local.f32 	%f566, [%rd26+20];
	mul.f32 	%f567, %f562, %f566;
	ld.local.f32 	%f568, [%rd95+20];
	sub.f32 	%f569, %f568, %f567;
	st.local.f32 	[%rd95+20], %f569;
	ld.local.f32 	%f570, [%rd26+24];
	mul.f32 	%f571, %f562, %f570;
	ld.local.f32 	%f572, [%rd95+24];
	sub.f32 	%f573, %f572, %f571;
	st.local.f32 	[%rd95+24], %f573;
$L__BB3_72:
	setp.eq.s32 	%p61, %r164, 2;
	@%p61 bra 	$L__BB3_78;
	setp.eq.s32 	%p62, %r164, 0;
	mov.b32 	%r168, 0;
	@%p62 bra 	$L__BB3_75;
	ld.local.f32 	%f574, [%rd26+44];
	ld.local.f32 	%f575, [%rd26+16];
	mul.f32 	%f576, %f574, %f575;
	sub.f32 	%f577, %f574, %f576;
	st.local.f32 	[%rd26+44], %f577;
	ld.local.f32 	%f578, [%rd26+20];
	mul.f32 	%f579, %f574, %f578;
	ld.local.f32 	%f580, [%rd26+48];
	sub.f32 	%f581, %f580, %f579;
	st.local.f32 	[%rd26+48], %f581;
	ld.local.f32 	%f582, [%rd26+24];
	mul.f32 	%f583, %f574, %f582;
	ld.local.f32 	%f584, [%rd26+52];
	sub.f32 	%f585, %f584, %f583;
	st.local.f32 	[%rd26+52], %f585;
	mov.b32 	%r168, 2;
$L__BB3_75:
	setp.eq.s32 	%p63, %r164, 1;
	@%p63 bra 	$L__BB3_78;
	mul.wide.u32 	%rd96, %r168, 28;
	add.s64 	%rd97, %rd96, %rd1;
	add.s64 	%rd132, %rd97, 80;
$L__BB3_77:
	ld.local.f32 	%f586, [%rd132+-36];
	ld.local.f32 	%f587, [%rd26+16];
	mul.f32 	%f588, %f586, %f587;
	sub.f32 	%f589, %f586, %f588;
	st.local.f32 	[%rd132+-36], %f589;
	ld.local.f32 	%f590, [%rd26+20];
	mul.f32 	%f591, %f586, %f590;
	ld.local.f32 	%f592, [%rd132+-32];
	sub.f32 	%f593, %f592, %f591;
	st.local.f32 	[%rd132+-32], %f593;
	ld.local.f32 	%f594, [%rd26+24];
	mul.f32 	%f595, %f586, %f594;
	ld.local.f32 	%f596, [%rd132+-28];
	sub.f32 	%f597, %f596, %f595;
	st.local.f32 	[%rd132+-28], %f597;
	add.s32 	%r168, %r168, 2;
	ld.local.f32 	%f598, [%rd132+-8];
	ld.local.f32 	%f599, [%rd26+16];
	mul.f32 	%f600, %f598, %f599;
	sub.f32 	%f601, %f598, %f600;
	st.local.f32 	[%rd132+-8], %f601;
	ld.local.f32 	%f602, [%rd26+20];
	mul.f32 	%f603, %f598, %f602;
	ld.local.f32 	%f604, [%rd132+-4];
	sub.f32 	%f605, %f604, %f603;
	st.local.f32 	[%rd132+-4], %f605;
	ld.local.f32 	%f606, [%rd26+24];
	mul.f32 	%f607, %f598, %f606;
	ld.local.f32 	%f608, [%rd132];
	sub.f32 	%f609, %f608, %f607;
	st.local.f32 	[%rd132], %f609;
	add.s64 	%rd132, %rd132, 56;
	setp.ne.s32 	%p64, %r168, 2;
	@%p64 bra 	$L__BB3_77;
$L__BB3_78:
	add.s32 	%r169, %r164, 1;
$L__BB3_79:
	setp.gt.u32 	%p65, %r169, 2;
	@%p65 bra 	$L__BB3_122;
	mul.wide.u32 	%rd98, %r169, 28;
	add.s64 	%rd34, %rd1, %rd98;
	ld.local.f32 	%f42, [%rd34+20];
	abs.f32 	%f807, %f42;
	setp.eq.s32 	%p66, %r169, 2;
	mov.b32 	%r170, 2;
	@%p66 bra 	$L__BB3_83;
	ld.local.f32 	%f610, [%rd34+48];
	abs.f32 	%f611, %f610;
	setp.lt.f32 	%p67, %f807, %f611;
	selp.u32 	%r124, 1, 0, %p67;
	add.s32 	%r170, %r169, %r124;
	selp.f32 	%f807, %f611, %f807, %p67;
	setp.eq.s32 	%p68, %r169, 1;
	@%p68 bra 	$L__BB3_83;
	add.s32 	%r125, %r169, 2;
	ld.local.f32 	%f612, [%rd34+76];
	abs.f32 	%f613, %f612;
	setp.lt.f32 	%p69, %f807, %f613;
	selp.b32 	%r170, %r125, %r170, %p69;
	selp.f32 	%f807, %f613, %f807, %p69;
$L__BB3_83:
	setp.gtu.f32 	%p70, %f807, %f12;
	@%p70 bra 	$L__BB3_87;
	setp.eq.s32 	%p71, %r169, 2;
	mov.b32 	%r127, 0;
	st.local.u32 	[%rd34+20], %r127;
	mov.b32 	%r174, 2;
	@%p71 bra 	$L__BB3_101;
	mov.b32 	%r129, 0;
	st.local.u32 	[%rd34+48], %r129;
	setp.eq.s32 	%p72, %r169, 1;
	mov.b32 	%r174, 1;
	@%p72 bra 	$L__BB3_101;
	mov.b32 	%r130, 0;
	st.local.u32 	[%rd34+76], %r130;
	mov.u32 	%r174, %r169;
	bra.uni 	$L__BB3_101;
$L__BB3_87:
	ld.local.f32 	%f614, [%rd34+24];
	mul.wide.u32 	%rd99, %r170, 28;
	add.s64 	%rd100, %rd1, %rd99;
	ld.local.f32 	%f615, [%rd100+20];
	st.local.f32 	[%rd34+20], %f615;
	st.local.f32 	[%rd100+20], %f42;
	ld.local.f32 	%f616, [%rd100+24];
	st.local.f32 	[%rd34+24], %f616;
	st.local.f32 	[%rd100+24], %f614;
	ld.local.f32 	%f617, [%rd34+20];
	div.rn.f32 	%f618, %f617, %f617;
	st.local.f32 	[%rd34+20], %f618;
	ld.local.f32 	%f619, [%rd34+24];
	div.rn.f32 	%f620, %f619, %f617;
	st.local.f32 	[%rd34+24], %f620;
	setp.eq.s32 	%p73, %r169, 0;
	@%p73 bra 	$L__BB3_94;
	setp.eq.s32 	%p74, %r169, 1;
	mov.b64 	%rd134, 0;
	@%p74 bra 	$L__BB3_92;
	cvt.u16.u32 	%rs4, %r169;
	shr.u16 	%rs5, %rs4, 1;
	and.b16  	%rs6, %rs5, 1;
	mul.wide.u16 	%r131, %rs6, 2;
	neg.s32 	%r171, %r131;
	mov.u64 	%rd133, %rd136;
$L__BB3_90:
	ld.local.f32 	%f621, [%rd133+-32];
	ld.local.f32 	%f622, [%rd34+20];
	mul.f32 	%f623, %f621, %f622;
	sub.f32 	%f624, %f621, %f623;
	st.local.f32 	[%rd133+-32], %f624;
	ld.local.f32 	%f625, [%rd34+24];
	mul.f32 	%f626, %f621, %f625;
	ld.local.f32 	%f627, [%rd133+-28];
	sub.f32 	%f628, %f627, %f626;
	st.local.f32 	[%rd133+-28], %f628;
	ld.local.f32 	%f629, [%rd133+-4];
	ld.local.f32 	%f630, [%rd34+20];
	mul.f32 	%f631, %f629, %f630;
	sub.f32 	%f632, %f629, %f631;
	st.local.f32 	[%rd133+-4], %f632;
	ld.local.f32 	%f633, [%rd34+24];
	mul.f32 	%f634, %f629, %f633;
	ld.local.f32 	%f635, [%rd133];
	sub.f32 	%f636, %f635, %f634;
	st.local.f32 	[%rd133], %f636;
	add.s32 	%r171, %r171, 2;
	add.s64 	%rd133, %rd133, 56;
	setp.ne.s32 	%p75, %r171, 0;
	@%p75 bra 	$L__BB3_90;
	and.b32  	%r132, %r169, 2;
	cvt.u64.u32 	%rd134, %r132;
$L__BB3_92:
	and.b32  	%r133, %r169, 1;
	setp.eq.b32 	%p76, %r133, 1;
	not.pred 	%p77, %p76;
	@%p77 bra 	$L__BB3_94;
	mad.lo.s64 	%rd102, %rd134, 28, %rd1;
	ld.local.f32 	%f637, [%rd102+20];
	ld.local.f32 	%f638, [%rd34+20];
	mul.f32 	%f639, %f637, %f638;
	sub.f32 	%f640, %f637, %f639;
	st.local.f32 	[%rd102+20], %f640;
	ld.local.f32 	%f641, [%rd34+24];
	mul.f32 	%f642, %f637, %f641;
	ld.local.f32 	%f643, [%rd102+24];
	sub.f32 	%f644, %f643, %f642;
	st.local.f32 	[%rd102+24], %f644;
$L__BB3_94:
	setp.eq.s32 	%p78, %r169, 2;
	@%p78 bra 	$L__BB3_100;
	setp.eq.s32 	%p79, %r169, 0;
	mov.b32 	%r173, 0;
	@%p79 bra 	$L__BB3_97;
	ld.local.f32 	%f645, [%rd34+48];
	ld.local.f32 	%f646, [%rd34+20];
	mul.f32 	%f647, %f645, %f646;
	sub.f32 	%f648, %f645, %f647;
	st.local.f32 	[%rd34+48], %f648;
	ld.local.f32 	%f649, [%rd34+24];
	mul.f32 	%f650, %f645, %f649;
	ld.local.f32 	%f651, [%rd34+52];
	sub.f32 	%f652, %f651, %f650;
	st.local.f32 	[%rd34+52], %f652;
	mov.b32 	%r173, 2;
$L__BB3_97:
	setp.eq.s32 	%p80, %r169, 1;
	@%p80 bra 	$L__BB3_100;
	mul.wide.u32 	%rd103, %r173, 28;
	add.s64 	%rd104, %rd103, %rd1;
	add.s64 	%rd135, %rd104, 80;
$L__BB3_99:
	ld.local.f32 	%f653, [%rd135+-32];
	ld.local.f32 	%f654, [%rd34+20];
	mul.f32 	%f655, %f653, %f654;
	sub.f32 	%f656, %f653, %f655;
	st.local.f32 	[%rd135+-32], %f656;
	ld.local.f32 	%f657, [%rd34+24];
	mul.f32 	%f658, %f653, %f657;
	ld.local.f32 	%f659, [%rd135+-28];
	sub.f32 	%f660, %f659, %f658;
	st.local.f32 	[%rd135+-28], %f660;
	add.s32 	%r173, %r173, 2;
	ld.local.f32 	%f661, [%rd135+-4];
	ld.local.f32 	%f662, [%rd34+20];
	mul.f32 	%f663, %f661, %f662;
	sub.f32 	%f664, %f661, %f663;
	st.local.f32 	[%rd135+-4], %f664;
	ld.local.f32 	%f665, [%rd34+24];
	mul.f32 	%f666, %f661, %f665;
	ld.local.f32 	%f667, [%rd135];
	sub.f32 	%f668, %f667, %f666;
	st.local.f32 	[%rd135], %f668;
	add.s64 	%rd135, %rd135, 56;
	setp.ne.s32 	%p81, %r173, 2;
	@%p81 bra 	$L__BB3_99;
$L__BB3_100:
	add.s32 	%r174, %r169, 1;
$L__BB3_101:
	setp.gt.u32 	%p82, %r174, 2;
	@%p82 bra 	$L__BB3_122;
	mul.wide.u32 	%rd105, %r174, 28;
	add.s64 	%rd42, %rd1, %rd105;
	ld.local.f32 	%f47, [%rd42+24];
	abs.f32 	%f808, %f47;
	setp.eq.s32 	%p83, %r174, 2;
	mov.b32 	%r175, 2;
	@%p83 bra 	$L__BB3_105;
	ld.local.f32 	%f669, [%rd42+52];
	abs.f32 	%f670, %f669;
	setp.lt.f32 	%p84, %f808, %f670;
	selp.u32 	%r137, 1, 0, %p84;
	add.s32 	%r175, %r174, %r137;
	selp.f32 	%f808, %f670, %f808, %p84;
	setp.eq.s32 	%p85, %r174, 1;
	@%p85 bra 	$L__BB3_105;
	add.s32 	%r138, %r174, 2;
	ld.local.f32 	%f671, [%rd42+80];
	abs.f32 	%f672, %f671;
	setp.lt.f32 	%p86, %f808, %f672;
	selp.b32 	%r175, %r138, %r175, %p86;
	selp.f32 	%f808, %f672, %f808, %p86;
$L__BB3_105:
	setp.gtu.f32 	%p87, %f808, %f12;
	@%p87 bra 	$L__BB3_109;
	setp.eq.s32 	%p88, %r174, 2;
	mov.b32 	%r139, 0;
	st.local.u32 	[%rd42+24], %r139;
	@%p88 bra 	$L__BB3_122;
	mov.b32 	%r140, 0;
	st.local.u32 	[%rd42+52], %r140;
	setp.eq.s32 	%p89, %r174, 1;
	@%p89 bra 	$L__BB3_122;
	mov.b32 	%r141, 0;
	st.local.u32 	[%rd42+80], %r141;
	bra.uni 	$L__BB3_122;
$L__BB3_109:
	mul.wide.u32 	%rd106, %r175, 28;
	add.s64 	%rd107, %rd1, %rd106;
	ld.local.f32 	%f673, [%rd107+24];
	st.local.f32 	[%rd42+24], %f673;
	st.local.f32 	[%rd107+24], %f47;
	ld.local.f32 	%f674, [%rd42+24];
	div.rn.f32 	%f675, %f674, %f674;
	st.local.f32 	[%rd42+24], %f675;
	setp.eq.s32 	%p90, %r174, 0;
	@%p90 bra 	$L__BB3_116;
	setp.eq.s32 	%p91, %r174, 1;
	mov.b64 	%rd137, 0;
	@%p91 bra 	$L__BB3_114;
	cvt.u16.u32 	%rs7, %r174;
	shr.u16 	%rs8, %rs7, 1;
	and.b16  	%rs9, %rs8, 1;
	mul.wide.u16 	%r142, %rs9, 2;
	neg.s32 	%r176, %r142;
$L__BB3_112:
	ld.local.f32 	%f676, [%rd136+-28];
	ld.local.f32 	%f677, [%rd42+24];
	mul.f32 	%f678, %f676, %f677;
	sub.f32 	%f679, %f676, %f678;
	st.local.f32 	[%rd136+-28], %f679;
	ld.local.f32 	%f680, [%rd136];
	ld.local.f32 	%f681, [%rd42+24];
	mul.f32 	%f682, %f680, %f681;
	sub.f32 	%f683, %f680, %f682;
	st.local.f32 	[%rd136], %f683;
	add.s32 	%r176, %r176, 2;
	add.s64 	%rd136, %rd136, 56;
	setp.ne.s32 	%p92, %r176, 0;
	@%p92 bra 	$L__BB3_112;
	and.b32  	%r143, %r174, 2;
	cvt.u64.u32 	%rd137, %r143;
$L__BB3_114:
	and.b32  	%r144, %r174, 1;
	setp.eq.b32 	%p93, %r144, 1;
	not.pred 	%p94, %p93;
	@%p94 bra 	$L__BB3_116;
	mad.lo.s64 	%rd109, %rd137, 28, %rd1;
	ld.local.f32 	%f684, [%rd109+24];
	ld.local.f32 	%f685, [%rd42+24];
	mul.f32 	%f686, %f684, %f685;
	sub.f32 	%f687, %f684, %f686;
	st.local.f32 	[%rd109+24], %f687;
$L__BB3_116:
	setp.eq.s32 	%p95, %r174, 2;
	@%p95 bra 	$L__BB3_122;
	setp.eq.s32 	%p96, %r174, 0;
	mov.b32 	%r178, 0;
	@%p96 bra 	$L__BB3_119;
	ld.local.f32 	%f688, [%rd42+52];
	ld.local.f32 	%f689, [%rd42+24];
	mul.f32 	%f690, %f688, %f689;
	sub.f32 	%f691, %f688, %f690;
	st.local.f32 	[%rd42+52], %f691;
	mov.b32 	%r178, 2;
$L__BB3_119:
	setp.eq.s32 	%p97, %r174, 1;
	@%p97 bra 	$L__BB3_122;
	mul.wide.u32 	%rd110, %r178, 28;
	add.s64 	%rd111, %rd110, %rd1;
	add.s64 	%rd138, %rd111, 80;
$L__BB3_121:
	ld.local.f32 	%f692, [%rd138+-28];
	ld.local.f32 	%f693, [%rd42+24];
	mul.f32 	%f694, %f692, %f693;
	sub.f32 	%f695, %f692, %f694;
	st.local.f32 	[%rd138+-28], %f695;
	add.s32 	%r178, %r178, 2;
	ld.local.f32 	%f696, [%rd138];
	ld.local.f32 	%f697, [%rd42+24];
	mul.f32 	%f698, %f696, %f697;
	sub.f32 	%f699, %f696, %f698;
	st.local.f32 	[%rd138], %f699;
	add.s64 	%rd138, %rd138, 56;
	setp.ne.s32 	%p98, %r178, 2;
	@%p98 bra 	$L__BB3_121;
$L__BB3_122:
	ld.param.u64 	%rd122, [_Z15computeEdgeCostiiiPKfPKiS2_S0_Pf_param_7];
	cvta.to.global.u64 	%rd50, %rd122;
	ld.local.f32 	%f52, [%rd1+12];
	ld.local.f32 	%f53, [%rd1+40];
	ld.local.f32 	%f54, [%rd1+68];
	ld.local.f32 	%f700, [%rd1+16];
	ld.local.f32 	%f701, [%rd1+20];
	ld.local.f32 	%f702, [%rd1+24];
	ld.local.f32 	%f703, [%rd1+44];
	ld.local.f32 	%f704, [%rd1+48];
	ld.local.f32 	%f705, [%rd1+52];
	ld.local.f32 	%f706, [%rd1+72];
	ld.local.f32 	%f707, [%rd1+76];
	ld.local.f32 	%f708, [%rd1+80];
	abs.f32 	%f709, %f700;
	add.f32 	%f710, %f709, 0f00000000;
	abs.f32 	%f711, %f701;
	add.f32 	%f712, %f710, %f711;
	abs.f32 	%f713, %f702;
	add.f32 	%f714, %f712, %f713;
	max.f32 	%f715, %f714, 0f00000000;
	abs.f32 	%f716, %f703;
	add.f32 	%f717, %f716, 0f00000000;
	abs.f32 	%f718, %f704;
	add.f32 	%f719, %f717, %f718;
	abs.f32 	%f720, %f705;
	add.f32 	%f721, %f719, %f720;
	setp.lt.f32 	%p99, %f715, %f721;
	selp.f32 	%f722, %f721, %f715, %p99;
	abs.f32 	%f723, %f706;
	add.f32 	%f724, %f723, 0f00000000;
	abs.f32 	%f725, %f707;
	add.f32 	%f726, %f724, %f725;
	abs.f32 	%f727, %f708;
	add.f32 	%f728, %f726, %f727;
	setp.lt.f32 	%p100, %f722, %f728;
	selp.f32 	%f729, %f728, %f722, %p100;
	mul.f32 	%f730, %f11, %f729;
	rcp.rn.f32 	%f731, %f730;
	setp.leu.f32 	%p101, %f731, 0f358637BD;
	@%p101 bra 	$L__BB3_124;
	neg.f32 	%f773, %f53;
	mul.f32 	%f774, %f2, %f773;
	mul.f32 	%f775, %f52, %f1;
	sub.f32 	%f776, %f774, %f775;
	mul.f32 	%f777, %f54, %f3;
	sub.f32 	%f778, %f776, %f777;
	mul.f32 	%f779, %f4, %f773;
	mul.f32 	%f780, %f52, %f2;
	sub.f32 	%f781, %f779, %f780;
	mul.f32 	%f782, %f54, %f5;
	sub.f32 	%f783, %f781, %f782;
	mul.f32 	%f784, %f783, %f773;
	mul.f32 	%f785, %f52, %f778;
	sub.f32 	%f786, %f784, %f785;
	mul.f32 	%f787, %f5, %f773;
	mul.f32 	%f788, %f52, %f3;
	sub.f32 	%f789, %f787, %f788;
	mul.f32 	%f790, %f54, %f6;
	sub.f32 	%f791, %f789, %f790;
	mul.f32 	%f792, %f54, %f791;
	sub.f32 	%f793, %f786, %f792;
	mul.f32 	%f794, %f8, %f773;
	mul.f32 	%f795, %f7, %f52;
	sub.f32 	%f796, %f794, %f795;
	mul.f32 	%f797, %f9, %f54;
	sub.f32 	%f798, %f796, %f797;
	fma.rn.f32 	%f799, %f798, 0f40000000, %f793;
	add.f32 	%f800, %f10, %f799;
	mul.wide.s32 	%rd119, %r1, 4;
	add.s64 	%rd120, %rd50, %rd119;
	st.global.f32 	[%rd120], %f800;
	bra.uni 	$L__BB3_125;
$L__BB3_124:
	ld.param.u64 	%rd121, [_Z15computeEdgeCostiiiPKfPKiS2_S0_Pf_param_3];
	ld.param.u32 	%r149, [_Z15computeEdgeCostiiiPKfPKiS2_S0_Pf_param_2];
	cvta.to.global.u64 	%rd112, %rd121;
	mul.lo.s32 	%r147, %r2, %r149;
	mul.wide.s32 	%rd113, %r147, 4;
	add.s64 	%rd114, %rd112, %rd113;
	ld.global.f32 	%f732, [%rd114];
	ld.global.f32 	%f733, [%rd114+4];
	mul.f32 	%f734, %f733, %f2;
	fma.rn.f32 	%f735, %f732, %f1, %f734;
	ld.global.f32 	%f736, [%rd114+8];
	fma.rn.f32 	%f737, %f736, %f3, %f735;
	mul.f32 	%f738, %f733, %f4;
	fma.rn.f32 	%f739, %f732, %f2, %f738;
	fma.rn.f32 	%f740, %f736, %f5, %f739;
	mul.f32 	%f741, %f733, %f740;
	fma.rn.f32 	%f742, %f732, %f737, %f741;
	mul.f32 	%f743, %f733, %f5;
	fma.rn.f32 	%f744, %f732, %f3, %f743;
	fma.rn.f32 	%f745, %f736, %f6, %f744;
	fma.rn.f32 	%f746, %f736, %f745, %f742;
	mul.f32 	%f747, %f8, %f733;
	fma.rn.f32 	%f748, %f7, %f732, %f747;
	fma.rn.f32 	%f749, %f9, %f736, %f748;
	fma.rn.f32 	%f750, %f749, 0f40000000, %f746;
	add.f32 	%f751, %f10, %f750;
	mul.lo.s32 	%r148, %r3, %r149;
	mul.wide.s32 	%rd115, %r148, 4;
	add.s64 	%rd116, %rd112, %rd115;
	ld.global.f32 	%f752, [%rd116];
	ld.global.f32 	%f753, [%rd116+4];
	mul.f32 	%f754, %f753, %f2;
	fma.rn.f32 	%f755, %f752, %f1, %f754;
	ld.global.f32 	%f756, [%rd116+8];
	fma.rn.f32 	%f757, %f756, %f3, %f755;
	mul.f32 	%f758, %f753, %f4;
	fma.rn.f32 	%f759, %f752, %f2, %f758;
	fma.rn.f32 	%f760, %f756, %f5, %f759;
	mul.f32 	%f761, %f753, %f760;
	fma.rn.f32 	%f762, %f752, %f757, %f761;
	mul.f32 	%f763, %f753, %f5;
	fma.rn.f32 	%f764, %f752, %f3, %f763;
	fma.rn.f32 	%f765, %f756, %f6, %f764;
	fma.rn.f32 	%f766, %f756, %f765, %f762;
	mul.f32 	%f767, %f8, %f753;
	fma.rn.f32 	%f768, %f7, %f752, %f767;
	fma.rn.f32 	%f769, %f9, %f756, %f768;
	fma.rn.f32 	%f770, %f769, 0f40000000, %f766;
	add.f32 	%f771, %f10, %f770;
	setp.lt.f32 	%p102, %f751, %f771;
	selp.f32 	%f772, %f751, %f771, %p102;
	mul.wide.s32 	%rd117, %r1, 4;
	add.s64 	%rd118, %rd50, %rd117;
	st.global.f32 	[%rd118], %f772;
$L__BB3_125:
	ret;

}
	// .globl	_Z21VertexClusterQuadricsiiPKiS0_PKfPfS3_
.visible .entry _Z21VertexClusterQuadricsiiPKiS0_PKfPfS3_(
	.param .u32 _Z21VertexClusterQuadricsiiPKiS0_PKfPfS3__param_0,
	.param .u32 _Z21VertexClusterQuadricsiiPKiS0_PKfPfS3__param_1,
	.param .u64 .ptr .align 1 _Z21VertexClusterQuadricsiiPKiS0_PKfPfS3__param_2,
	.param .u64 .ptr .align 1 _Z21VertexClusterQuadricsiiPKiS0_PKfPfS3__param_3,
	.param .u64 .ptr .align 1 _Z21VertexClusterQuadricsiiPKiS0_PKfPfS3__param_4,
	.param .u64 .ptr .align 1 _Z21VertexClusterQuadricsiiPKiS0_PKfPfS3__param_5,
	.param .u64 .ptr .align 1 _Z21VertexClusterQuadricsiiPKiS0_PKfPfS3__param_6
)
{
	.reg .pred 	%p<12>;
	.reg .b32 	%r<54>;
	.reg .b32 	%f<79>;
	.reg .b64 	%rd<38>;

	ld.param.u32 	%r32, [_Z21VertexClusterQuadricsiiPKiS0_PKfPfS3__param_0];
	ld.param.u32 	%r31, [_Z21VertexClusterQuadricsiiPKiS0_PKfPfS3__param_1];
	ld.param.u64 	%rd6, [_Z21VertexClusterQuadricsiiPKiS0_PKfPfS3__param_2];
	ld.param.u64 	%rd3, [_Z21VertexClusterQuadricsiiPKiS0_PKfPfS3__param_3];
	ld.param.u64 	%rd7, [_Z21VertexClusterQuadricsiiPKiS0_PKfPfS3__param_4];
	ld.param.u64 	%rd4, [_Z21VertexClusterQuadricsiiPKiS0_PKfPfS3__param_5];
	cvta.to.global.u64 	%rd1, %rd7;
	cvta.to.global.u64 	%rd8, %rd6;
	mov.u32 	%r33, %ctaid.x;
	mov.u32 	%r34, %ntid.x;
	mov.u32 	%r35, %tid.x;
	mad.lo.s32 	%r1, %r33, %r34, %r35;
	mul.wide.s32 	%rd9, %r32, 4;
	add.s64 	%rd10, %rd8, %rd9;
	ld.global.u32 	%r36, [%rd10+-4];
	setp.ge.s32 	%p1, %r1, %r36;
	@%p1 bra 	$L__BB4_15;
	cvta.to.global.u64 	%rd11, %rd3;
	mul.wide.s32 	%rd12, %r1, 4;
	add.s64 	%rd13, %rd11, %rd12;
	ld.global.u32 	%r2, [%rd13];
	setp.gt.s32 	%p2, %r2, -1;
	@%p2 bra 	$L__BB4_15;
	cvta.to.global.u64 	%rd14, %rd4;
	mul.lo.s32 	%r37, %r1, 10;
	mul.lo.s32 	%r38, %r2, -10;
	mul.wide.s32 	%rd15, %r38, 4;
	add.s64 	%rd16, %rd14, %rd15;
	mul.wide.s32 	%rd17, %r37, 4;
	add.s64 	%rd18, %rd14, %rd17;
	ld.global.f32 	%f1, [%rd18];
	atom.global.add.f32 	%f2, [%rd16], %f1;
	ld.global.f32 	%f3, [%rd18+4];
	atom.global.add.f32 	%f4, [%rd16+4], %f3;
	ld.global.f32 	%f5, [%rd18+8];
	atom.global.add.f32 	%f6, [%rd16+8], %f5;
	ld.global.f32 	%f7, [%rd18+12];
	atom.global.add.f32 	%f8, [%rd16+12], %f7;
	ld.global.f32 	%f9, [%rd18+16];
	atom.global.add.f32 	%f10, [%rd16+16], %f9;
	ld.global.f32 	%f11, [%rd18+20];
	atom.global.add.f32 	%f12, [%rd16+20], %f11;
	ld.global.f32 	%f13, [%rd18+24];
	atom.global.add.f32 	%f14, [%rd16+24], %f13;
	ld.global.f32 	%f15, [%rd18+28];
	atom.global.add.f32 	%f16, [%rd16+28], %f15;
	ld.global.f32 	%f17, [%rd18+32];
	atom.global.add.f32 	%f18, [%rd16+32], %f17;
	ld.global.f32 	%f19, [%rd18+36];
	atom.global.add.f32 	%f20, [%rd16+36], %f19;
	setp.lt.s32 	%p3, %r31, 1;
	@%p3 bra 	$L__BB4_15;
	mul.lo.s32 	%r3, %r2, %r31;
	mul.lo.s32 	%r4, %r31, %r1;
	setp.lt.u32 	%p4, %r31, 16;
	mov.b32 	%r49, 0;
	@%p4 bra 	$L__BB4_6;
	and.b32  	%r49, %r31, 2147483632;
	neg.s32 	%r47, %r49;
	neg.s32 	%r46, %r3;
	mov.u32 	%r45, %r4;
$L__BB4_5:
	.pragma "nounroll";
	ld.param.u64 	%rd36, [_Z21VertexClusterQuadricsiiPKiS0_PKfPfS3__param_6];
	mul.wide.s32 	%rd19, %r46, 4;
	cvta.to.global.u64 	%rd20, %rd36;
	add.s64 	%rd21, %rd20, %rd19;
	mul.wide.s32 	%rd22, %r45, 4;
	add.s64 	%rd23, %rd1, %rd22;
	ld.global.f32 	%f21, [%rd23];
	atom.global.add.f32 	%f22, [%rd21], %f21;
	ld.global.f32 	%f23, [%rd23+4];
	atom.global.add.f32 	%f24, [%rd21+4], %f23;
	ld.global.f32 	%f25, [%rd23+8];
	atom.global.add.f32 	%f26, [%rd21+8], %f25;
	ld.global.f32 	%f27, [%rd23+12];
	atom.global.add.f32 	%f28, [%rd21+12], %f27;
	ld.global.f32 	%f29, [%rd23+16];
	atom.global.add.f32 	%f30, [%rd21+16], %f29;
	ld.global.f32 	%f31, [%rd23+20];
	atom.global.add.f32 	%f32, [%rd21+20], %f31;
	ld.global.f32 	%f33, [%rd23+24];
	atom.global.add.f32 	%f34, [%rd21+24], %f33;
	ld.global.f32 	%f35, [%rd23+28];
	atom.global.add.f32 	%f36, [%rd21+28], %f35;
	ld.global.f32 	%f37, [%rd23+32];
	atom.global.add.f32 	%f38, [%rd21+32], %f37;
	ld.global.f32 	%f39, [%rd23+36];
	atom.global.add.f32 	%f40, [%rd21+36], %f39;
	ld.global.f32 	%f41, [%rd23+40];
	atom.global.add.f32 	%f42, [%rd21+40], %f41;
	ld.global.f32 	%f43, [%rd23+44];
	atom.global.add.f32 	%f44, [%rd21+44], %f43;
	ld.global.f32 	%f45, [%rd23+48];
	atom.global.add.f32 	%f46, [%rd21+48], %f45;
	ld.global.f32 	%f47, [%rd23+52];
	atom.global.add.f32 	%f48, [%rd21+52], %f47;
	ld.global.f32 	%f49, [%rd23+56];
	atom.global.add.f32 	%f50, [%rd21+56], %f49;
	ld.global.f32 	%f51, [%rd23+60];
	atom.global.add.f32 	%f52, [%rd21+60], %f51;
	add.s32 	%r47, %r47, 16;
	add.s32 	%r46, %r46, 16;
	add.s32 	%r45, %r45, 16;
	setp.ne.s32 	%p5, %r47, 0;
	@%p5 bra 	$L__BB4_5;
$L__BB4_6:
	and.b32  	%r15, %r31, 15;
	setp.eq.s32 	%p6, %r15, 0;
	@%p6 bra 	$L__BB4_15;
	ld.param.u64 	%rd37, [_Z21VertexClusterQuadricsiiPKiS0_PKfPfS3__param_6];
	cvta.to.global.u64 	%rd2, %rd37;
	and.b32  	%r16, %r31, 7;
	setp.lt.u32 	%p7, %r15, 8;
	@%p7 bra 	$L__BB4_9;
	sub.s32 	%r41, %r49, %r3;
	mul.wide.s32 	%rd24, %r41, 4;
	add.s64 	%rd25, %rd2, %rd24;
	add.s32 	%r42, %r49, %r4;
	mul.wide.s32 	%rd26, %r42, 4;
	add.s64 	%rd27, %rd1, %rd26;
	ld.global.f32 	%f53, [%rd27];
	atom.global.add.f32 	%f54, [%rd25], %f53;
	ld.global.f32 	%f55, [%rd27+4];
	atom.global.add.f32 	%f56, [%rd25+4], %f55;
	ld.global.f32 	%f57, [%rd27+8];
	atom.global.add.f32 	%f58, [%rd25+8], %f57;
	ld.global.f32 	%f59, [%rd27+12];
	atom.global.add.f32 	%f60, [%rd25+12], %f59;
	ld.global.f32 	%f61, [%rd27+16];
	atom.global.add.f32 	%f62, [%rd25+16], %f61;
	ld.global.f32 	%f63, [%rd27+20];
	atom.global.add.f32 	%f64, [%rd25+20], %f63;
	ld.global.f32 	%f65, [%rd27+24];
	atom.global.add.f32 	%f66, [%rd25+24], %f65;
	ld.global.f32 	%f67, [%rd27+28];
	atom.global.add.f32 	%f68, [%rd25+28], %f67;
	add.s32 	%r49, %r49, 8;
$L__BB4_9:
	setp.eq.s32 	%p8, %r16, 0;
	@%p8 bra 	$L__BB4_15;
	and.b32  	%r19, %r31, 3;
	setp.lt.u32 	%p9, %r16, 4;
	@%p9 bra 	$L__BB4_12;
	sub.s32 	%r43, %r49, %r3;
	mul.wide.s32 	%rd28, %r43, 4;
	add.s64 	%rd29, %rd2, %rd28;
	add.s32 	%r44, %r49, %r4;
	mul.wide.s32 	%rd30, %r44, 4;
	add.s64 	%rd31, %rd1, %rd30;
	ld.global.f32 	%f69, [%rd31];
	atom.global.add.f32 	%f70, [%rd29], %f69;
	ld.global.f32 	%f71, [%rd31+4];
	atom.global.add.f32 	%f72, [%rd29+4], %f71;
	ld.global.f32 	%f73, [%rd31+8];
	atom.global.add.f32 	%f74, [%rd29+8], %f73;
	ld.global.f32 	%f75, [%rd31+12];
	atom.global.add.f32 	%f76, [%rd29+12], %f75;
	add.s32 	%r49, %r49, 4;
$L__BB4_12:
	setp.eq.s32 	%p10, %r19, 0;
	@%p10 bra 	$L__BB4_15;
	add.s32 	%r53, %r49, %r4;
	sub.s32 	%r52, %r49, %r3;
	neg.s32 	%r51, %r19;
$L__BB4_14:
	.pragma "nounroll";
	mul.wide.s32 	%rd32, %r53, 4;
	add.s64 	%rd33, %rd1, %rd32;
	mul.wide.s32 	%rd34, %r52, 4;
	add.s64 	%rd35, %rd2, %rd34;
	ld.global.f32 	%f77, [%rd33];
	atom.global.add.f32 	%f78, [%rd35], %f77;
	add.s32 	%r53, %r53, 1;
	add.s32 	%r52, %r52, 1;
	add.s32 	%r51, %r51, 1;
	setp.ne.s32 	%p11, %r51, 0;
	@%p11 bra 	$L__BB4_14;
$L__BB4_15:
	ret;

}
	// .globl	_Z24VertexClusterContractioniiPKiS0_PKfPfS3_
.visible .entry _Z24VertexClusterContractioniiPKiS0_PKfPfS3_(
	.param .u32 _Z24VertexClusterContractioniiPKiS0_PKfPfS3__param_0,
	.param .u32 _Z24VertexClusterContractioniiPKiS0_PKfPfS3__param_1,
	.param .u64 .ptr .align 1 _Z24VertexClusterContractioniiPKiS0_PKfPfS3__param_2,
	.param .u64 .ptr .align 1 _Z24VertexClusterContractioniiPKiS0_PKfPfS3__param_3,
	.param .u64 .ptr .align 1 _Z24VertexClusterContractioniiPKiS0_PKfPfS3__param_4,
	.param .u64 .ptr .align 1 _Z24VertexClusterContractioniiPKiS0_PKfPfS3__param_5,
	.param .u64 .ptr .align 1 _Z24VertexClusterContractioniiPKiS0_PKfPfS3__param_6
)
{
	.reg .pred 	%p<22>;
	.reg .b32 	%r<96>;
	.reg .b32 	%f<105>;
	.reg .b64 	%rd<41>;

	ld.param.u32 	%r38, [_Z24VertexClusterContractioniiPKiS0_PKfPfS3__param_0];
	ld.param.u32 	%r37, [_Z24VertexClusterContractioniiPKiS0_PKfPfS3__param_1];
	ld.param.u64 	%rd9, [_Z24VertexClusterContractioniiPKiS0_PKfPfS3__param_2];
	ld.param.u64 	%rd8, [_Z24VertexClusterContractioniiPKiS0_PKfPfS3__param_3];
	ld.param.u64 	%rd10, [_Z24VertexClusterContractioniiPKiS0_PKfPfS3__param_4];
	ld.param.u64 	%rd11, [_Z24VertexClusterContractioniiPKiS0_PKfPfS3__param_6];
	cvta.to.global.u64 	%rd1, %rd11;
	cvta.to.global.u64 	%rd2, %rd10;
	cvta.to.global.u64 	%rd12, %rd9;
	mov.u32 	%r39, %ctaid.x;
	mov.u32 	%r40, %ntid.x;
	mov.u32 	%r41, %tid.x;
	mad.lo.s32 	%r1, %r39, %r40, %r41;
	mul.wide.s32 	%rd13, %r38, 4;
	add.s64 	%rd14, %rd12, %rd13;
	ld.global.u32 	%r42, [%rd14+-4];
	setp.ge.s32 	%p1, %r1, %r42;
	@%p1 bra 	$L__BB5_26;
	cvta.to.global.u64 	%rd15, %rd8;
	mul.wide.s32 	%rd16, %r1, 4;
	add.s64 	%rd3, %rd15, %rd16;
	ld.global.u32 	%r43, [%rd3];
	min.s32 	%r44, %r43, %r37;
	setp.lt.s32 	%p2, %r44, 1;
	@%p2 bra 	$L__BB5_13;
	mul.lo.s32 	%r2, %r37, %r1;
	and.b32  	%r3, %r37, 7;
	setp.lt.u32 	%p3, %r37, 8;
	mov.b32 	%r87, 0;
	@%p3 bra 	$L__BB5_5;
	and.b32  	%r87, %r37, 2147483640;
	neg.s32 	%r85, %r87;
	add.s64 	%rd4, %rd1, 16;
	add.s64 	%rd5, %rd2, 16;
	mov.u32 	%r84, %r2;
$L__BB5_4:
	.pragma "nounroll";
	mul.wide.s32 	%rd17, %r84, 4;
	add.s64 	%rd18, %rd4, %rd17;
	add.s64 	%rd19, %rd5, %rd17;
	ld.global.f32 	%f1, [%rd18+-16];
	ld.global.f32 	%f2, [%rd19+-16];
	add.f32 	%f3, %f1, %f2;
	ld.global.u32 	%r46, [%rd3];
	add.s32 	%r47, %r46, 1;
	cvt.rn.f32.s32 	%f4, %r47;
	div.rn.f32 	%f5, %f3, %f4;
	st.global.f32 	[%rd18+-16], %f5;
	ld.global.f32 	%f6, [%rd18+-12];
	ld.global.f32 	%f7, [%rd19+-12];
	add.f32 	%f8, %f6, %f7;
	ld.global.u32 	%r48, [%rd3];
	add.s32 	%r49, %r48, 1;
	cvt.rn.f32.s32 	%f9, %r49;
	div.rn.f32 	%f10, %f8, %f9;
	st.global.f32 	[%rd18+-12], %f10;
	ld.global.f32 	%f11, [%rd18+-8];
	ld.global.f32 	%f12, [%rd19+-8];
	add.f32 	%f13, %f11, %f12;
	ld.global.u32 	%r50, [%rd3];
	add.s32 	%r51, %r50, 1;
	cvt.rn.f32.s32 	%f14, %r51;
	div.rn.f32 	%f15, %f13, %f14;
	st.global.f32 	[%rd18+-8], %f15;
	ld.global.f32 	%f16, [%rd18+-4];
	ld.global.f32 	%f17, [%rd19+-4];
	add.f32 	%f18, %f16, %f17;
	ld.global.u32 	%r52, [%rd3];
	add.s32 	%r53, %r52, 1;
	cvt.rn.f32.s32 	%f19, %r53;
	div.rn.f32 	%f20, %f18, %f19;
	st.global.f32 	[%rd18+-4], %f20;
	ld.global.f32 	%f21, [%rd18];
	ld.global.f32 	%f22, [%rd19];
	add.f32 	%f23, %f21, %f22;
	ld.global.u32 	%r54, [%rd3];
	add.s32 	%r55, %r54, 1;
	cvt.rn.f32.s32 	%f24, %r55;
	div.rn.f32 	%f25, %f23, %f24;
	st.global.f32 	[%rd18], %f25;
	ld.global.f32 	%f26, [%rd18+4];
	ld.global.f32 	%f27, [%rd19+4];
	add.f32 	%f28, %f26, %f27;
	ld.global.u32 	%r56, [%rd3];
	add.s32 	%r57, %r56, 1;
	cvt.rn.f32.s32 	%f29, %r57;
	div.rn.f32 	%f30, %f28, %f29;
	st.global.f32 	[%rd18+4], %f30;
	ld.global.f32 	%f31, [%rd18+8];
	ld.global.f32 	%f32, [%rd19+8];
	add.f32 	%f33, %f31, %f32;
	ld.global.u32 	%r58, [%rd3];
	add.s32 	%r59, %r58, 1;
	cvt.rn.f32.s32 	%f34, %r59;
	div.rn.f32 	%f35, %f33, %f34;
	st.global.f32 	[%rd18+8], %f35;
	ld.global.f32 	%f36, [%rd18+12];
	ld.global.f32 	%f37, [%rd19+12];
	add.f32 	%f38, %f36, %f37;
	ld.global.u32 	%r60, [%rd3];
	add.s32 	%r61, %r60, 1;
	cvt.rn.f32.s32 	%f39, %r61;
	div.rn.f32 	%f40, %f38, %f39;
	st.global.f32 	[%rd18+12], %f40;
	add.s32 	%r85, %r85, 8;
	add.s32 	%r84, %r84, 8;
	setp.ne.s32 	%p4, %r85, 0;
	@%p4 bra 	$L__BB5_4;
$L__BB5_5:
	setp.eq.s32 	%p5, %r3, 0;
	@%p5 bra 	$L__BB5_13;
	and.b32  	%r11, %r37, 3;
	setp.lt.u32 	%p6, %r3, 4;
	@%p6 bra 	$L__BB5_8;
	add.s32 	%r62, %r87, %r2;
	mul.wide.s32 	%rd20, %r62, 4;
	add.s64 	%rd21, %rd1, %rd20;
	ld.global.f32 	%f41, [%rd21];
	add.s64 	%rd22, %rd2, %rd20;
	ld.global.f32 	%f42, [%rd22];
	add.f32 	%f43, %f41, %f42;
	ld.global.u32 	%r63, [%rd3];
	add.s32 	%r64, %r63, 1;
	cvt.rn.f32.s32 	%f44, %r64;
	div.rn.f32 	%f45, %f43, %f44;
	st.global.f32 	[%rd21], %f45;
	ld.global.f32 	%f46, [%rd21+4];
	ld.global.f32 	%f47, [%rd22+4];
	add.f32 	%f48, %f46, %f47;
	ld.global.u32 	%r65, [%rd3];
	add.s32 	%r66, %r65, 1;
	cvt.rn.f32.s32 	%f49, %r66;
	div.rn.f32 	%f50, %f48, %f49;
	st.global.f32 	[%rd21+4], %f50;
	ld.global.f32 	%f51, [%rd21+8];
	ld.global.f32 	%f52, [%rd22+8];
	add.f32 	%f53, %f51, %f52;
	ld.global.u32 	%r67, [%rd3];
	add.s32 	%r68, %r67, 1;
	cvt.rn.f32.s32 	%f54, %r68;
	div.rn.f32 	%f55, %f53, %f54;
	st.global.f32 	[%rd21+8], %f55;
	ld.global.f32 	%f56, [%rd21+12];
	ld.global.f32 	%f57, [%rd22+12];
	add.f32 	%f58, %f56, %f57;
	ld.global.u32 	%r69, [%rd3];
	add.s32 	%r70, %r69, 1;
	cvt.rn.f32.s32 	%f59, %r70;
	div.rn.f32 	%f60, %f58, %f59;
	st.global.f32 	[%rd21+12], %f60;
	add.s32 	%r87, %r87, 4;
$L__BB5_8:
	setp.eq.s32 	%p7, %r11, 0;
	@%p7 bra 	$L__BB5_13;
	setp.eq.s32 	%p8, %r11, 1;
	@%p8 bra 	$L__BB5_11;
	add.s32 	%r71, %r87, %r2;
	mul.wide.s32 	%rd23, %r71, 4;
	add.s64 	%rd24, %rd1, %rd23;
	ld.global.f32 	%f61, [%rd24];
	add.s64 	%rd25, %rd2, %rd23;
	ld.global.f32 	%f62, [%rd25];
	add.f32 	%f63, %f61, %f62;
	ld.global.u32 	%r72, [%rd3];
	add.s32 	%r73, %r72, 1;
	cvt.rn.f32.s32 	%f64, %r73;
	div.rn.f32 	%f65, %f63, %f64;
	st.global.f32 	[%rd24], %f65;
	ld.global.f32 	%f66, [%rd24+4];
	ld.global.f32 	%f67, [%rd25+4];
	add.f32 	%f68, %f66, %f67;
	ld.global.u32 	%r74, [%rd3];
	add.s32 	%r75, %r74, 1;
	cvt.rn.f32.s32 	%f69, %r75;
	div.rn.f32 	%f70, %f68, %f69;
	st.global.f32 	[%rd24+4], %f70;
	add.s32 	%r87, %r87, 2;
$L__BB5_11:
	and.b32  	%r76, %r37, 1;
	setp.eq.b32 	%p9, %r76, 1;
	not.pred 	%p10, %p9;
	@%p10 bra 	$L__BB5_13;
	add.s32 	%r77, %r87, %r2;
	mul.wide.s32 	%rd26, %r77, 4;
	add.s64 	%rd27, %rd1, %rd26;
	ld.global.f32 	%f71, [%rd27];
	add.s64 	%rd28, %rd2, %rd26;
	ld.global.f32 	%f72, [%rd28];
	add.f32 	%f73, %f71, %f72;
	ld.global.u32 	%r78, [%rd3];
	add.s32 	%r79, %r78, 1;
	cvt.rn.f32.s32 	%f74, %r79;
	div.rn.f32 	%f75, %f73, %f74;
	st.global.f32 	[%rd27], %f75;
$L__BB5_13:
	setp.lt.s32 	%p11, %r37, 1;
	ld.global.u32 	%r80, [%rd3];
	setp.ne.s32 	%p12, %r80, 0;
	or.pred  	%p13, %p12, %p11;
	@%p13 bra 	$L__BB5_26;
	mul.lo.s32 	%r16, %r37, %r1;
	and.b32  	%r17, %r37, 15;
	setp.lt.u32 	%p14, %r37, 16;
	mov.b32 	%r92, 0;
	@%p14 bra 	$L__BB5_17;
	and.b32  	%r92, %r37, 2147483632;
	neg.s32 	%r90, %r92;
	add.s64 	%rd6, %rd2, 32;
	add.s64 	%rd7, %rd1, 32;
	mov.u32 	%r89, %r16;
$L__BB5_16:
	.pragma "nounroll";
	mul.wide.s32 	%rd29, %r89, 4;
	add.s64 	%rd30, %rd6, %rd29;
	add.s64 	%rd31, %rd7, %rd29;
	ld.global.f32 	%f76, [%rd30+-32];
	st.global.f32 	[%rd31+-32], %f76;
	ld.global.f32 	%f77, [%rd30+-28];
	st.global.f32 	[%rd31+-28], %f77;
	ld.global.f32 	%f78, [%rd30+-24];
	st.global.f32 	[%rd31+-24], %f78;
	ld.global.f32 	%f79, [%rd30+-20];
	st.global.f32 	[%rd31+-20], %f79;
	ld.global.f32 	%f80, [%rd30+-16];
	st.global.f32 	[%rd31+-16], %f80;
	ld.global.f32 	%f81, [%rd30+-12];
	st.global.f32 	[%rd31+-12], %f81;
	ld.global.f32 	%f82, [%rd30+-8];
	st.global.f32 	[%rd31+-8], %f82;
	ld.global.f32 	%f83, [%rd30+-4];
	st.global.f32 	[%rd31+-4], %f83;
	ld.global.f32 	%f84, [%rd30];
	st.global.f32 	[%rd31], %f84;
	ld.global.f32 	%f85, [%rd30+4];
	st.global.f32 	[%rd31+4], %f85;
	ld.global.f32 	%f86, [%rd30+8];
	st.global.f32 	[%rd31+8], %f86;
	ld.global.f32 	%f87, [%rd30+12];
	st.global.f32 	[%rd31+12], %f87;
	ld.global.f32 	%f88, [%rd30+16];
	st.global.f32 	[%rd31+16], %f88;
	ld.global.f32 	%f89, [%rd30+20];
	st.global.f32 	[%rd31+20], %f89;
	ld.global.f32 	%f90, [%rd30+24];
	st.global.f32 	[%rd31+24], %f90;
	ld.global.f32 	%f91, [%rd30+28];
	st.global.f32 	[%rd31+28], %f91;
	add.s32 	%r90, %r90, 16;
	add.s32 	%r89, %r89, 16;
	setp.ne.s32 	%p15, %r90, 0;
	@%p15 bra 	$L__BB5_16;
$L__BB5_17:
	setp.eq.s32 	%p16, %r17, 0;
	@%p16 bra 	$L__BB5_26;
	and.b32  	%r25, %r37, 7;
	setp.lt.u32 	%p17, %r17, 8;
	@%p17 bra 	$L__BB5_20;
	add.s32 	%r82, %r92, %r16;
	mul.wide.s32 	%rd32, %r82, 4;
	add.s64 	%rd33, %rd2, %rd32;
	ld.global.f32 	%f92, [%rd33];
	add.s64 	%rd34, %rd1, %rd32;
	st.global.f32 	[%rd34], %f92;
	ld.global.f32 	%f93, [%rd33+4];
	st.global.f32 	[%rd34+4], %f93;
	ld.global.f32 	%f94, [%rd33+8];
	st.global.f32 	[%rd34+8], %f94;
	ld.global.f32 	%f95, [%rd33+12];
	st.global.f32 	[%rd34+12], %f95;
	ld.global.f32 	%f96, [%rd33+16];
	st.global.f32 	[%rd34+16], %f96;
	ld.global.f32 	%f97, [%rd33+20];
	st.global.f32 	[%rd34+20], %f97;
	ld.global.f32 	%f98, [%rd33+24];
	st.global.f32 	[%rd34+24], %f98;
	ld.global.f32 	%f99, [%rd33+28];
	st.global.f32 	[%rd34+28], %f99;
	add.s32 	%r92, %r92, 8;
$L__BB5_20:
	setp.eq.s32 	%p18, %r25, 0;
	@%p18 bra 	$L__BB5_26;
	and.b32  	%r28, %r37, 3;
	setp.lt.u32 	%p19, %r25, 4;
	@%p19 bra 	$L__BB5_23;
	add.s32 	%r83, %r92, %r16;
	mul.wide.s32 	%rd35, %r83, 4;
	add.s64 	%rd36, %rd2, %rd35;
	ld.global.f32 	%f100, [%rd36];
	add.s64 	%rd37, %rd1, %rd35;
	st.global.f32 	[%rd37], %f100;
	ld.global.f32 	%f101, [%rd36+4];
	st.global.f32 	[%rd37+4], %f101;
	ld.global.f32 	%f102, [%rd36+8];
	st.global.f32 	[%rd37+8], %f102;
	ld.global.f32 	%f103, [%rd36+12];
	st.global.f32 	[%rd37+12], %f103;
	add.s32 	%r92, %r92, 4;
$L__BB5_23:
	setp.eq.s32 	%p20, %r28, 0;
	@%p20 bra 	$L__BB5_26;
	add.s32 	%r95, %r92, %r16;
	neg.s32 	%r94, %r28;
$L__BB5_25:
	.pragma "nounroll";
	mul.wide.s32 	%rd38, %r95, 4;
	add.s64 	%rd39, %rd1, %rd38;
	add.s64 	%rd40, %rd2, %rd38;
	ld.global.f32 	%f104, [%rd40];
	st.global.f32 	[%rd39], %f104;
	add.s32 	%r95, %r95, 1;
	add.s32 	%r94, %r94, 1;
	setp.ne.s32 	%p21, %r94, 0;
	@%p21 bra 	$L__BB5_25;
$L__BB5_26:
	ret;

}
	// .globl	_Z24labelDegenerateTrianglesiiPKiS0_PKfS0_PiPbS3_S3_
.visible .entry _Z24labelDegenerateTrianglesiiPKiS0_PKfS0_PiPbS3_S3_(
	.param .u32 _Z24labelDegenerateTrianglesiiPKiS0_PKfS0_PiPbS3_S3__param_0,
	.param .u32 _Z24labelDegenerateTrianglesiiPKiS0_PKfS0_PiPbS3_S3__param_1,
	.param .u64 .ptr .align 1 _Z24labelDegenerateTrianglesiiPKiS0_PKfS0_PiPbS3_S3__param_2,
	.param .u64 .ptr .align 1 _Z24labelDegenerateTrianglesiiPKiS0_PKfS0_PiPbS3_S3__param_3,
	.param .u64 .ptr .align 1 _Z24labelDegenerateTrianglesiiPKiS0_PKfS0_PiPbS3_S3__param_4,
	.param .u64 .ptr .align 1 _Z24labelDegenerateTrianglesiiPKiS0_PKfS0_PiPbS3_S3__param_5,
	.param .u64 .ptr .align 1 _Z24labelDegenerateTrianglesiiPKiS0_PKfS0_PiPbS3_S3__param_6,
	.param .u64 .ptr .align 1 _Z24labelDegenerateTrianglesiiPKiS0_PKfS0_PiPbS3_S3__param_7,
	.param .u64 .ptr .align 1 _Z24labelDegenerateTrianglesiiPKiS0_PKfS0_PiPbS3_S3__param_8,
	.param .u64 .ptr .align 1 _Z24labelDegenerateTrianglesiiPKiS0_PKfS0_PiPbS3_S3__param_9
)
{
	.reg .pred 	%p<15>;
	.reg .b16 	%rs<2>;
	.reg .b32 	%r<29>;
	.reg .b64 	%rd<42>;

	ld.param.u32 	%r8, [_Z24labelDegenerateTrianglesiiPKiS0_PKfS0_PiPbS3_S3__param_0];
	ld.param.u64 	%rd10, [_Z24labelDegenerateTrianglesiiPKiS0_PKfS0_PiPbS3_S3__param_2];
	ld.param.u64 	%rd4, [_Z24labelDegenerateTrianglesiiPKiS0_PKfS0_PiPbS3_S3__param_3];
	ld.param.u64 	%rd5, [_Z24labelDegenerateTrianglesiiPKiS0_PKfS0_PiPbS3_S3__param_5];
	ld.param.u64 	%rd6, [_Z24labelDegenerateTrianglesiiPKiS0_PKfS0_PiPbS3_S3__param_6];
	ld.param.u64 	%rd7, [_Z24labelDegenerateTrianglesiiPKiS0_PKfS0_PiPbS3_S3__param_7];
	ld.param.u64 	%rd8, [_Z24labelDegenerateTrianglesiiPKiS0_PKfS0_PiPbS3_S3__param_8];
	ld.param.u64 	%rd9, [_Z24labelDegenerateTrianglesiiPKiS0_PKfS0_PiPbS3_S3__param_9];
	cvta.to.global.u64 	%rd1, %rd10;
	mov.u32 	%r9, %ctaid.x;
	mov.u32 	%r10, %ntid.x;
	mov.u32 	%r11, %tid.x;
	mad.lo.s32 	%r1, %r9, %r10, %r11;
	mul.wide.s32 	%rd11, %r8, 4;
	add.s64 	%rd12, %rd1, %rd11;
	ld.global.u32 	%r12, [%rd12+-4];
	setp.ge.s32 	%p1, %r1, %r12;
	@%p1 bra 	$L__BB6_9;
	setp.lt.s32 	%p2, %r8, 1;
	mov.b64 	%rd41, 0;
	@%p2 bra 	$L__BB6_6;
	mov.b32 	%r27, 0;
$L__BB6_3:
	mul.wide.u32 	%rd14, %r27, 4;
	add.s64 	%rd15, %rd1, %rd14;
	ld.global.u32 	%r14, [%rd15];
	setp.lt.s32 	%p3, %r1, %r14;
	mov.u32 	%r28, %r27;
	@%p3 bra 	$L__BB6_5;
	add.s32 	%r27, %r27, 1;
	setp.ne.s32 	%p4, %r27, %r8;
	mov.u32 	%r28, %r8;
	@%p4 bra 	$L__BB6_3;
$L__BB6_5:
	cvt.u64.u32 	%rd41, %r28;
$L__BB6_6:
	cvta.to.global.u64 	%rd16, %rd4;
	mul.lo.s32 	%r15, %r1, 3;
	cvta.to.global.u64 	%rd17, %rd5;
	mul.wide.s32 	%rd18, %r15, 4;
	add.s64 	%rd19, %rd17, %rd18;
	ld.global.u32 	%r16, [%rd19];
	ld.global.u32 	%r17, [%rd19+4];
	ld.global.u32 	%r18, [%rd19+8];
	mul.wide.s32 	%rd20, %r16, 4;
	add.s64 	%rd21, %rd16, %rd20;
	ld.global.u32 	%r19, [%rd21];
	setp.lt.s32 	%p5, %r19, 0;
	neg.s32 	%r20, %r19;
	selp.b32 	%r5, %r20, %r16, %p5;
	mul.wide.s32 	%rd22, %r17, 4;
	add.s64 	%rd23, %rd16, %rd22;
	ld.global.u32 	%r21, [%rd23];
	setp.lt.s32 	%p6, %r21, 0;
	neg.s32 	%r22, %r21;
	selp.b32 	%r6, %r22, %r17, %p6;
	mul.wide.s32 	%rd24, %r18, 4;
	add.s64 	%rd25, %rd16, %rd24;
	ld.global.u32 	%r23, [%rd25];
	setp.lt.s32 	%p7, %r23, 0;
	neg.s32 	%r24, %r23;
	selp.b32 	%r7, %r24, %r18, %p7;
	cvta.to.global.u64 	%rd26, %rd6;
	add.s64 	%rd27, %rd26, %rd18;
	st.global.u32 	[%rd27], %r5;
	st.global.u32 	[%rd27+4], %r6;
	st.global.u32 	[%rd27+8], %r7;
	setp.ne.s32 	%p8, %r5, %r6;
	setp.eq.s32 	%p9, %r5, %r7;
	setp.eq.s32 	%p10, %r6, %r7;
	or.pred  	%p11, %p9, %p10;
	not.pred 	%p13, %p11;
	and.pred  	%p14, %p8, %p13;
	@%p14 bra 	$L__BB6_8;
	cvt.s64.s32 	%rd38, %r1;
	cvta.to.global.u64 	%rd39, %rd7;
	add.s64 	%rd40, %rd39, %rd38;
	mov.b16 	%rs1, 1;
	st.global.u8 	[%rd40], %rs1;
	bra.uni 	$L__BB6_9;
$L__BB6_8:
	cvta.to.global.u64 	%rd28, %rd8;
	cvta.to.global.u64 	%rd29, %rd9;
	shl.b64 	%rd30, %rd41, 2;
	add.s64 	%rd31, %rd29, %rd30;
	atom.global.add.u32 	%r25, [%rd31], 1;
	mul.wide.s32 	%rd32, %r5, 4;
	add.s64 	%rd33, %rd28, %rd32;
	mov.b32 	%r26, 1;
	st.global.u32 	[%rd33], %r26;
	mul.wide.s32 	%rd34, %r6, 4;
	add.s64 	%rd35, %rd28, %rd34;
	st.global.u32 	[%rd35], %r26;
	mul.wide.s32 	%rd36, %r7, 4;
	add.s64 	%rd37, %rd28, %rd36;
	st.global.u32 	[%rd37], %r26;
$L__BB6_9:
	ret;

}
	// .globl	_Z12sizeofOutputiPKiS0_Pi
.visible .entry _Z12sizeofOutputiPKiS0_Pi(
	.param .u32 _Z12sizeofOutputiPKiS0_Pi_param_0,
	.param .u64 .ptr .align 1 _Z12sizeofOutputiPKiS0_Pi_param_1,
	.param .u64 .ptr .align 1 _Z12sizeofOutputiPKiS0_Pi_param_2,
	.param .u64 .ptr .align 1 _Z12sizeofOutputiPKiS0_Pi_param_3
)
{
	.reg .pred 	%p<11>;
	.reg .b32 	%r<60>;
	.reg .b64 	%rd<58>;

	ld.param.u32 	%r11, [_Z12sizeofOutputiPKiS0_Pi_param_0];
	ld.param.u64 	%rd6, [_Z12sizeofOutputiPKiS0_Pi_param_1];
	ld.param.u64 	%rd7, [_Z12sizeofOutputiPKiS0_Pi_param_2];
	ld.param.u64 	%rd8, [_Z12sizeofOutputiPKiS0_Pi_param_3];
	cvta.to.global.u64 	%rd1, %rd8;
	cvta.to.global.u64 	%rd2, %rd7;
	cvta.to.global.u64 	%rd3, %rd6;
	setp.lt.s32 	%p1, %r11, 1;
	@%p1 bra 	$L__BB7_17;
	and.b32  	%r1, %r11, 3;
	setp.lt.u32 	%p2, %r11, 4;
	mov.b32 	%r59, 0;
	@%p2 bra 	$L__BB7_7;
	and.b32  	%r59, %r11, 2147483644;
	neg.s32 	%r56, %r59;
	mov.b32 	%r57, 0;
	mov.b64 	%rd57, 0;
$L__BB7_3:
	.pragma "nounroll";
	setp.eq.s32 	%p3, %r57, 0;
	@%p3 bra 	$L__BB7_5;
	add.s64 	%rd10, %rd3, %rd57;
	ld.global.u32 	%r14, [%rd10];
	mul.wide.s32 	%rd11, %r14, 4;
	add.s64 	%rd12, %rd2, %rd11;
	ld.global.u32 	%r15, [%rd12+-4];
	ld.global.u32 	%r16, [%rd10+-4];
	mul.wide.s32 	%rd13, %r16, 4;
	add.s64 	%rd14, %rd2, %rd13;
	ld.global.u32 	%r17, [%rd14+-4];
	sub.s32 	%r18, %r15, %r17;
	add.s64 	%rd15, %rd1, %rd57;
	st.global.u32 	[%rd15], %r18;
	bra.uni 	$L__BB7_6;
$L__BB7_5:
	ld.global.u32 	%r19, [%rd3];
	mul.wide.s32 	%rd16, %r19, 4;
	add.s64 	%rd17, %rd2, %rd16;
	ld.global.u32 	%r20, [%rd17+-4];
	st.global.u32 	[%rd1], %r20;
$L__BB7_6:
	add.s64 	%rd18, %rd3, %rd57;
	ld.global.u32 	%r21, [%rd18+4];
	mul.wide.s32 	%rd19, %r21, 4;
	add.s64 	%rd20, %rd2, %rd19;
	ld.global.u32 	%r22, [%rd20+-4];
	ld.global.u32 	%r23, [%rd18];
	mul.wide.s32 	%rd21, %r23, 4;
	add.s64 	%rd22, %rd2, %rd21;
	ld.global.u32 	%r24, [%rd22+-4];
	sub.s32 	%r25, %r22, %r24;
	add.s64 	%rd23, %rd1, %rd57;
	st.global.u32 	[%rd23+4], %r25;
	ld.global.u32 	%r26, [%rd18+8];
	mul.wide.s32 	%rd24, %r26, 4;
	add.s64 	%rd25, %rd2, %rd24;
	ld.global.u32 	%r27, [%rd25+-4];
	ld.global.u32 	%r28, [%rd18+4];
	mul.wide.s32 	%rd26, %r28, 4;
	add.s64 	%rd27, %rd2, %rd26;
	ld.global.u32 	%r29, [%rd27+-4];
	sub.s32 	%r30, %r27, %r29;
	st.global.u32 	[%rd23+8], %r30;
	ld.global.u32 	%r31, [%rd18+12];
	mul.wide.s32 	%rd28, %r31, 4;
	add.s64 	%rd29, %rd2, %rd28;
	ld.global.u32 	%r32, [%rd29+-4];
	ld.global.u32 	%r33, [%rd18+8];
	mul.wide.s32 	%rd30, %r33, 4;
	add.s64 	%rd31, %rd2, %rd30;
	ld.global.u32 	%r34, [%rd31+-4];
	sub.s32 	%r35, %r32, %r34;
	st.global.u32 	[%rd23+12], %r35;
	add.s32 	%r57, %r57, 4;
	add.s64 	%rd57, %rd57, 16;
	add.s32 	%r56, %r56, 4;
	setp.ne.s32 	%p4, %r56, 0;
	@%p4 bra 	$L__BB7_3;
$L__BB7_7:
	setp.eq.s32 	%p5, %r1, 0;
	@%p5 bra 	$L__BB7_17;
	setp.eq.s32 	%p6, %r1, 1;
	@%p6 bra 	$L__BB7_13;
	setp.eq.s32 	%p7, %r59, 0;
	@%p7 bra 	$L__BB7_11;
	mul.wide.u32 	%rd32, %r59, 4;
	add.s64 	%rd33, %rd3, %rd32;
	ld.global.u32 	%r36, [%rd33];
	mul.wide.s32 	%rd34, %r36, 4;
	add.s64 	%rd35, %rd2, %rd34;
	ld.global.u32 	%r37, [%rd35+-4];
	ld.global.u32 	%r38, [%rd33+-4];
	mul.wide.s32 	%rd36, %r38, 4;
	add.s64 	%rd37, %rd2, %rd36;
	ld.global.u32 	%r39, [%rd37+-4];
	sub.s32 	%r40, %r37, %r39;
	add.s64 	%rd38, %rd1, %rd32;
	st.global.u32 	[%rd38], %r40;
	bra.uni 	$L__BB7_12;
$L__BB7_11:
	ld.global.u32 	%r41, [%rd3];
	mul.wide.s32 	%rd39, %r41, 4;
	add.s64 	%rd40, %rd2, %rd39;
	ld.global.u32 	%r42, [%rd40+-4];
	st.global.u32 	[%rd1], %r42;
$L__BB7_12:
	mul.wide.u32 	%rd41, %r59, 4;
	add.s64 	%rd42, %rd3, %rd41;
	ld.global.u32 	%r43, [%rd42+4];
	mul.wide.s32 	%rd43, %r43, 4;
	add.s64 	%rd44, %rd2, %rd43;
	ld.global.u32 	%r44, [%rd44+-4];
	ld.global.u32 	%r45, [%rd42];
	mul.wide.s32 	%rd45, %r45, 4;
	add.s64 	%rd46, %rd2, %rd45;
	ld.global.u32 	%r46, [%rd46+-4];
	sub.s32 	%r47, %r44, %r46;
	add.s64 	%rd47, %rd1, %rd41;
	st.global.u32 	[%rd47+4], %r47;
	add.s32 	%r59, %r59, 2;
$L__BB7_13:
	and.b32  	%r48, %r11, 1;
	setp.eq.b32 	%p8, %r48, 1;
	not.pred 	%p9, %p8;
	@%p9 bra 	$L__BB7_17;
	setp.eq.s32 	%p10, %r59, 0;
	@%p10 bra 	$L__BB7_16;
	mul.wide.u32 	%rd48, %r59, 4;
	add.s64 	%rd49, %rd3, %rd48;
	ld.global.u32 	%r49, [%rd49];
	mul.wide.s32 	%rd50, %r49, 4;
	add.s64 	%rd51, %rd2, %rd50;
	ld.global.u32 	%r50, [%rd51+-4];
	ld.global.u32 	%r51, [%rd49+-4];
	mul.wide.s32 	%rd52, %r51, 4;
	add.s64 	%rd53, %rd2, %rd52;
	ld.global.u32 	%r52, [%rd53+-4];
	sub.s32 	%r53, %r50, %r52;
	add.s64 	%rd54, %rd1, %rd48;
	st.global.u32 	[%rd54], %r53;
	bra.uni 	$L__BB7_17;
$L__BB7_16:
	ld.global.u32 	%r54, [%rd3];
	mul.wide.s32 	%rd55, %r54, 4;
	add.s64 	%rd56, %rd2, %rd55;
	ld.global.u32 	%r55, [%rd56+-4];
	st.global.u32 	[%rd1], %r55;
$L__BB7_17:
	ret;

}
	// .globl	_Z8getIOmapiPKiPi
.visible .entry _Z8getIOmapiPKiPi(
	.param .u32 _Z8getIOmapiPKiPi_param_0,
	.param .u64 .ptr .align 1 _Z8getIOmapiPKiPi_param_1,
	.param .u64 .ptr .align 1 _Z8getIOmapiPKiPi_param_2
)
{
	.reg .pred 	%p<3>;
	.reg .b32 	%r<10>;
	.reg .b64 	%rd<11>;

	ld.param.u32 	%r2, [_Z8getIOmapiPKiPi_param_0];
	ld.param.u64 	%rd2, [_Z8getIOmapiPKiPi_param_1];
	ld.param.u64 	%rd3, [_Z8getIOmapiPKiPi_param_2];
	cvta.to.global.u64 	%rd1, %rd3;
	mov.u32 	%r3, %ctaid.x;
	mov.u32 	%r4, %ntid.x;
	mov.u32 	%r5, %tid.x;
	mad.lo.s32 	%r1, %r3, %r4, %r5;
	setp.ge.s32 	%p1, %r1, %r2;
	@%p1 bra 	$L__BB8_4;
	cvta.to.global.u64 	%rd4, %rd2;
	mul.wide.s32 	%rd5, %r1, 4;
	add.s64 	%rd6, %rd4, %rd5;
	ld.global.u32 	%r6, [%rd6];
	setp.ne.s32 	%p2, %r6, 1;
	@%p2 bra 	$L__BB8_3;
	add.s64 	%rd10, %rd1, %rd5;
	ld.global.u32 	%r8, [%rd10];
	add.s32 	%r9, %r8, -1;
	st.global.u32 	[%rd10], %r9;
	bra.uni 	$L__BB8_4;
$L__BB8_3:
	add.s64 	%rd8, %rd1, %rd5;
	mov.b32 	%r7, -1;
	st.global.u32 	[%rd8], %r7;
$L__BB8_4:
	ret;

}
	// .globl	_Z11updateFacesiPKiPKbPi
.visible .entry _Z11updateFacesiPKiPKbPi(
	.param .u32 _Z11updateFacesiPKiPKbPi_param_0,
	.param .u64 .ptr .align 1 _Z11updateFacesiPKiPKbPi_param_1,
	.param .u64 .ptr .align 1 _Z11updateFacesiPKiPKbPi_param_2,
	.param .u64 .ptr .align 1 _Z11updateFacesiPKiPKbPi_param_3
)
{
	.reg .pred 	%p<3>;
	.reg .b16 	%rs<2>;
	.reg .b32 	%r<13>;
	.reg .b64 	%rd<17>;

	ld.param.u32 	%r2, [_Z11updateFacesiPKiPKbPi_param_0];
	ld.param.u64 	%rd1, [_Z11updateFacesiPKiPKbPi_param_1];
	ld.param.u64 	%rd2, [_Z11updateFacesiPKiPKbPi_param_2];
	ld.param.u64 	%rd3, [_Z11updateFacesiPKiPKbPi_param_3];
	mov.u32 	%r3, %ctaid.x;
	mov.u32 	%r4, %ntid.x;
	mov.u32 	%r5, %tid.x;
	mad.lo.s32 	%r1, %r3, %r4, %r5;
	setp.ge.s32 	%p1, %r1, %r2;
	@%p1 bra 	$L__BB9_3;
	cvta.to.global.u64 	%rd4, %rd2;
	cvt.s64.s32 	%rd5, %r1;
	add.s64 	%rd6, %rd4, %rd5;
	ld.global.u8 	%rs1, [%rd6];
	setp.ne.s16 	%p2, %rs1, 0;
	@%p2 bra 	$L__BB9_3;
	cvta.to.global.u64 	%rd7, %rd1;
	mul.lo.s32 	%r6, %r1, 3;
	cvta.to.global.u64 	%rd8, %rd3;
	mul.wide.s32 	%rd9, %r6, 4;
	add.s64 	%rd10, %rd8, %rd9;
	ld.global.u32 	%r7, [%rd10];
	ld.global.u32 	%r8, [%rd10+4];
	ld.global.u32 	%r9, [%rd10+8];
	mul.wide.s32 	%rd11, %r7, 4;
	add.s64 	%rd12, %rd7, %rd11;
	ld.global.u32 	%r10, [%rd12];
	st.global.u32 	[%rd10], %r10;
	mul.wide.s32 	%rd13, %r8, 4;
	add.s64 	%rd14, %rd7, %rd13;
	ld.global.u32 	%r11, [%rd14];
	st.global.u32 	[%rd10+4], %r11;
	mul.wide.s32 	%rd15, %r9, 4;
	add.s64 	%rd16, %rd7, %rd15;
	ld.global.u32 	%r12, [%rd16];
	st.global.u32 	[%rd10+8], %r12;
$L__BB9_3:
	ret;

}
	// .globl	_Z11update_repBiPiS_S_
.visible .entry _Z11update_repBiPiS_S_(
	.param .u32 _Z11update_repBiPiS_S__param_0,
	.param .u64 .ptr .align 1 _Z11update_repBiPiS_S__param_1,
	.param .u64 .ptr .align 1 _Z11update_repBiPiS_S__param_2,
	.param .u64 .ptr .align 1 _Z11update_repBiPiS_S__param_3
)
{
	.reg .pred 	%p<4>;
	.reg .b32 	%r<8>;
	.reg .b64 	%rd<9>;

	ld.param.u32 	%r3, [_Z11update_repBiPiS_S__param_0];
	ld.param.u64 	%rd2, [_Z11update_repBiPiS_S__param_2];
	ld.param.u64 	%rd3, [_Z11update_repBiPiS_S__param_3];
	mov.u32 	%r4, %ctaid.x;
	mov.u32 	%r5, %ntid.x;
	mov.u32 	%r6, %tid.x;
	mad.lo.s32 	%r1, %r4, %r5, %r6;
	setp.ge.s32 	%p1, %r1, %r3;
	@%p1 bra 	$L__BB10_4;
	cvta.to.global.u64 	%rd4, %rd2;
	mul.wide.s32 	%rd5, %r1, 4;
	add.s64 	%rd6, %rd4, %rd5;
	ld.global.u32 	%r2, [%rd6];
	setp.lt.s32 	%p2, %r2, 0;
	@%p2 bra 	$L__BB10_4;
	cvta.to.global.u64 	%rd7, %rd3;
	mul.wide.u32 	%rd8, %r2, 4;
	add.s64 	%rd1, %rd7, %rd8;
	ld.global.u32 	%r7, [%rd1];
	setp.lt.s32 	%p3, %r7, 0;
	@%p3 bra 	$L__BB10_4;
	st.global.u32 	[%rd1], %r1;
$L__BB10_4:
	ret;

}
	// .globl	_Z11update_repAiPiS_S_
.visible .entry _Z11update_repAiPiS_S_(
	.param .u32 _Z11update_repAiPiS_S__param_0,
	.param .u64 .ptr .align 1 _Z11update_repAiPiS_S__param_1,
	.param .u64 .ptr .align 1 _Z11update_repAiPiS_S__param_2,
	.param .u64 .ptr .align 1 _Z11update_repAiPiS_S__param_3
)
{
	.local .align 8 .b8 	__local_depot11[8];
	.reg .b64 	%SP;
	.reg .b64 	%SPL;
	.reg .pred 	%p<6>;
	.reg .b32 	%r<21>;
	.reg .b64 	%rd<21>;

	mov.u64 	%SPL, __local_depot11;
	cvta.local.u64 	%SP, %SPL;
	ld.param.u32 	%r7, [_Z11update_repAiPiS_S__param_0];
	ld.param.u64 	%rd6, [_Z11update_repAiPiS_S__param_1];
	ld.param.u64 	%rd5, [_Z11update_repAiPiS_S__param_2];
	ld.param.u64 	%rd7, [_Z11update_repAiPiS_S__param_3];
	cvta.to.global.u64 	%rd1, %rd7;
	cvta.to.global.u64 	%rd2, %rd6;
	mov.u32 	%r8, %ctaid.x;
	mov.u32 	%r9, %ntid.x;
	mov.u32 	%r10, %tid.x;
	mad.lo.s32 	%r1, %r8, %r9, %r10;
	setp.ge.s32 	%p1, %r1, %r7;
	@%p1 bra 	$L__BB11_6;
	cvta.to.global.u64 	%rd8, %rd5;
	mul.wide.s32 	%rd9, %r1, 4;
	add.s64 	%rd3, %rd2, %rd9;
	ld.global.u32 	%r11, [%rd3];
	setp.lt.s32 	%p2, %r11, 0;
	neg.s32 	%r12, %r11;
	selp.b32 	%r13, %r12, %r1, %p2;
	mul.wide.s32 	%rd10, %r13, 4;
	add.s64 	%rd11, %rd8, %rd10;
	ld.global.u32 	%r2, [%rd11];
	setp.lt.s32 	%p3, %r2, 0;
	@%p3 bra 	$L__BB11_6;
	mul.wide.u32 	%rd12, %r2, 4;
	add.s64 	%rd13, %rd1, %rd12;
	ld.global.u32 	%r3, [%rd13];
	setp.gt.s32 	%p4, %r3, -1;
	@%p4 bra 	$L__BB11_6;
	neg.s32 	%r14, %r3;
	mul.wide.u32 	%rd14, %r14, 4;
	add.s64 	%rd4, %rd1, %rd14;
	ld.global.u32 	%r15, [%rd4];
	neg.s32 	%r16, %r15;
	st.global.u32 	[%rd3], %r16;
	ld.global.u32 	%r20, [%rd4];
	setp.gt.s32 	%p5, %r20, -1;
	@%p5 bra 	$L__BB11_5;
	add.u64 	%rd15, %SP, 0;
	add.u64 	%rd16, %SPL, 0;
	st.local.u32 	[%rd16], %r20;
	mov.u64 	%rd17, $str;
	cvta.global.u64 	%rd18, %rd17;
	{ // callseq 0, 0
	.param .b64 param0;
	st.param.b64 	[param0], %rd18;
	.param .b64 param1;
	st.param.b64 	[param1], %rd15;
	.param .b32 retval0;
	call.uni (retval0), 
	vprintf, 
	(
	param0, 
	param1
	);
	ld.param.b32 	%r17, [retval0];
	} // callseq 0
	ld.global.u32 	%r20, [%rd4];
$L__BB11_5:
	mul.wide.s32 	%rd19, %r20, 4;
	add.s64 	%rd20, %rd2, %rd19;
	atom.global.add.u32 	%r19, [%rd20], 1;
$L__BB11_6:
	ret;

}
	// .globl	_Z11update_mapAiPiS_S_PKi
.visible .entry _Z11update_mapAiPiS_S_PKi(
	.param .u32 _Z11update_mapAiPiS_S_PKi_param_0,
	.param .u64 .ptr .align 1 _Z11update_mapAiPiS_S_PKi_param_1,
	.param .u64 .ptr .align 1 _Z11update_mapAiPiS_S_PKi_param_2,
	.param .u64 .ptr .align 1 _Z11update_mapAiPiS_S_PKi_param_3,
	.param .u64 .ptr .align 1 _Z11update_mapAiPiS_S_PKi_param_4
)
{
	.reg .pred 	%p<3>;
	.reg .b32 	%r<9>;
	.reg .b64 	%rd<9>;

	ld.param.u32 	%r3, [_Z11update_mapAiPiS_S_PKi_param_0];
	ld.param.u64 	%rd2, [_Z11update_mapAiPiS_S_PKi_param_2];
	ld.param.u64 	%rd3, [_Z11update_mapAiPiS_S_PKi_param_4];
	mov.u32 	%r4, %ctaid.x;
	mov.u32 	%r5, %ntid.x;
	mov.u32 	%r6, %tid.x;
	mad.lo.s32 	%r1, %r4, %r5, %r6;
	setp.ge.s32 	%p1, %r1, %r3;
	@%p1 bra 	$L__BB12_4;
	cvta.to.global.u64 	%rd4, %rd2;
	mul.wide.s32 	%rd5, %r1, 4;
	add.s64 	%rd1, %rd4, %rd5;
	ld.global.u32 	%r2, [%rd1];
	setp.lt.s32 	%p2, %r2, 0;
	@%p2 bra 	$L__BB12_3;
	cvta.to.global.u64 	%rd6, %rd3;
	mul.wide.u32 	%rd7, %r2, 4;
	add.s64 	%rd8, %rd6, %rd7;
	ld.global.u32 	%r8, [%rd8];
	st.global.u32 	[%rd1], %r8;
	bra.uni 	$L__BB12_4;
$L__BB12_3:
	mov.b32 	%r7, -1;
	st.global.u32 	[%rd1], %r7;
$L__BB12_4:
	ret;

}
	// .globl	_Z20count_vertex_adjfaceiPKiS0_Pi
.visible .entry _Z20count_vertex_adjfaceiPKiS0_Pi(
	.param .u32 _Z20count_vertex_adjfaceiPKiS0_Pi_param_0,
	.param .u64 .ptr .align 1 _Z20count_vertex_adjfaceiPKiS0_Pi_param_1,
	.param .u64 .ptr .align 1 _Z20count_vertex_adjfaceiPKiS0_Pi_param_2,
	.param .u64 .ptr .align 1 _Z20count_vertex_adjfaceiPKiS0_Pi_param_3
)
{
	.reg .pred 	%p<5>;
	.reg .b32 	%r<16>;
	.reg .b64 	%rd<21>;

	ld.param.u32 	%r7, [_Z20count_vertex_adjfaceiPKiS0_Pi_param_0];
	ld.param.u64 	%rd3, [_Z20count_vertex_adjfaceiPKiS0_Pi_param_1];
	ld.param.u64 	%rd4, [_Z20count_vertex_adjfaceiPKiS0_Pi_param_2];
	ld.param.u64 	%rd5, [_Z20count_vertex_adjfaceiPKiS0_Pi_param_3];
	cvta.to.global.u64 	%rd1, %rd5;
	cvta.to.global.u64 	%rd2, %rd4;
	mov.u32 	%r8, %ctaid.x;
	mov.u32 	%r9, %ntid.x;
	mov.u32 	%r10, %tid.x;
	mad.lo.s32 	%r1, %r8, %r9, %r10;
	setp.ge.s32 	%p1, %r1, %r7;
	@%p1 bra 	$L__BB13_7;
	cvta.to.global.u64 	%rd6, %rd3;
	mul.lo.s32 	%r11, %r1, 3;
	mul.wide.s32 	%rd7, %r11, 4;
	add.s64 	%rd8, %rd6, %rd7;
	ld.global.u32 	%r12, [%rd8];
	ld.global.u32 	%r2, [%rd8+4];
	ld.global.u32 	%r3, [%rd8+8];
	mul.wide.s32 	%rd9, %r12, 4;
	add.s64 	%rd10, %rd2, %rd9;
	ld.global.u32 	%r4, [%rd10];
	setp.lt.s32 	%p2, %r4, 0;
	@%p2 bra 	$L__BB13_3;
	mul.wide.u32 	%rd11, %r4, 4;
	add.s64 	%rd12, %rd1, %rd11;
	atom.global.add.u32 	%r13, [%rd12], 1;
$L__BB13_3:
	mul.wide.s32 	%rd13, %r2, 4;
	add.s64 	%rd14, %rd2, %rd13;
	ld.global.u32 	%r5, [%rd14];
	setp.lt.s32 	%p3, %r5, 0;
	@%p3 bra 	$L__BB13_5;
	mul.wide.u32 	%rd15, %r5, 4;
	add.s64 	%rd16, %rd1, %rd15;
	atom.global.add.u32 	%r14, [%rd16], 1;
$L__BB13_5:
	mul.wide.s32 	%rd17, %r3, 4;
	add.s64 	%rd18, %rd2, %rd17;
	ld.global.u32 	%r6, [%rd18];
	setp.lt.s32 	%p4, %r6, 0;
	@%p4 bra 	$L__BB13_7;
	mul.wide.u32 	%rd19, %r6, 4;
	add.s64 	%rd20, %rd1, %rd19;
	atom.global.add.u32 	%r15, [%rd20], 1;
$L__BB13_7:
	ret;

}
	// .globl	_ZN6thrust24THRUST_300001_SM_1000_NS8cuda_cub4core6detail13_kernel_agentINS1_8__unique9InitAgentIN3cub18CUB_300001_SM_100013ScanTileStateIiLb1EEEPiiEEJSA_mSB_EEEvDpT0_
.visible .entry _ZN6thrust24THRUST_300001_SM_1000_NS8cuda_cub4core6detail13_kernel_agentINS1_8__unique9InitAgentIN3cub18CUB_300001_SM_100013ScanTileStateIiLb1EEEPiiEEJSA_mSB_EEEvDpT0_(
	.param .align 8 .b8 _ZN6thrust24THRUST_300001_SM_1000_NS8cuda_cub4core6detail13_kernel_agentINS1_8__unique9InitAgentIN3cub18CUB_300001_SM_100013ScanTileStateIiLb1EEEPiiEEJSA_mSB_EEEvDpT0__param_0[8],
	.param .u64 _ZN6thrust24THRUST_300001_SM_1000_NS8cuda_cub4core6detail13_kernel_agentINS1_8__unique9InitAgentIN3cub18CUB_300001_SM_100013ScanTileStateIiLb1EEEPiiEEJSA_mSB_EEEvDpT0__param_1,
	.param .u64 .ptr .align 1 _ZN6thrust24THRUST_300001_SM_1000_NS8cuda_cub4core6detail13_kernel_agentINS1_8__unique9InitAgentIN3cub18CUB_300001_SM_100013ScanTileStateIiLb1EEEPiiEEJSA_mSB_EEEvDpT0__param_2
)
.maxntid 128
{
	.reg .pred 	%p<6>;
	.reg .b32 	%r<12>;
	.reg .b64 	%rd<9>;

	ld.param.u64 	%rd3, [_ZN6thrust24THRUST_300001_SM_1000_NS8cuda_cub4core6detail13_kernel_agentINS1_8__unique9InitAgentIN3cub18CUB_300001_SM_100013ScanTileStateIiLb1EEEPiiEEJSA_mSB_EEEvDpT0__param_0];
	ld.param.u32 	%r4, [_ZN6thrust24THRUST_300001_SM_1000_NS8cuda_cub4core6detail13_kernel_agentINS1_8__unique9InitAgentIN3cub18CUB_300001_SM_100013ScanTileStateIiLb1EEEPiiEEJSA_mSB_EEEvDpT0__param_1];
	ld.param.u64 	%rd2, [_ZN6thrust24THRUST_300001_SM_1000_NS8cuda_cub4core6detail13_kernel_agentINS1_8__unique9InitAgentIN3cub18CUB_300001_SM_100013ScanTileStateIiLb1EEEPiiEEJSA_mSB_EEEvDpT0__param_2];
	cvta.to.global.u64 	%rd1, %rd3;
	mov.u32 	%r1, %ctaid.x;
	mov.u32 	%r5, %ntid.x;
	mov.u32 	%r2, %tid.x;
	mad.lo.s32 	%r3, %r1, %r5, %r2;
	setp.ge.s32 	%p1, %r3, %r4;
	@%p1 bra 	$L__BB14_2;
	mul.wide.s32 	%rd4, %r3, 8;
	add.s64 	%rd5, %rd1, %rd4;
	mov.b32 	%r6, 0;
	mov.b32 	%r7, 99;
	st.global.v2.u32 	[%rd5+256], {%r7, %r6};
$L__BB14_2:
	setp.ne.s32 	%p2, %r1, 0;
	setp.gt.u32 	%p3, %r2, 31;
	or.pred  	%p4, %p2, %p3;
	@%p4 bra 	$L__BB14_4;
	mul.wide.u32 	%rd6, %r2, 8;
	add.s64 	%rd7, %rd1, %rd6;
	mov.b32 	%r9, 0;
	st.global.v2.u32 	[%rd7], {%r9, %r9};
$L__BB14_4:
	or.b32  	%r10, %r1, %r2;
	setp.ne.s32 	%p5, %r10, 0;
	@%p5 bra 	$L__BB14_6;
	cvta.to.global.u64 	%rd8, %rd2;
	mov.b32 	%r11, 0;
	st.global.u32 	[%rd8], %r11;
$L__BB14_6:
	ret;

}
	// .globl	_ZN6thrust24THRUST_300001_SM_1000_NS8cuda_cub4core6detail13_kernel_agentINS1_8__unique11UniqueAgentINS0_10device_ptrIiEES8_16edge_unique_funcIiEiPiEEJS8_S8_SA_SB_iN3cub18CUB_300001_SM_100013ScanTileStateIiLb1EEEmEEEvDpT0_
.visible .entry _ZN6thrust24THRUST_300001_SM_1000_NS8cuda_cub4core6detail13_kernel_agentINS1_8__unique11UniqueAgentINS0_10device_ptrIiEES8_16edge_unique_funcIiEiPiEEJS8_S8_SA_SB_iN3cub18CUB_300001_SM_100013ScanTileStateIiLb1EEEmEEEvDpT0_(
	.param .align 8 .b8 _ZN6thrust24THRUST_300001_SM_1000_NS8cuda_cub4core6detail13_kernel_agentINS1_8__unique11UniqueAgentINS0_10device_ptrIiEES8_16edge_unique_funcIiEiPiEEJS8_S8_SA_SB_iN3cub18CUB_300001_SM_100013ScanTileStateIiLb1EEEmEEEvDpT0__param_0[8],
	.param .align 8 .b8 _ZN6thrust24THRUST_300001_SM_1000_NS8cuda_cub4core6detail13_kernel_agentINS1_8__unique11UniqueAgentINS0_10device_ptrIiEES8_16edge_unique_funcIiEiPiEEJS8_S8_SA_SB_iN3cub18CUB_300001_SM_100013ScanTileStateIiLb1EEEmEEEvDpT0__param_1[8],
	.param .align 8 .b8 _ZN6thrust24THRUST_300001_SM_1000_NS8cuda_cub4core6detail13_kernel_agentINS1_8__unique11UniqueAgentINS0_10device_ptrIiEES8_16edge_unique_funcIiEiPiEEJS8_S8_SA_SB_iN3cub18CUB_300001_SM_100013ScanTileStateIiLb1EEEmEEEvDpT0__param_2[16],
	.param .u64 .ptr .align 1 _ZN6thrust24THRUST_300001_SM_1000_NS8cuda_cub4core6detail13_kernel_agentINS1_8__unique11UniqueAgentINS0_10device_ptrIiEES8_16edge_unique_funcIiEiPiEEJS8_S8_SA_SB_iN3cub18CUB_300001_SM_100013ScanTileStateIiLb1EEEmEEEvDpT0__param_3,
	.param .u32 _ZN6thrust24THRUST_300001_SM_1000_NS8cuda_cub4core6detail13_kernel_agentINS1_8__unique11UniqueAgentINS0_10device_ptrIiEES8_16edge_unique_funcIiEiPiEEJS8_S8_SA_SB_iN3cub18CUB_300001_SM_100013ScanTileStateIiLb1EEEmEEEvDpT0__param_4,
	.param .align 8 .b8 _ZN6thrust24THRUST_300001_SM_1000_NS8cuda_cub4core6detail13_kernel_agentINS1_8__unique11UniqueAgentINS0_10device_ptrIiEES8_16edge_unique_funcIiEiPiEEJS8_S8_SA_SB_iN3cub18CUB_300001_SM_100013ScanTileStateIiLb1EEEmEEEvDpT0__param_5[8],
	.param .u64 _ZN6thrust24THRUST_300001_SM_1000_NS8cuda_cub4core6detail13_kernel_agentINS1_8__unique11UniqueAgentINS0_10device_ptrIiEES8_16edge_unique_funcIiEiPiEEJS8_S8_SA_SB_iN3cub18CUB_300001_SM_100013ScanTileStateIiLb1EEEmEEEvDpT0__param_6
)
.maxntid 64
{
	.reg .pred 	%p<280>;
	.reg .b32 	%r<1484>;
	.reg .b64 	%rd<303>;

	ld.param.u64 	%rd88, [_ZN6thrust24THRUST_300001_SM_1000_NS8cuda_cub4core6detail13_kernel_agentINS1_8__unique11UniqueAgentINS0_10device_ptrIiEES8_16edge_unique_funcIiEiPiEEJS8_S8_SA_SB_iN3cub18CUB_300001_SM_100013ScanTileStateIiLb1EEEmEEEvDpT0__param_2+8];
	ld.param.u32 	%r483, [_ZN6thrust24THRUST_300001_SM_1000_NS8cuda_cub4core6detail13_kernel_agentINS1_8__unique11UniqueAgentINS0_10device_ptrIiEES8_16edge_unique_funcIiEiPiEEJS8_S8_SA_SB_iN3cub18CUB_300001_SM_100013ScanTileStateIiLb1EEEmEEEvDpT0__param_2];
	ld.param.u64 	%rd1, [_ZN6thrust24THRUST_300001_SM_1000_NS8cuda_cub4core6detail13_kernel_agentINS1_8__unique11UniqueAgentINS0_10device_ptrIiEES8_16edge_unique_funcIiEiPiEEJS8_S8_SA_SB_iN3cub18CUB_300001_SM_100013ScanTileStateIiLb1EEEmEEEvDpT0__param_5];
	ld.param.u64 	%rd2, [_ZN6thrust24THRUST_300001_SM_1000_NS8cuda_cub4core6detail13_kernel_agentINS1_8__unique11UniqueAgentINS0_10device_ptrIiEES8_16edge_unique_funcIiEiPiEEJS8_S8_SA_SB_iN3cub18CUB_300001_SM_100013ScanTileStateIiLb1EEEmEEEvDpT0__param_0];
	ld.param.u64 	%rd90, [_ZN6thrust24THRUST_300001_SM_1000_NS8cuda_cub4core6detail13_kernel_agentINS1_8__unique11UniqueAgentINS0_10device_ptrIiEES8_16edge_unique_funcIiEiPiEEJS8_S8_SA_SB_iN3cub18CUB_300001_SM_100013ScanTileStateIiLb1EEEmEEEvDpT0__param_1];
	ld.param.u32 	%r485, [_ZN6thrust24THRUST_300001_SM_1000_NS8cuda_cub4core6detail13_kernel_agentINS1_8__unique11UniqueAgentINS0_10device_ptrIiEES8_16edge_unique_funcIiEiPiEEJS8_S8_SA_SB_iN3cub18CUB_300001_SM_100013ScanTileStateIiLb1EEEmEEEvDpT0__param_6];
	cvta.to.global.u64 	%rd3, %rd90;
	mov.u32 	%r1, %ctaid.x;
	mul.lo.s32 	%r2, %r1, 704;
	add.s32 	%r486, %r485, -1;
	setp.ge.s32 	%p1, %r1, %r486;
	@%p1 bra 	$L__BB15_142;
	setp.ne.s32 	%p163, %r1, 0;
	@%p163 bra 	$L__BB15_59;
	mov.u32 	%r1388, %tid.x;
	and.b32  	%r1221, %r1388, 31;
	and.b32  	%r1222, %r1388, 992;
	add.s32 	%r1223, %r2, %r1221;
	mad.lo.s32 	%r1224, %r1222, 11, %r1223;
	mul.wide.u32 	%rd265, %r1224, 4;
	add.s64 	%rd254, %rd2, %rd265;
	// begin inline asm
	ld.global.nc.u32 %r1208, [%rd254];
	// end inline asm
	add.s64 	%rd255, %rd254, 128;
	// begin inline asm
	ld.global.nc.u32 %r1209, [%rd255];
	// end inline asm
	add.s64 	%rd256, %rd254, 256;
	// begin inline asm
	ld.global.nc.u32 %r1210, [%rd256];
	// end inline asm
	add.s64 	%rd257, %rd254, 384;
	// begin inline asm
	ld.global.nc.u32 %r1211, [%rd257];
	// end inline asm
	add.s64 	%rd258, %rd254, 512;
	// begin inline asm
	ld.global.nc.u32 %r1212, [%rd258];
	// end inline asm
	add.s64 	%rd259, %rd254, 640;
	// begin inline asm
	ld.global.nc.u32 %r1213, [%rd259];
	// end inline asm
	add.s64 	%rd260, %rd254, 768;
	// begin inline asm
	ld.global.nc.u32 %r1214, [%rd260];
	// end inline asm
	add.s64 	%rd261, %rd254, 896;
	// begin inline asm
	ld.global.nc.u32 %r1215, [%rd261];
	// end inline asm
	add.s64 	%rd262, %rd254, 1024;
	// begin inline asm
	ld.global.nc.u32 %r1216, [%rd262];
	// end inline asm
	add.s64 	%rd263, %rd254, 1152;
	// begin inline asm
	ld.global.nc.u32 %r1217, [%rd263];
	// end inline asm
	add.s64 	%rd264, %rd254, 1280;
	// begin inline asm
	ld.global.nc.u32 %r1218, [%rd264];
	// end inline asm
	// begin inline asm
	mov.u32 %r1219, %laneid;
	// end inline asm
	shr.u32 	%r5, %r1388, 5;
	mad.lo.s32 	%r1225, %r5, 352, %r1219;
	shl.b32 	%r1226, %r1225, 2;
	mov.u32 	%r1227, _ZN6thrust24THRUST_300001_SM_1000_NS8cuda_cub4core6detail5shmemE;
	add.s32 	%r1228, %r1227, %r1226;
	st.shared.u32 	[%r1228], %r1208;
	st.shared.u32 	[%r1228+128], %r1209;
	st.shared.u32 	[%r1228+256], %r1210;
	st.shared.u32 	[%r1228+384], %r1211;
	st.shared.u32 	[%r1228+512], %r1212;
	st.shared.u32 	[%r1228+640], %r1213;
	st.shared.u32 	[%r1228+768], %r1214;
	st.shared.u32 	[%r1228+896], %r1215;
	st.shared.u32 	[%r1228+1024], %r1216;
	st.shared.u32 	[%r1228+1152], %r1217;
	st.shared.u32 	[%r1228+1280], %r1218;
	bar.warp.sync 	-1;
	mad.lo.s32 	%r1229, %r1219, 40, %r1228;
	ld.shared.u32 	%r6, [%r1229];
	ld.shared.u32 	%r7, [%r1229+4];
	ld.shared.u32 	%r8, [%r1229+8];
	ld.shared.u32 	%r9, [%r1229+12];
	ld.shared.u32 	%r10, [%r1229+16];
	ld.shared.u32 	%r11, [%r1229+20];
	ld.shared.u32 	%r12, [%r1229+24];
	ld.shared.u32 	%r13, [%r1229+28];
	ld.shared.u32 	%r14, [%r1229+32];
	ld.shared.u32 	%r15, [%r1229+36];
	ld.shared.u32 	%r16, [%r1229+40];
	bar.sync 	0;
	shl.b32 	%r1230, %r1388, 2;
	add.s32 	%r1385, %r1227, %r1230;
	add.s32 	%r17, %r1385, 304;
	st.shared.u32 	[%r1385+304], %r16;
	bar.sync 	0;
	setp.eq.s32 	%p237, %r1388, 0;
	mov.b32 	%r1373, 1;
	@%p237 bra 	$L__BB15_5;
	ld.shared.u32 	%r1233, [%r17+-4];
	cvta.to.global.u64 	%rd266, %rd88;
	mul.wide.s32 	%rd267, %r1233, 4;
	add.s64 	%rd4, %rd266, %rd267;
	mul.wide.s32 	%rd268, %r6, 4;
	add.s64 	%rd5, %rd266, %rd268;
	ld.global.u32 	%r1234, [%rd4];
	ld.global.u32 	%r1235, [%rd5];
	setp.ne.s32 	%p238, %r1234, %r1235;
	@%p238 bra 	$L__BB15_5;
	mul.wide.s32 	%rd269, %r483, 4;
	add.s64 	%rd270, %rd4, %rd269;
	add.s64 	%rd271, %rd5, %rd269;
	ld.global.u32 	%r1236, [%rd270];
	ld.global.u32 	%r1237, [%rd271];
	setp.ne.s32 	%p239, %r1236, %r1237;
	selp.u32 	%r1373, 1, 0, %p239;
$L__BB15_5:
	cvta.to.global.u64 	%rd6, %rd88;
	mul.wide.s32 	%rd272, %r6, 4;
	add.s64 	%rd7, %rd6, %rd272;
	mul.wide.s32 	%rd273, %r7, 4;
	add.s64 	%rd274, %rd6, %rd273;
	ld.global.u32 	%r1239, [%rd7];
	ld.global.u32 	%r20, [%rd274];
	setp.ne.s32 	%p240, %r1239, %r20;
	mul.wide.s32 	%rd8, %r483, 4;
	add.s64 	%rd9, %rd274, %rd8;
	mov.b32 	%r1374, 1;
	@%p240 bra 	$L__BB15_7;
	add.s64 	%rd275, %rd7, %rd8;
	ld.global.u32 	%r1240, [%rd275];
	ld.global.u32 	%r1241, [%rd9];
	setp.ne.s32 	%p241, %r1240, %r1241;
	selp.u32 	%r1374, 1, 0, %p241;
$L__BB15_7:
	mul.wide.s32 	%rd276, %r8, 4;
	add.s64 	%rd277, %rd6, %rd276;
	ld.global.u32 	%r23, [%rd277];
	setp.ne.s32 	%p242, %r20, %r23;
	add.s64 	%rd10, %rd277, %rd8;
	mov.b32 	%r1375, 1;
	@%p242 bra 	$L__BB15_9;
	ld.global.u32 	%r1243, [%rd9];
	ld.global.u32 	%r1244, [%rd10];
	setp.ne.s32 	%p243, %r1243, %r1244;
	selp.u32 	%r1375, 1, 0, %p243;
$L__BB15_9:
	mul.wide.s32 	%rd278, %r9, 4;
	add.s64 	%rd279, %rd6, %rd278;
	ld.global.u32 	%r26, [%rd279];
	setp.ne.s32 	%p244, %r23, %r26;
	add.s64 	%rd11, %rd279, %rd8;
	mov.b32 	%r1376, 1;
	@%p244 bra 	$L__BB15_11;
	ld.global.u32 	%r1246, [%rd10];
	ld.global.u32 	%r1247, [%rd11];
	setp.ne.s32 	%p245, %r1246, %r1247;
	selp.u32 	%r1376, 1, 0, %p245;
$L__BB15_11:
	mul.wide.s32 	%rd280, %r10, 4;
	add.s64 	%rd281, %rd6, %rd280;
	ld.global.u32 	%r29, [%rd281];
	setp.ne.s32 	%p246, %r26, %r29;
	add.s64 	%rd12, %rd281, %rd8;
	mov.b32 	%r1377, 1;
	@%p246 bra 	$L__BB15_13;
	ld.global.u32 	%r1249, [%rd11];
	ld.global.u32 	%r1250, [%rd12];
	setp.ne.s32 	%p247, %r1249, %r1250;
	selp.u32 	%r1377, 1, 0, %p247;
$L__BB15_13:
	mul.wide.s32 	%rd282, %r11, 4;
	add.s64 	%rd283, %rd6, %rd282;
	ld.global.u32 	%r32, [%rd283];
	setp.ne.s32 	%p248, %r29, %r32;
	add.s64 	%rd13, %rd283, %rd8;
	mov.b32 	%r1378, 1;
	@%p248 bra 	$L__BB15_15;
	ld.global.u32 	%r1252, [%rd12];
	ld.global.u32 	%r1253, [%rd13];
	setp.ne.s32 	%p249, %r1252, %r1253;
	selp.u32 	%r1378, 1, 0, %p249;
$L__BB15_15:
	mul.wide.s32 	%rd284, %r12, 4;
	add.s64 	%rd285, %rd6, %rd284;
	ld.global.u32 	%r35, [%rd285];
	setp.ne.s32 	%p250, %r32, %r35;
	add.s64 	%rd14, %rd285, %rd8;
	mov.b32 	%r1379, 1;
	@%p250 bra 	$L__BB15_17;
	ld.global.u32 	%r1255, [%rd13];
	ld.global.u32 	%r1256, [%rd14];
	setp.ne.s32 	%p251, %r1255, %r1256;
	selp.u32 	%r1379, 1, 0, %p251;
$L__BB15_17:
	mul.wide.s32 	%rd286, %r13, 4;
	add.s64 	%rd287, %rd6, %rd286;
	ld.global.u32 	%r38, [%rd287];
	setp.ne.s32 	%p252, %r35, %r38;
	add.s64 	%rd15, %rd287, %rd8;
	mov.b32 	%r1380, 1;
	@%p252 bra 	$L__BB15_19;
	ld.global.u32 	%r1258, [%rd14];
	ld.global.u32 	%r1259, [%rd15];
	setp.ne.s32 	%p253, %r1258, %r1259;
	selp.u32 	%r1380, 1, 0, %p253;
$L__BB15_19:
	mul.wide.s32 	%rd288, %r14, 4;
	add.s64 	%rd289, %rd6, %rd288;
	ld.global.u32 	%r41, [%rd289];
	setp.ne.s32 	%p254, %r38, %r41;
	add.s64 	%rd16, %rd289, %rd8;
	mov.b32 	%r1381, 1;
	@%p254 bra 	$L__BB15_21;
	ld.global.u32 	%r1261, [%rd15];
	ld.global.u32 	%r1262, [%rd16];
	setp.ne.s32 	%p255, %r1261, %r1262;
	selp.u32 	%r1381, 1, 0, %p255;
$L__BB15_21:
	mul.wide.s32 	%rd290, %r15, 4;
	add.s64 	%rd291, %rd6, %rd290;
	ld.global.u32 	%r44, [%rd291];
	setp.ne.s32 	%p256, %r41, %r44;
	add.s64 	%rd17, %rd291, %rd8;
	mov.b32 	%r1382, 1;
	@%p256 bra 	$L__BB15_23;
	ld.global.u32 	%r1264, [%rd16];
	ld.global.u32 	%r1265, [%rd17];
	setp.ne.s32 	%p257, %r1264, %r1265;
	selp.u32 	%r1382, 1, 0, %p257;
$L__BB15_23:
	mul.wide.s32 	%rd292, %r16, 4;
	add.s64 	%rd18, %rd6, %rd292;
	ld.global.u32 	%r1267, [%rd18];
	setp.ne.s32 	%p258, %r44, %r1267;
	mov.b32 	%r1383, 1;
	@%p258 bra 	$L__BB15_25;
	add.s64 	%rd293, %rd18, %rd8;
	ld.global.u32 	%r1268, [%rd17];
	ld.global.u32 	%r1269, [%rd293];
	setp.ne.s32 	%p259, %r1268, %r1269;
	selp.u32 	%r1383, 1, 0, %p259;
$L__BB15_25:
	bar.sync 	0;
	add.s32 	%r49, %r1374, %r1373;
	add.s32 	%r50, %r1375, %r49;
	add.s32 	%r51, %r1376, %r50;
	add.s32 	%r52, %r1377, %r51;
	add.s32 	%r53, %r1378, %r52;
	add.s32 	%r54, %r1379, %r53;
	add.s32 	%r55, %r1380, %r54;
	add.s32 	%r56, %r1381, %r55;
	add.s32 	%r57, %r1382, %r56;
	add.s32 	%r1274, %r1383, %r57;
	mov.b32 	%r1272, 1;
	mov.b32 	%r1297, 0;
	mov.b32 	%r1299, -1;
	// begin inline asm
	{  .reg .s32 r0;  .reg .pred p;  shfl.sync.up.b32 r0|p, %r1274, %r1272, %r1297, %r1299;  @p add.s32 r0, r0, %r1274;  mov.s32 %r1270, r0;}
	// end inline asm
	mov.b32 	%r1278, 2;
	// begin inline asm
	{  .reg .s32 r0;  .reg .pred p;  shfl.sync.up.b32 r0|p, %r1270, %r1278, %r1297, %r1299;  @p add.s32 r0, r0, %r1270;  mov.s32 %r1276, r0;}
	// end inline asm
	mov.b32 	%r1284, 4;
	// begin inline asm
	{  .reg .s32 r0;  .reg .pred p;  shfl.sync.up.b32 r0|p, %r1276, %r1284, %r1297, %r1299;  @p add.s32 r0, r0, %r1276;  mov.s32 %r1282, r0;}
	// end inline asm
	mov.b32 	%r1290, 8;
	// begin inline asm
	{  .reg .s32 r0;  .reg .pred p;  shfl.sync.up.b32 r0|p, %r1282, %r1290, %r1297, %r1299;  @p add.s32 r0, r0, %r1282;  mov.s32 %r1288, r0;}
	// end inline asm
	mov.b32 	%r1296, 16;
	// begin inline asm
	{  .reg .s32 r0;  .reg .pred p;  shfl.sync.up.b32 r0|p, %r1288, %r1296, %r1297, %r1299;  @p add.s32 r0, r0, %r1288;  mov.s32 %r1294, r0;}
	// end inline asm
	setp.ne.s32 	%p260, %r1219, 31;
	@%p260 bra 	$L__BB15_27;
	shl.b32 	%r1300, %r5, 2;
	add.s32 	%r1302, %r1227, %r1300;
	st.shared.u32 	[%r1302], %r1294;
$L__BB15_27:
	setp.ne.s32 	%p261, %r1388, 0;
	bar.sync 	0;
	ld.shared.v2.u32 	{%r1303, %r1304}, [_ZN6thrust24THRUST_300001_SM_1000_NS8cuda_cub4core6detail5shmemE];
	add.s32 	%r60, %r1304, %r1303;
	setp.lt.u32 	%p262, %r1388, 32;
	selp.b32 	%r1305, 0, %r1303, %p262;
	setp.eq.s32 	%p263, %r1219, 0;
	sub.s32 	%r1306, %r1294, %r1274;
	selp.b32 	%r1307, 0, %r1306, %p263;
	add.s32 	%r61, %r1305, %r1307;
	@%p261 bra 	$L__BB15_29;
	add.s64 	%rd294, %rd1, 256;
	mov.b32 	%r1308, 101;
	// begin inline asm
	st.relaxed.gpu.v2.u32 [%rd294], {%r1308, %r60};
	// end inline asm
$L__BB15_29:
	bar.sync 	0;
	setp.eq.s32 	%p264, %r1373, 0;
	@%p264 bra 	$L__BB15_31;
	shl.b32 	%r1310, %r61, 2;
	add.s32 	%r1312, %r1227, %r1310;
	st.shared.u32 	[%r1312], %r6;
$L__BB15_31:
	setp.eq.s32 	%p265, %r1374, 0;
	@%p265 bra 	$L__BB15_33;
	add.s32 	%r1313, %r61, %r1373;
	shl.b32 	%r1314, %r1313, 2;
	add.s32 	%r1316, %r1227, %r1314;
	st.shared.u32 	[%r1316], %r7;
$L__BB15_33:
	setp.eq.s32 	%p266, %r1375, 0;
	@%p266 bra 	$L__BB15_35;
	add.s32 	%r1317, %r49, %r61;
	shl.b32 	%r1318, %r1317, 2;
	add.s32 	%r1320, %r1227, %r1318;
	st.shared.u32 	[%r1320], %r8;
$L__BB15_35:
	setp.eq.s32 	%p267, %r1376, 0;
	@%p267 bra 	$L__BB15_37;
	add.s32 	%r1321, %r50, %r61;
	shl.b32 	%r1322, %r1321, 2;
	add.s32 	%r1324, %r1227, %r1322;
	st.shared.u32 	[%r1324], %r9;
$L__BB15_37:
	setp.eq.s32 	%p268, %r1377, 0;
	@%p268 bra 	$L__BB15_39;
	add.s32 	%r1325, %r51, %r61;
	shl.b32 	%r1326, %r1325, 2;
	add.s32 	%r1328, %r1227, %r1326;
	st.shared.u32 	[%r1328], %r10;
$L__BB15_39:
	setp.eq.s32 	%p269, %r1378, 0;
	@%p269 bra 	$L__BB15_41;
	add.s32 	%r1329, %r52, %r61;
	shl.b32 	%r1330, %r1329, 2;
	add.s32 	%r1332, %r1227, %r1330;
	st.shared.u32 	[%r1332], %r11;
$L__BB15_41:
	setp.eq.s32 	%p270, %r1379, 0;
	@%p270 bra 	$L__BB15_43;
	add.s32 	%r1333, %r53, %r61;
	shl.b32 	%r1334, %r1333, 2;
	add.s32 	%r1336, %r1227, %r1334;
	st.shared.u32 	[%r1336], %r12;
$L__BB15_43:
	setp.eq.s32 	%p271, %r1380, 0;
	@%p271 bra 	$L__BB15_45;
	add.s32 	%r1337, %r54, %r61;
	shl.b32 	%r1338, %r1337, 2;
	add.s32 	%r1340, %r1227, %r1338;
	st.shared.u32 	[%r1340], %r13;
$L__BB15_45:
	setp.eq.s32 	%p272, %r1381, 0;
	@%p272 bra 	$L__BB15_47;
	add.s32 	%r1341, %r55, %r61;
	shl.b32 	%r1342, %r1341, 2;
	add.s32 	%r1344, %r1227, %r1342;
	st.shared.u32 	[%r1344], %r14;
$L__BB15_47:
	setp.eq.s32 	%p273, %r1382, 0;
	@%p273 bra 	$L__BB15_49;
	add.s32 	%r1345, %r56, %r61;
	shl.b32 	%r1346, %r1345, 2;
	add.s32 	%r1348, %r1227, %r1346;
	st.shared.u32 	[%r1348], %r15;
$L__BB15_49:
	setp.eq.s32 	%p274, %r1383, 0;
	@%p274 bra 	$L__BB15_51;
	add.s32 	%r1349, %r57, %r61;
	shl.b32 	%r1350, %r1349, 2;
	add.s32 	%r1352, %r1227, %r1350;
	st.shared.u32 	[%r1352], %r16;
$L__BB15_51:
	bar.sync 	0;
	setp.ge.s32 	%p275, %r1388, %r60;
	@%p275 bra 	$L__BB15_58;
	not.b32 	%r1353, %r1388;
	add.s32 	%r62, %r60, %r1353;
	and.b32  	%r1354, %r62, 192;
	setp.eq.s32 	%p276, %r1354, 192;
	@%p276 bra 	$L__BB15_55;
	shr.u32 	%r1355, %r62, 6;
	add.s32 	%r1356, %r1355, 1;
	and.b32  	%r1357, %r1356, 3;
	mul.wide.u32 	%rd295, %r1388, 4;
	add.s64 	%rd299, %rd3, %rd295;
	neg.s32 	%r1384, %r1357;
	shl.b32 	%r1360, %r1356, 6;
	and.b32  	%r1361, %r1360, 192;
	add.s32 	%r1388, %r1388, %r1361;
$L__BB15_54:
	.pragma "nounroll";
	ld.shared.u32 	%r1362, [%r1385];
	st.global.u32 	[%rd299], %r1362;
	add.s64 	%rd299, %rd299, 256;
	add.s32 	%r1385, %r1385, 256;
	add.s32 	%r1384, %r1384, 1;
	setp.ne.s32 	%p277, %r1384, 0;
	@%p277 bra 	$L__BB15_54;
$L__BB15_55:
	setp.lt.u32 	%p278, %r62, 192;
	@%p278 bra 	$L__BB15_58;
	mul.wide.u32 	%rd296, %r1388, 4;
	add.s64 	%rd297, %rd296, %rd3;
	add.s64 	%rd300, %rd297, 512;
	shl.b32 	%r1363, %r1388, 2;
	add.s32 	%r1365, %r1363, %r1227;
	add.s32 	%r1387, %r1365, 512;
$L__BB15_57:
	ld.shared.u32 	%r1366, [%r1387+-512];
	st.global.u32 	[%rd300+-512], %r1366;
	ld.shared.u32 	%r1367, [%r1387+-256];
	st.global.u32 	[%rd300+-256], %r1367;
	ld.shared.u32 	%r1368, [%r1387];
	st.global.u32 	[%rd300], %r1368;
	ld.shared.u32 	%r1369, [%r1387+256];
	st.global.u32 	[%rd300+256], %r1369;
	add.s32 	%r1388, %r1388, 256;
	add.s64 	%rd300, %rd300, 1024;
	add.s32 	%r1387, %r1387, 1024;
	setp.lt.s32 	%p279, %r1388, %r60;
	@%p279 bra 	$L__BB15_57;
$L__BB15_58:
	bar.sync 	0;
	bra.uni 	$L__BB15_327;
$L__BB15_59:
	mov.u32 	%r1416, %tid.x;
	and.b32  	%r968, %r1416, 31;
	and.b32  	%r969, %r1416, 992;
	add.s32 	%r970, %r2, %r968;
	mad.lo.s32 	%r971, %r969, 11, %r970;
	mul.wide.u32 	%rd210, %r971, 4;
	add.s64 	%rd198, %rd2, %rd210;
	// begin inline asm
	ld.global.nc.u32 %r955, [%rd198];
	// end inline asm
	add.s64 	%rd199, %rd198, 128;
	// begin inline asm
	ld.global.nc.u32 %r956, [%rd199];
	// end inline asm
	add.s64 	%rd200, %rd198, 256;
	// begin inline asm
	ld.global.nc.u32 %r957, [%rd200];
	// end inline asm
	add.s64 	%rd201, %rd198, 384;
	// begin inline asm
	ld.global.nc.u32 %r958, [%rd201];
	// end inline asm
	add.s64 	%rd202, %rd198, 512;
	// begin inline asm
	ld.global.nc.u32 %r959, [%rd202];
	// end inline asm
	add.s64 	%rd203, %rd198, 640;
	// begin inline asm
	ld.global.nc.u32 %r960, [%rd203];
	// end inline asm
	add.s64 	%rd204, %rd198, 768;
	// begin inline asm
	ld.global.nc.u32 %r961, [%rd204];
	// end inline asm
	add.s64 	%rd205, %rd198, 896;
	// begin inline asm
	ld.global.nc.u32 %r962, [%rd205];
	// end inline asm
	add.s64 	%rd206, %rd198, 1024;
	// begin inline asm
	ld.global.nc.u32 %r963, [%rd206];
	// end inline asm
	add.s64 	%rd207, %rd198, 1152;
	// begin inline asm
	ld.global.nc.u32 %r964, [%rd207];
	// end inline asm
	add.s64 	%rd208, %rd198, 1280;
	// begin inline asm
	ld.global.nc.u32 %r965, [%rd208];
	// end inline asm
	// begin inline asm
	mov.u32 %r966, %laneid;
	// end inline asm
	shr.u32 	%r78, %r1416, 5;
	mad.lo.s32 	%r972, %r78, 352, %r966;
	shl.b32 	%r973, %r972, 2;
	mov.u32 	%r974, _ZN6thrust24THRUST_300001_SM_1000_NS8cuda_cub4core6detail5shmemE;
	add.s32 	%r975, %r974, %r973;
	st.shared.u32 	[%r975], %r955;
	st.shared.u32 	[%r975+128], %r956;
	st.shared.u32 	[%r975+256], %r957;
	st.shared.u32 	[%r975+384], %r958;
	st.shared.u32 	[%r975+512], %r959;
	st.shared.u32 	[%r975+640], %r960;
	st.shared.u32 	[%r975+768], %r961;
	st.shared.u32 	[%r975+896], %r962;
	st.shared.u32 	[%r975+1024], %r963;
	st.shared.u32 	[%r975+1152], %r964;
	st.shared.u32 	[%r975+1280], %r965;
	bar.warp.sync 	-1;
	mad.lo.s32 	%r976, %r966, 40, %r975;
	ld.shared.u32 	%r79, [%r976];
	ld.shared.u32 	%r80, [%r976+4];
	ld.shared.u32 	%r81, [%r976+8];
	ld.shared.u32 	%r82, [%r976+12];
	ld.shared.u32 	%r83, [%r976+16];
	ld.shared.u32 	%r84, [%r976+20];
	ld.shared.u32 	%r85, [%r976+24];
	ld.shared.u32 	%r86, [%r976+28];
	ld.shared.u32 	%r87, [%r976+32];
	ld.shared.u32 	%r88, [%r976+36];
	ld.shared.u32 	%r89, [%r976+40];
	bar.sync 	0;
	mul.wide.s32 	%rd211, %r2, 4;
	add.s64 	%rd212, %rd2, %rd211;
	add.s64 	%rd209, %rd212, -4;
	// begin inline asm
	ld.global.nc.u32 %r1389, [%rd209];
	// end inline asm
	shl.b32 	%r977, %r1416, 2;
	add.s32 	%r978, %r974, %r977;
	add.s32 	%r91, %r978, 304;
	st.shared.u32 	[%r978+304], %r89;
	bar.sync 	0;
	setp.eq.s32 	%p164, %r1416, 0;
	@%p164 bra 	$L__BB15_61;
	ld.shared.u32 	%r1389, [%r91+-4];
$L__BB15_61:
	cvta.to.global.u64 	%rd25, %rd88;
	mul.wide.s32 	%rd213, %r1389, 4;
	add.s64 	%rd26, %rd25, %rd213;
	mul.wide.s32 	%rd214, %r79, 4;
	add.s64 	%rd27, %rd25, %rd214;
	ld.global.u32 	%r980, [%rd26];
	ld.global.u32 	%r95, [%rd27];
	setp.ne.s32 	%p165, %r980, %r95;
	mov.b32 	%r1390, 1;
	@%p165 bra 	$L__BB15_63;
	mul.wide.s32 	%rd215, %r483, 4;
	add.s64 	%rd216, %rd26, %rd215;
	add.s64 	%rd217, %rd27, %rd215;
	ld.global.u32 	%r981, [%rd216];
	ld.global.u32 	%r982, [%rd217];
	setp.ne.s32 	%p166, %r981, %r982;
	selp.u32 	%r1390, 1, 0, %p166;
$L__BB15_63:
	mul.wide.s32 	%rd218, %r80, 4;
	add.s64 	%rd219, %rd25, %rd218;
	ld.global.u32 	%r98, [%rd219];
	setp.ne.s32 	%p167, %r95, %r98;
	mul.wide.s32 	%rd28, %r483, 4;
	add.s64 	%rd29, %rd219, %rd28;
	mov.b32 	%r1391, 1;
	@%p167 bra 	$L__BB15_65;
	add.s64 	%rd220, %rd27, %rd28;
	ld.global.u32 	%r984, [%rd220];
	ld.global.u32 	%r985, [%rd29];
	setp.ne.s32 	%p168, %r984, %r985;
	selp.u32 	%r1391, 1, 0, %p168;
$L__BB15_65:
	mul.wide.s32 	%rd221, %r81, 4;
	add.s64 	%rd222, %rd25, %rd221;
	ld.global.u32 	%r101, [%rd222];
	setp.ne.s32 	%p169, %r98, %r101;
	add.s64 	%rd30, %rd222, %rd28;
	mov.b32 	%r1392, 1;
	@%p169 bra 	$L__BB15_67;
	ld.global.u32 	%r987, [%rd29];
	ld.global.u32 	%r988, [%rd30];
	setp.ne.s32 	%p170, %r987, %r988;
	selp.u32 	%r1392, 1, 0, %p170;
$L__BB15_67:
	mul.wide.s32 	%rd223, %r82, 4;
	add.s64 	%rd224, %rd25, %rd223;
	ld.global.u32 	%r104, [%rd224];
	setp.ne.s32 	%p171, %r101, %r104;
	add.s64 	%rd31, %rd224, %rd28;
	mov.b32 	%r1393, 1;
	@%p171 bra 	$L__BB15_69;
	ld.global.u32 	%r990, [%rd30];
	ld.global.u32 	%r991, [%rd31];
	setp.ne.s32 	%p172, %r990, %r991;
	selp.u32 	%r1393, 1, 0, %p172;
$L__BB15_69:
	mul.wide.s32 	%rd225, %r83, 4;
	add.s64 	%rd226, %rd25, %rd225;
	ld.global.u32 	%r107, [%rd226];
	setp.ne.s32 	%p173, %r104, %r107;
	add.s64 	%rd32, %rd226, %rd28;
	mov.b32 	%r1394, 1;
	@%p173 bra 	$L__BB15_71;
	ld.global.u32 	%r993, [%rd31];
	ld.global.u32 	%r994, [%rd32];
	setp.ne.s32 	%p174, %r993, %r994;
	selp.u32 	%r1394, 1, 0, %p174;
$L__BB15_71:
	mul.wide.s32 	%rd227, %r84, 4;
	add.s64 	%rd228, %rd25, %rd227;
	ld.global.u32 	%r110, [%rd228];
	setp.ne.s32 	%p175, %r107, %r110;
	add.s64 	%rd33, %rd228, %rd28;
	mov.b32 	%r1395, 1;
	@%p175 bra 	$L__BB15_73;
	ld.global.u32 	%r996, [%rd32];
	ld.global.u32 	%r997, [%rd33];
	setp.ne.s32 	%p176, %r996, %r997;
	selp.u32 	%r1395, 1, 0, %p176;
$L__BB15_73:
	mul.wide.s32 	%rd229, %r85, 4;
	add.s64 	%rd230, %rd25, %rd229;
	ld.global.u32 	%r113, [%rd230];
	setp.ne.s32 	%p177, %r110, %r113;
	add.s64 	%rd34, %rd230, %rd28;
	mov.b32 	%r1396, 1;
	@%p177 bra 	$L__BB15_75;
	ld.global.u32 	%r999, [%rd33];
	ld.global.u32 	%r1000, [%rd34];
	setp.ne.s32 	%p178, %r999, %r1000;
	selp.u32 	%r1396, 1, 0, %p178;
$L__BB15_75:
	mul.wide.s32 	%rd231, %r86, 4;
	add.s64 	%rd232, %rd25, %rd231;
	ld.global.u32 	%r116, [%rd232];
	setp.ne.s32 	%p179, %r113, %r116;
	add.s64 	%rd35, %rd232, %rd28;
	mov.b32 	%r1397, 1;
	@%p179 bra 	$L__BB15_77;
	ld.global.u32 	%r1002, [%rd34];
	ld.global.u32 	%r1003, [%rd35];
	setp.ne.s32 	%p180, %r1002, %r1003;
	selp.u32 	%r1397, 1, 0, %p180;
$L__BB15_77:
	mul.wide.s32 	%rd233, %r87, 4;
	add.s64 	%rd234, %rd25, %rd233;
	ld.global.u32 	%r119, [%rd234];
	setp.ne.s32 	%p181, %r116, %r119;
	add.s64 	%rd36, %rd234, %rd28;
	mov.b32 	%r1398, 1;
	@%p181 bra 	$L__BB15_79;
	ld.global.u32 	%r1005, [%rd35];
	ld.global.u32 	%r1006, [%rd36];
	setp.ne.s32 	%p182, %r1005, %r1006;
	selp.u32 	%r1398, 1, 0, %p182;
$L__BB15_79:
	mul.wide.s32 	%rd235, %r88, 4;
	add.s64 	%rd236, %rd25, %rd235;
	ld.global.u32 	%r122, [%rd236];
	setp.ne.s32 	%p183, %r119, %r122;
	add.s64 	%rd37, %rd236, %rd28;
	mov.b32 	%r1399, 1;
	@%p183 bra 	$L__BB15_81;
	ld.global.u32 	%r1008, [%rd36];
	ld.global.u32 	%r1009, [%rd37];
	setp.ne.s32 	%p184, %r1008, %r1009;
	selp.u32 	%r1399, 1, 0, %p184;
$L__BB15_81:
	mul.wide.s32 	%rd237, %r89, 4;
	add.s64 	%rd38, %rd25, %rd237;
	ld.global.u32 	%r1011, [%rd38];
	setp.ne.s32 	%p185, %r122, %r1011;
	mov.b32 	%r1400, 1;
	@%p185 bra 	$L__BB15_83;
	add.s64 	%rd238, %rd38, %rd28;
	ld.global.u32 	%r1012, [%rd37];
	ld.global.u32 	%r1013, [%rd238];
	setp.ne.s32 	%p186, %r1012, %r1013;
	selp.u32 	%r1400, 1, 0, %p186;
$L__BB15_83:
	bar.sync 	0;
	add.s32 	%r127, %r1391, %r1390;
	add.s32 	%r128, %r1392, %r127;
	add.s32 	%r129, %r1393, %r128;
	add.s32 	%r130, %r1394, %r129;
	add.s32 	%r131, %r1395, %r130;
	add.s32 	%r132, %r1396, %r131;
	add.s32 	%r133, %r1397, %r132;
	add.s32 	%r134, %r1398, %r133;
	add.s32 	%r135, %r1399, %r134;
	add.s32 	%r1018, %r1400, %r135;
	mov.b32 	%r1016, 1;
	mov.b32 	%r1041, 0;
	mov.b32 	%r1043, -1;
	// begin inline asm
	{  .reg .s32 r0;  .reg .pred p;  shfl.sync.up.b32 r0|p, %r1018, %r1016, %r1041, %r1043;  @p add.s32 r0, r0, %r1018;  mov.s32 %r1014, r0;}
	// end inline asm
	mov.b32 	%r1022, 2;
	// begin inline asm
	{  .reg .s32 r0;  .reg .pred p;  shfl.sync.up.b32 r0|p, %r1014, %r1022, %r1041, %r1043;  @p add.s32 r0, r0, %r1014;  mov.s32 %r1020, r0;}
	// end inline asm
	mov.b32 	%r1028, 4;
	// begin inline asm
	{  .reg .s32 r0;  .reg .pred p;  shfl.sync.up.b32 r0|p, %r1020, %r1028, %r1041, %r1043;  @p add.s32 r0, r0, %r1020;  mov.s32 %r1026, r0;}
	// end inline asm
	mov.b32 	%r1034, 8;
	// begin inline asm
	{  .reg .s32 r0;  .reg .pred p;  shfl.sync.up.b32 r0|p, %r1026, %r1034, %r1041, %r1043;  @p add.s32 r0, r0, %r1026;  mov.s32 %r1032, r0;}
	// end inline asm
	mov.b32 	%r1040, 16;
	// begin inline asm
	{  .reg .s32 r0;  .reg .pred p;  shfl.sync.up.b32 r0|p, %r1032, %r1040, %r1041, %r1043;  @p add.s32 r0, r0, %r1032;  mov.s32 %r1038, r0;}
	// end inline asm
	setp.ne.s32 	%p187, %r966, 31;
	@%p187 bra 	$L__BB15_85;
	shl.b32 	%r1044, %r78, 2;
	add.s32 	%r1046, %r974, %r1044;
	st.shared.u32 	[%r1046], %r1038;
$L__BB15_85:
	sub.s32 	%r1047, %r1038, %r1018;
	bar.sync 	0;
	ld.shared.v2.u32 	{%r1048, %r1049}, [_ZN6thrust24THRUST_300001_SM_1000_NS8cuda_cub4core6detail5shmemE];
	add.s32 	%r138, %r1049, %r1048;
	setp.gt.u32 	%p188, %r1416, 31;
	setp.lt.u32 	%p189, %r1416, 32;
	setp.eq.s32 	%p190, %r966, 0;
	selp.b32 	%r1050, 0, %r1047, %p190;
	add.s32 	%r1408, %r1048, %r1050;
	selp.b32 	%r140, %r1047, %r1408, %p189;
	@%p188 bra 	$L__BB15_110;
	setp.ne.s32 	%p191, %r1416, 0;
	mul.wide.u32 	%rd239, %r1, 8;
	add.s64 	%rd39, %rd1, %rd239;
	@%p191 bra 	$L__BB15_88;
	st.shared.u32 	[_ZN6thrust24THRUST_300001_SM_1000_NS8cuda_cub4core6detail5shmemE+44], %r138;
	add.s64 	%rd240, %rd39, 256;
	mov.b32 	%r1051, 100;
	// begin inline asm
	st.relaxed.gpu.v2.u32 [%rd240], {%r1051, %r138};
	// end inline asm
$L__BB15_88:
	not.b32 	%r141, %r1416;
	mov.u32 	%r142, %nctaid.x;
	setp.gt.u32 	%p192, %r142, 499;
	@%p192 bra 	$L__BB15_90;
	membar.cta;
	bra.uni 	$L__BB15_91;
$L__BB15_90:
	mov.b32 	%r1053, 450;
	// begin inline asm
	nanosleep.u32 %r1053;
	// end inline asm
$L__BB15_91:
	mul.wide.s32 	%rd242, %r141, 8;
	add.s64 	%rd243, %rd39, %rd242;
	add.s64 	%rd241, %rd243, 256;
	// begin inline asm
	ld.relaxed.gpu.v2.u32 {%r1406, %r1402}, [%rd241];
	// end inline asm
$L__BB15_92:
	setp.eq.s32 	%p193, %r1406, 99;
	mov.b32 	%r1056, -1;
	vote.sync.any.pred 	%p194, %p193, %r1056;
	not.pred 	%p195, %p194;
	@%p195 bra 	$L__BB15_97;
	@%p192 bra 	$L__BB15_95;
	membar.cta;
	bra.uni 	$L__BB15_96;
$L__BB15_95:
	mov.b32 	%r1205, 350;
	// begin inline asm
	nanosleep.u32 %r1205;
	// end inline asm
$L__BB15_96:
	// begin inline asm
	ld.relaxed.gpu.v2.u32 {%r1406, %r1402}, [%rd241];
	// end inline asm
	bra.uni 	$L__BB15_92;
$L__BB15_97:
	setp.eq.s32 	%p196, %r1406, 101;
	mov.b32 	%r1083, -1;
	vote.sync.ballot.b32 	%r1084, %p196, %r1083;
	// begin inline asm
	mov.u32 %r1058, %lanemask_ge;
	// end inline asm
	and.b32  	%r1085, %r1084, %r1058;
	or.b32  	%r1086, %r1085, -2147483648;
	add.s32 	%r1087, %r1086, -1;
	not.b32 	%r1088, %r1086;
	and.b32  	%r1089, %r1088, %r1087;
	popc.b32 	%r1062, %r1089;
	mov.b32 	%r1061, 1;
	// begin inline asm
	shfl.sync.down.b32 %r1059, %r1402, %r1061, %r1062, %r1083;
	// end inline asm
	setp.lt.s32 	%p198, %r966, %r1062;
	selp.b32 	%r1090, %r1059, 0, %p198;
	add.s32 	%r1065, %r1090, %r1402;
	mov.b32 	%r1066, 2;
	// begin inline asm
	shfl.sync.down.b32 %r1064, %r1065, %r1066, %r1062, %r1083;
	// end inline asm
	add.s32 	%r152, %r966, 2;
	setp.gt.s32 	%p199, %r152, %r1062;
	selp.b32 	%r1091, 0, %r1064, %p199;
	add.s32 	%r1070, %r1065, %r1091;
	mov.b32 	%r1071, 4;
	// begin inline asm
	shfl.sync.down.b32 %r1069, %r1070, %r1071, %r1062, %r1083;
	// end inline asm
	add.s32 	%r153, %r966, 4;
	setp.gt.s32 	%p200, %r153, %r1062;
	selp.b32 	%r1092, 0, %r1069, %p200;
	add.s32 	%r1075, %r1070, %r1092;
	mov.b32 	%r1076, 8;
	// begin inline asm
	shfl.sync.down.b32 %r1074, %r1075, %r1076, %r1062, %r1083;
	// end inline asm
	add.s32 	%r154, %r966, 8;
	setp.gt.s32 	%p201, %r154, %r1062;
	selp.b32 	%r1093, 0, %r1074, %p201;
	add.s32 	%r1080, %r1075, %r1093;
	mov.b32 	%r1081, 16;
	// begin inline asm
	shfl.sync.down.b32 %r1079, %r1080, %r1081, %r1062, %r1083;
	// end inline asm
	add.s32 	%r155, %r966, 16;
	setp.gt.s32 	%p202, %r155, %r1062;
	selp.b32 	%r1094, 0, %r1079, %p202;
	add.s32 	%r1403, %r1080, %r1094;
	add.s32 	%r1405, %r1, %r141;
	add.s64 	%rd41, %rd1, 256;
$L__BB15_98:
	setp.ne.s32 	%p203, %r1406, 101;
	mov.b32 	%r1095, -1;
	vote.sync.all.pred 	%p204, %p203, %r1095;
	not.pred 	%p205, %p204;
	@%p205 bra 	$L__BB15_106;
	mul.wide.s32 	%rd250, %r1405, 8;
	add.s64 	%rd251, %rd41, %rd250;
	add.s64 	%rd249, %rd251, -256;
	// begin inline asm
	ld.relaxed.gpu.v2.u32 {%r1406, %r1407}, [%rd249];
	// end inline asm
$L__BB15_100:
	setp.eq.s32 	%p225, %r1406, 99;
	mov.b32 	%r1163, -1;
	vote.sync.any.pred 	%p226, %p225, %r1163;
	not.pred 	%p227, %p226;
	@%p227 bra 	$L__BB15_105;
	@%p192 bra 	$L__BB15_103;
	membar.cta;
	bra.uni 	$L__BB15_104;
$L__BB15_103:
	mov.b32 	%r1202, 350;
	// begin inline asm
	nanosleep.u32 %r1202;
	// end inline asm
$L__BB15_104:
	// begin inline asm
	ld.relaxed.gpu.v2.u32 {%r1406, %r1407}, [%rd249];
	// end inline asm
	bra.uni 	$L__BB15_100;
$L__BB15_105:
	setp.eq.s32 	%p228, %r1406, 101;
	mov.b32 	%r1189, -1;
	vote.sync.ballot.b32 	%r1190, %p228, %r1189;
	and.b32  	%r1191, %r1190, %r1058;
	or.b32  	%r1192, %r1191, -2147483648;
	add.s32 	%r1193, %r1192, -1;
	not.b32 	%r1194, %r1192;
	and.b32  	%r1195, %r1194, %r1193;
	popc.b32 	%r1168, %r1195;
	mov.b32 	%r1167, 1;
	// begin inline asm
	shfl.sync.down.b32 %r1165, %r1407, %r1167, %r1168, %r1189;
	// end inline asm
	setp.lt.s32 	%p230, %r966, %r1168;
	selp.b32 	%r1196, %r1165, 0, %p230;
	add.s32 	%r1171, %r1196, %r1407;
	mov.b32 	%r1172, 2;
	// begin inline asm
	shfl.sync.down.b32 %r1170, %r1171, %r1172, %r1168, %r1189;
	// end inline asm
	setp.gt.s32 	%p231, %r152, %r1168;
	selp.b32 	%r1197, 0, %r1170, %p231;
	add.s32 	%r1176, %r1171, %r1197;
	mov.b32 	%r1177, 4;
	// begin inline asm
	shfl.sync.down.b32 %r1175, %r1176, %r1177, %r1168, %r1189;
	// end inline asm
	setp.gt.s32 	%p232, %r153, %r1168;
	selp.b32 	%r1198, 0, %r1175, %p232;
	add.s32 	%r1181, %r1176, %r1198;
	mov.b32 	%r1182, 8;
	// begin inline asm
	shfl.sync.down.b32 %r1180, %r1181, %r1182, %r1168, %r1189;
	// end inline asm
	setp.gt.s32 	%p233, %r154, %r1168;
	selp.b32 	%r1199, 0, %r1180, %p233;
	add.s32 	%r1186, %r1181, %r1199;
	mov.b32 	%r1187, 16;
	// begin inline asm
	shfl.sync.down.b32 %r1185, %r1186, %r1187, %r1168, %r1189;
	// end inline asm
	setp.gt.s32 	%p234, %r155, %r1168;
	selp.b32 	%r1200, 0, %r1185, %p234;
	add.s32 	%r1201, %r1200, %r1403;
	add.s32 	%r1403, %r1201, %r1186;
	add.s32 	%r1405, %r1405, -32;
	bra.uni 	$L__BB15_98;
$L__BB15_106:
	@%p191 bra 	$L__BB15_108;
	add.s32 	%r1098, %r1403, %r138;
	add.s64 	%rd244, %rd39, 256;
	mov.b32 	%r1097, 101;
	// begin inline asm
	st.relaxed.gpu.v2.u32 [%rd244], {%r1097, %r1098};
	// end inline asm
	st.shared.u32 	[_ZN6thrust24THRUST_300001_SM_1000_NS8cuda_cub4core6detail5shmemE+36], %r1403;
	st.shared.u32 	[_ZN6thrust24THRUST_300001_SM_1000_NS8cuda_cub4core6detail5shmemE+40], %r1098;
$L__BB15_108:
	setp.ne.s32 	%p207, %r966, 0;
	mov.u32 	%r1408, %r140;
	@%p207 bra 	$L__BB15_110;
	st.shared.u32 	[_ZN6thrust24THRUST_300001_SM_1000_NS8cuda_cub4core6detail5shmemE+12], %r1403;
	mov.u32 	%r1408, %r1403;
$L__BB15_110:
	setp.eq.s32 	%p208, %r1416, 0;
	bar.sync 	0;
	@%p208 bra 	$L__BB15_112;
	ld.shared.u32 	%r1099, [_ZN6thrust24THRUST_300001_SM_1000_NS8cuda_cub4core6detail5shmemE+12];
	add.s32 	%r1408, %r1099, %r1408;
$L__BB15_112:
	add.s32 	%r174, %r1390, %r1408;
	add.s32 	%r175, %r127, %r1408;
	add.s32 	%r176, %r128, %r1408;
	add.s32 	%r177, %r129, %r1408;
	add.s32 	%r178, %r130, %r1408;
	add.s32 	%r179, %r131, %r1408;
	add.s32 	%r180, %r132, %r1408;
	add.s32 	%r181, %r133, %r1408;
	add.s32 	%r182, %r134, %r1408;
	add.s32 	%r183, %r135, %r1408;
	ld.shared.u32 	%r184, [_ZN6thrust24THRUST_300001_SM_1000_NS8cuda_cub4core6detail5shmemE+44];
	ld.shared.u32 	%r185, [_ZN6thrust24THRUST_300001_SM_1000_NS8cuda_cub4core6detail5shmemE+36];
	bar.sync 	0;
	setp.eq.s32 	%p209, %r1390, 0;
	@%p209 bra 	$L__BB15_114;
	sub.s32 	%r1100, %r1408, %r185;
	shl.b32 	%r1101, %r1100, 2;
	mov.u32 	%r1102, _ZN6thrust24THRUST_300001_SM_1000_NS8cuda_cub4core6detail5shmemE;
	add.s32 	%r1103, %r1102, %r1101;
	st.shared.u32 	[%r1103], %r79;
$L__BB15_114:
	setp.eq.s32 	%p210, %r1391, 0;
	@%p210 bra 	$L__BB15_116;
	sub.s32 	%r1104, %r174, %r185;
	shl.b32 	%r1105, %r1104, 2;
	mov.u32 	%r1106, _ZN6thrust24THRUST_300001_SM_1000_NS8cuda_cub4core6detail5shmemE;
	add.s32 	%r1107, %r1106, %r1105;
	st.shared.u32 	[%r1107], %r80;
$L__BB15_116:
	setp.eq.s32 	%p211, %r1392, 0;
	@%p211 bra 	$L__BB15_118;
	sub.s32 	%r1108, %r175, %r185;
	shl.b32 	%r1109, %r1108, 2;
	mov.u32 	%r1110, _ZN6thrust24THRUST_300001_SM_1000_NS8cuda_cub4core6detail5shmemE;
	add.s32 	%r1111, %r1110, %r1109;
	st.shared.u32 	[%r1111], %r81;
$L__BB15_118:
	setp.eq.s32 	%p212, %r1393, 0;
	@%p212 bra 	$L__BB15_120;
	sub.s32 	%r1112, %r176, %r185;
	shl.b32 	%r1113, %r1112, 2;
	mov.u32 	%r1114, _ZN6thrust24THRUST_300001_SM_1000_NS8cuda_cub4core6detail5shmemE;
	add.s32 	%r1115, %r1114, %r1113;
	st.shared.u32 	[%r1115], %r82;
$L__BB15_120:
	setp.eq.s32 	%p213, %r1394, 0;
	@%p213 bra 	$L__BB15_122;
	sub.s32 	%r1116, %r177, %r185;
	shl.b32 	%r1117, %r1116, 2;
	mov.u32 	%r1118, _ZN6thrust24THRUST_300001_SM_1000_NS8cuda_cub4core6detail5shmemE;
	add.s32 	%r1119, %r1118, %r1117;
	st.shared.u32 	[%r1119], %r83;
$L__BB15_122:
	setp.eq.s32 	%p214, %r1395, 0;
	@%p214 bra 	$L__BB15_124;
	sub.s32 	%r1120, %r178, %r185;
	shl.b32 	%r1121, %r1120, 2;
	mov.u32 	%r1122, _ZN6thrust24THRUST_300001_SM_1000_NS8cuda_cub4core6detail5shmemE;
	add.s32 	%r1123, %r1122, %r1121;
	st.shared.u32 	[%r1123], %r84;
$L__BB15_124:
	setp.eq.s32 	%p215, %r1396, 0;
	@%p215 bra 	$L__BB15_126;
	sub.s32 	%r1124, %r179, %r185;
	shl.b32 	%r1125, %r1124, 2;
	mov.u32 	%r1126, _ZN6thrust24THRUST_300001_SM_1000_NS8cuda_cub4core6detail5shmemE;
	add.s32 	%r1127, %r1126, %r1125;
	st.shared.u32 	[%r1127], %r85;
$L__BB15_126:
	setp.eq.s32 	%p216, %r1397, 0;
	@%p216 bra 	$L__BB15_128;
	sub.s32 	%r1128, %r180, %r185;
	shl.b32 	%r1129, %r1128, 2;
	mov.u32 	%r1130, _ZN6thrust24THRUST_300001_SM_1000_NS8cuda_cub4core6detail5shmemE;
	add.s32 	%r1131, %r1130, %r1129;
	st.shared.u32 	[%r1131], %r86;
$L__BB15_128:
	setp.eq.s32 	%p217, %r1398, 0;
	@%p217 bra 	$L__BB15_130;
	sub.s32 	%r1132, %r181, %r185;
	shl.b32 	%r1133, %r1132, 2;
	mov.u32 	%r1134, _ZN6thrust24THRUST_300001_SM_1000_NS8cuda_cub4core6detail5shmemE;
	add.s32 	%r1135, %r1134, %r1133;
	st.shared.u32 	[%r1135], %r87;
$L__BB15_130:
	setp.eq.s32 	%p218, %r1399, 0;
	@%p218 bra 	$L__BB15_132;
	sub.s32 	%r1136, %r182, %r185;
	shl.b32 	%r1137, %r1136, 2;
	mov.u32 	%r1138, _ZN6thrust24THRUST_300001_SM_1000_NS8cuda_cub4core6detail5shmemE;
	add.s32 	%r1139, %r1138, %r1137;
	st.shared.u32 	[%r1139], %r88;
$L__BB15_132:
	setp.eq.s32 	%p219, %r1400, 0;
	@%p219 bra 	$L__BB15_134;
	sub.s32 	%r1140, %r183, %r185;
	shl.b32 	%r1141, %r1140, 2;
	mov.u32 	%r1142, _ZN6thrust24THRUST_300001_SM_1000_NS8cuda_cub4core6detail5shmemE;
	add.s32 	%r1143, %r1142, %r1141;
	st.shared.u32 	[%r1143], %r89;
$L__BB15_134:
	bar.sync 	0;
	setp.ge.s32 	%p220, %r1416, %r184;
	@%p220 bra 	$L__BB15_141;
	not.b32 	%r1144, %r1416;
	add.s32 	%r186, %r184, %r1144;
	and.b32  	%r1145, %r186, 192;
	setp.eq.s32 	%p221, %r1145, 192;
	@%p221 bra 	$L__BB15_138;
	shr.u32 	%r1146, %r186, 6;
	add.s32 	%r1147, %r1146, 1;
	and.b32  	%r1148, %r1147, 3;
	add.s32 	%r1412, %r1416, %r185;
	shl.b32 	%r1149, %r1416, 2;
	mov.u32 	%r1150, _ZN6thrust24THRUST_300001_SM_1000_NS8cuda_cub4core6detail5shmemE;
	add.s32 	%r1411, %r1150, %r1149;
	neg.s32 	%r1410, %r1148;
	shl.b32 	%r1151, %r1147, 6;
	and.b32  	%r1152, %r1151, 192;
	add.s32 	%r1416, %r1416, %r1152;
$L__BB15_137:
	.pragma "nounroll";
	mul.wide.s32 	%rd245, %r1412, 4;
	add.s64 	%rd246, %rd3, %rd245;
	ld.shared.u32 	%r1153, [%r1411];
	st.global.u32 	[%rd246], %r1153;
	add.s32 	%r1412, %r1412, 64;
	add.s32 	%r1411, %r1411, 256;
	add.s32 	%r1410, %r1410, 1;
	setp.ne.s32 	%p222, %r1410, 0;
	@%p222 bra 	$L__BB15_137;
$L__BB15_138:
	setp.lt.u32 	%p223, %r186, 192;
	@%p223 bra 	$L__BB15_141;
	add.s64 	%rd43, %rd3, 512;
	add.s32 	%r1415, %r1416, %r185;
	shl.b32 	%r1154, %r1416, 2;
	mov.u32 	%r1155, _ZN6thrust24THRUST_300001_SM_1000_NS8cuda_cub4core6detail5shmemE;
	add.s32 	%r1156, %r1154, %r1155;
	add.s32 	%r1414, %r1156, 512;
$L__BB15_140:
	mul.wide.s32 	%rd247, %r1415, 4;
	add.s64 	%rd248, %rd43, %rd247;
	ld.shared.u32 	%r1157, [%r1414+-512];
	st.global.u32 	[%rd248+-512], %r1157;
	ld.shared.u32 	%r1158, [%r1414+-256];
	st.global.u32 	[%rd248+-256], %r1158;
	ld.shared.u32 	%r1159, [%r1414];
	st.global.u32 	[%rd248], %r1159;
	ld.shared.u32 	%r1160, [%r1414+256];
	st.global.u32 	[%rd248+256], %r1160;
	add.s32 	%r1416, %r1416, 256;
	add.s32 	%r1415, %r1415, 256;
	add.s32 	%r1414, %r1414, 1024;
	setp.lt.s32 	%p224, %r1416, %r184;
	@%p224 bra 	$L__BB15_140;
$L__BB15_141:
	bar.sync 	0;
	bra.uni 	$L__BB15_327;
$L__BB15_142:
	ld.param.u32 	%r1370, [_ZN6thrust24THRUST_300001_SM_1000_NS8cuda_cub4core6detail13_kernel_agentINS1_8__unique11UniqueAgentINS0_10device_ptrIiEES8_16edge_unique_funcIiEiPiEEJS8_S8_SA_SB_iN3cub18CUB_300001_SM_100013ScanTileStateIiLb1EEEmEEEvDpT0__param_4];
	sub.s32 	%r206, %r1370, %r2;
	setp.ne.s32 	%p2, %r1, 0;
	@%p2 bra 	$L__BB15_220;
	mul.wide.u32 	%rd152, %r2, 4;
	add.s64 	%rd151, %rd2, %rd152;
	// begin inline asm
	ld.global.nc.u32 %r1427, [%rd151];
	// end inline asm
	mov.u32 	%r1443, %tid.x;
	and.b32  	%r770, %r1443, 31;
	and.b32  	%r771, %r1443, 992;
	mul.lo.s32 	%r772, %r771, 11;
	or.b32  	%r209, %r772, %r770;
	setp.ge.s32 	%p98, %r209, %r206;
	mov.u32 	%r1417, %r1427;
	@%p98 bra 	$L__BB15_145;
	add.s32 	%r774, %r209, %r2;
	mul.wide.u32 	%rd154, %r774, 4;
	add.s64 	%rd153, %rd2, %rd154;
	// begin inline asm
	ld.global.nc.u32 %r1417, [%rd153];
	// end inline asm
$L__BB15_145:
	add.s32 	%r775, %r209, 32;
	setp.ge.s32 	%p99, %r775, %r206;
	shl.b32 	%r776, %r209, 2;
	cvt.u64.u32 	%rd155, %r776;
	add.s64 	%rd45, %rd151, %rd155;
	mov.u32 	%r1418, %r1427;
	@%p99 bra 	$L__BB15_147;
	add.s64 	%rd156, %rd45, 128;
	// begin inline asm
	ld.global.nc.u32 %r1418, [%rd156];
	// end inline asm
$L__BB15_147:
	add.s32 	%r778, %r209, 64;
	setp.ge.s32 	%p100, %r778, %r206;
	mov.u32 	%r1419, %r1427;
	@%p100 bra 	$L__BB15_149;
	add.s64 	%rd157, %rd45, 256;
	// begin inline asm
	ld.global.nc.u32 %r1419, [%rd157];
	// end inline asm
$L__BB15_149:
	add.s32 	%r780, %r209, 96;
	setp.ge.s32 	%p101, %r780, %r206;
	mov.u32 	%r1420, %r1427;
	@%p101 bra 	$L__BB15_151;
	add.s64 	%rd158, %rd45, 384;
	// begin inline asm
	ld.global.nc.u32 %r1420, [%rd158];
	// end inline asm
$L__BB15_151:
	add.s32 	%r782, %r209, 128;
	setp.ge.s32 	%p102, %r782, %r206;
	mov.u32 	%r1421, %r1427;
	@%p102 bra 	$L__BB15_153;
	add.s64 	%rd159, %rd45, 512;
	// begin inline asm
	ld.global.nc.u32 %r1421, [%rd159];
	// end inline asm
$L__BB15_153:
	add.s32 	%r784, %r209, 160;
	setp.ge.s32 	%p103, %r784, %r206;
	mov.u32 	%r1422, %r1427;
	@%p103 bra 	$L__BB15_155;
	add.s64 	%rd160, %rd45, 640;
	// begin inline asm
	ld.global.nc.u32 %r1422, [%rd160];
	// end inline asm
$L__BB15_155:
	add.s32 	%r786, %r209, 192;
	setp.ge.s32 	%p104, %r786, %r206;
	mov.u32 	%r1423, %r1427;
	@%p104 bra 	$L__BB15_157;
	add.s64 	%rd161, %rd45, 768;
	// begin inline asm
	ld.global.nc.u32 %r1423, [%rd161];
	// end inline asm
$L__BB15_157:
	add.s32 	%r788, %r209, 224;
	setp.ge.s32 	%p105, %r788, %r206;
	mov.u32 	%r1424, %r1427;
	@%p105 bra 	$L__BB15_159;
	add.s64 	%rd162, %rd45, 896;
	// begin inline asm
	ld.global.nc.u32 %r1424, [%rd162];
	// end inline asm
$L__BB15_159:
	add.s32 	%r790, %r209, 256;
	setp.ge.s32 	%p106, %r790, %r206;
	mov.u32 	%r1425, %r1427;
	@%p106 bra 	$L__BB15_161;
	add.s64 	%rd163, %rd45, 1024;
	// begin inline asm
	ld.global.nc.u32 %r1425, [%rd163];
	// end inline asm
$L__BB15_161:
	add.s32 	%r792, %r209, 288;
	setp.ge.s32 	%p107, %r792, %r206;
	mov.u32 	%r1426, %r1427;
	@%p107 bra 	$L__BB15_163;
	add.s64 	%rd164, %rd45, 1152;
	// begin inline asm
	ld.global.nc.u32 %r1426, [%rd164];
	// end inline asm
$L__BB15_163:
	add.s32 	%r794, %r209, 320;
	setp.ge.s32 	%p108, %r794, %r206;
	@%p108 bra 	$L__BB15_165;
	add.s64 	%rd165, %rd45, 1280;
	// begin inline asm
	ld.global.nc.u32 %r1427, [%rd165];
	// end inline asm
$L__BB15_165:
	// begin inline asm
	mov.u32 %r796, %laneid;
	// end inline asm
	shr.u32 	%r233, %r1443, 5;
	mad.lo.s32 	%r798, %r233, 352, %r796;
	shl.b32 	%r799, %r798, 2;
	mov.u32 	%r800, _ZN6thrust24THRUST_300001_SM_1000_NS8cuda_cub4core6detail5shmemE;
	add.s32 	%r801, %r800, %r799;
	st.shared.u32 	[%r801], %r1417;
	st.shared.u32 	[%r801+128], %r1418;
	st.shared.u32 	[%r801+256], %r1419;
	st.shared.u32 	[%r801+384], %r1420;
	st.shared.u32 	[%r801+512], %r1421;
	st.shared.u32 	[%r801+640], %r1422;
	st.shared.u32 	[%r801+768], %r1423;
	st.shared.u32 	[%r801+896], %r1424;
	st.shared.u32 	[%r801+1024], %r1425;
	st.shared.u32 	[%r801+1152], %r1426;
	st.shared.u32 	[%r801+1280], %r1427;
	bar.warp.sync 	-1;
	mad.lo.s32 	%r802, %r796, 40, %r801;
	ld.shared.u32 	%r234, [%r802];
	ld.shared.u32 	%r235, [%r802+4];
	ld.shared.u32 	%r236, [%r802+8];
	ld.shared.u32 	%r237, [%r802+12];
	ld.shared.u32 	%r238, [%r802+16];
	ld.shared.u32 	%r239, [%r802+20];
	ld.shared.u32 	%r240, [%r802+24];
	ld.shared.u32 	%r241, [%r802+28];
	ld.shared.u32 	%r242, [%r802+32];
	ld.shared.u32 	%r243, [%r802+36];
	ld.shared.u32 	%r244, [%r802+40];
	bar.sync 	0;
	shl.b32 	%r803, %r1443, 2;
	add.s32 	%r1440, %r800, %r803;
	add.s32 	%r245, %r1440, 304;
	st.shared.u32 	[%r1440+304], %r244;
	bar.sync 	0;
	setp.eq.s32 	%p109, %r1443, 0;
	mov.b32 	%r1428, 1;
	@%p109 bra 	$L__BB15_168;
	ld.shared.u32 	%r806, [%r245+-4];
	cvta.to.global.u64 	%rd166, %rd88;
	mul.wide.s32 	%rd167, %r806, 4;
	add.s64 	%rd46, %rd166, %rd167;
	mul.wide.s32 	%rd168, %r234, 4;
	add.s64 	%rd47, %rd166, %rd168;
	ld.global.u32 	%r807, [%rd46];
	ld.global.u32 	%r808, [%rd47];
	setp.ne.s32 	%p110, %r807, %r808;
	@%p110 bra 	$L__BB15_168;
	mul.wide.s32 	%rd169, %r483, 4;
	add.s64 	%rd170, %rd46, %rd169;
	add.s64 	%rd171, %rd47, %rd169;
	ld.global.u32 	%r809, [%rd170];
	ld.global.u32 	%r810, [%rd171];
	setp.ne.s32 	%p111, %r809, %r810;
	selp.u32 	%r1428, 1, 0, %p111;
$L__BB15_168:
	cvta.to.global.u64 	%rd48, %rd88;
	mul.wide.s32 	%rd172, %r234, 4;
	add.s64 	%rd49, %rd48, %rd172;
	mul.wide.s32 	%rd173, %r235, 4;
	add.s64 	%rd174, %rd48, %rd173;
	ld.global.u32 	%r812, [%rd49];
	ld.global.u32 	%r248, [%rd174];
	setp.ne.s32 	%p112, %r812, %r248;
	mul.wide.s32 	%rd50, %r483, 4;
	add.s64 	%rd51, %rd174, %rd50;
	mov.b32 	%r1429, 1;
	@%p112 bra 	$L__BB15_170;
	add.s64 	%rd175, %rd49, %rd50;
	ld.global.u32 	%r813, [%rd175];
	ld.global.u32 	%r814, [%rd51];
	setp.ne.s32 	%p113, %r813, %r814;
	selp.u32 	%r1429, 1, 0, %p113;
$L__BB15_170:
	mul.wide.s32 	%rd176, %r236, 4;
	add.s64 	%rd177, %rd48, %rd176;
	ld.global.u32 	%r251, [%rd177];
	setp.ne.s32 	%p114, %r248, %r251;
	add.s64 	%rd52, %rd177, %rd50;
	mov.b32 	%r1430, 1;
	@%p114 bra 	$L__BB15_172;
	ld.global.u32 	%r816, [%rd51];
	ld.global.u32 	%r817, [%rd52];
	setp.ne.s32 	%p115, %r816, %r817;
	selp.u32 	%r1430, 1, 0, %p115;
$L__BB15_172:
	mul.wide.s32 	%rd178, %r237, 4;
	add.s64 	%rd179, %rd48, %rd178;
	ld.global.u32 	%r254, [%rd179];
	setp.ne.s32 	%p116, %r251, %r254;
	add.s64 	%rd53, %rd179, %rd50;
	mov.b32 	%r1431, 1;
	@%p116 bra 	$L__BB15_174;
	ld.global.u32 	%r819, [%rd52];
	ld.global.u32 	%r820, [%rd53];
	setp.ne.s32 	%p117, %r819, %r820;
	selp.u32 	%r1431, 1, 0, %p117;
$L__BB15_174:
	mul.wide.s32 	%rd180, %r238, 4;
	add.s64 	%rd181, %rd48, %rd180;
	ld.global.u32 	%r257, [%rd181];
	setp.ne.s32 	%p118, %r254, %r257;
	add.s64 	%rd54, %rd181, %rd50;
	mov.b32 	%r1432, 1;
	@%p118 bra 	$L__BB15_176;
	ld.global.u32 	%r822, [%rd53];
	ld.global.u32 	%r823, [%rd54];
	setp.ne.s32 	%p119, %r822, %r823;
	selp.u32 	%r1432, 1, 0, %p119;
$L__BB15_176:
	mul.wide.s32 	%rd182, %r239, 4;
	add.s64 	%rd183, %rd48, %rd182;
	ld.global.u32 	%r260, [%rd183];
	setp.ne.s32 	%p120, %r257, %r260;
	add.s64 	%rd55, %rd183, %rd50;
	mov.b32 	%r1433, 1;
	@%p120 bra 	$L__BB15_178;
	ld.global.u32 	%r825, [%rd54];
	ld.global.u32 	%r826, [%rd55];
	setp.ne.s32 	%p121, %r825, %r826;
	selp.u32 	%r1433, 1, 0, %p121;
$L__BB15_178:
	mul.wide.s32 	%rd184, %r240, 4;
	add.s64 	%rd185, %rd48, %rd184;
	ld.global.u32 	%r263, [%rd185];
	setp.ne.s32 	%p122, %r260, %r263;
	add.s64 	%rd56, %rd185, %rd50;
	mov.b32 	%r1434, 1;
	@%p122 bra 	$L__BB15_180;
	ld.global.u32 	%r828, [%rd55];
	ld.global.u32 	%r829, [%rd56];
	setp.ne.s32 	%p123, %r828, %r829;
	selp.u32 	%r1434, 1, 0, %p123;
$L__BB15_180:
	mul.wide.s32 	%rd186, %r241, 4;
	add.s64 	%rd187, %rd48, %rd186;
	ld.global.u32 	%r266, [%rd187];
	setp.ne.s32 	%p124, %r263, %r266;
	add.s64 	%rd57, %rd187, %rd50;
	mov.b32 	%r1435, 1;
	@%p124 bra 	$L__BB15_182;
	ld.global.u32 	%r831, [%rd56];
	ld.global.u32 	%r832, [%rd57];
	setp.ne.s32 	%p125, %r831, %r832;
	selp.u32 	%r1435, 1, 0, %p125;
$L__BB15_182:
	mul.wide.s32 	%rd188, %r242, 4;
	add.s64 	%rd189, %rd48, %rd188;
	ld.global.u32 	%r269, [%rd189];
	setp.ne.s32 	%p126, %r266, %r269;
	add.s64 	%rd58, %rd189, %rd50;
	mov.b32 	%r1436, 1;
	@%p126 bra 	$L__BB15_184;
	ld.global.u32 	%r834, [%rd57];
	ld.global.u32 	%r835, [%rd58];
	setp.ne.s32 	%p127, %r834, %r835;
	selp.u32 	%r1436, 1, 0, %p127;
$L__BB15_184:
	mul.wide.s32 	%rd190, %r243, 4;
	add.s64 	%rd191, %rd48, %rd190;
	ld.global.u32 	%r272, [%rd191];
	setp.ne.s32 	%p128, %r269, %r272;
	add.s64 	%rd59, %rd191, %rd50;
	mov.b32 	%r1437, 1;
	@%p128 bra 	$L__BB15_186;
	ld.global.u32 	%r837, [%rd58];
	ld.global.u32 	%r838, [%rd59];
	setp.ne.s32 	%p129, %r837, %r838;
	selp.u32 	%r1437, 1, 0, %p129;
$L__BB15_186:
	mul.wide.s32 	%rd192, %r244, 4;
	add.s64 	%rd60, %rd48, %rd192;
	ld.global.u32 	%r840, [%rd60];
	setp.ne.s32 	%p130, %r272, %r840;
	mov.b32 	%r1438, 1;
	@%p130 bra 	$L__BB15_188;
	add.s64 	%rd193, %rd60, %rd50;
	ld.global.u32 	%r841, [%rd59];
	ld.global.u32 	%r842, [%rd193];
	setp.ne.s32 	%p131, %r841, %r842;
	selp.u32 	%r1438, 1, 0, %p131;
$L__BB15_188:
	mul.lo.s32 	%r873, %r1443, 11;
	setp.lt.s32 	%p132, %r873, %r206;
	selp.b32 	%r277, %r1428, 1, %p132;
	add.s32 	%r874, %r873, 1;
	setp.lt.s32 	%p133, %r874, %r206;
	selp.b32 	%r278, %r1429, 1, %p133;
	add.s32 	%r875, %r873, 2;
	setp.lt.s32 	%p134, %r875, %r206;
	selp.b32 	%r279, %r1430, 1, %p134;
	add.s32 	%r876, %r873, 3;
	setp.lt.s32 	%p135, %r876, %r206;
	selp.b32 	%r280, %r1431, 1, %p135;
	add.s32 	%r877, %r873, 4;
	setp.lt.s32 	%p136, %r877, %r206;
	selp.b32 	%r281, %r1432, 1, %p136;
	add.s32 	%r878, %r873, 5;
	setp.lt.s32 	%p137, %r878, %r206;
	selp.b32 	%r282, %r1433, 1, %p137;
	add.s32 	%r879, %r873, 6;
	setp.lt.s32 	%p138, %r879, %r206;
	selp.b32 	%r283, %r1434, 1, %p138;
	add.s32 	%r880, %r873, 7;
	setp.lt.s32 	%p139, %r880, %r206;
	selp.b32 	%r284, %r1435, 1, %p139;
	add.s32 	%r881, %r873, 8;
	setp.lt.s32 	%p140, %r881, %r206;
	selp.b32 	%r285, %r1436, 1, %p140;
	add.s32 	%r882, %r873, 9;
	setp.lt.s32 	%p141, %r882, %r206;
	selp.b32 	%r286, %r1437, 1, %p141;
	add.s32 	%r883, %r873, 10;
	setp.lt.s32 	%p142, %r883, %r206;
	selp.b32 	%r287, %r1438, 1, %p142;
	bar.sync 	0;
	add.s32 	%r288, %r278, %r277;
	add.s32 	%r289, %r279, %r288;
	add.s32 	%r290, %r280, %r289;
	add.s32 	%r291, %r281, %r290;
	add.s32 	%r292, %r282, %r291;
	add.s32 	%r293, %r283, %r292;
	add.s32 	%r294, %r284, %r293;
	add.s32 	%r295, %r285, %r294;
	add.s32 	%r296, %r286, %r295;
	add.s32 	%r847, %r287, %r296;
	mov.b32 	%r845, 1;
	mov.b32 	%r870, 0;
	mov.b32 	%r872, -1;
	// begin inline asm
	{  .reg .s32 r0;  .reg .pred p;  shfl.sync.up.b32 r0|p, %r847, %r845, %r870, %r872;  @p add.s32 r0, r0, %r847;  mov.s32 %r843, r0;}
	// end inline asm
	mov.b32 	%r851, 2;
	// begin inline asm
	{  .reg .s32 r0;  .reg .pred p;  shfl.sync.up.b32 r0|p, %r843, %r851, %r870, %r872;  @p add.s32 r0, r0, %r843;  mov.s32 %r849, r0;}
	// end inline asm
	mov.b32 	%r857, 4;
	// begin inline asm
	{  .reg .s32 r0;  .reg .pred p;  shfl.sync.up.b32 r0|p, %r849, %r857, %r870, %r872;  @p add.s32 r0, r0, %r849;  mov.s32 %r855, r0;}
	// end inline asm
	mov.b32 	%r863, 8;
	// begin inline asm
	{  .reg .s32 r0;  .reg .pred p;  shfl.sync.up.b32 r0|p, %r855, %r863, %r870, %r872;  @p add.s32 r0, r0, %r855;  mov.s32 %r861, r0;}
	// end inline asm
	mov.b32 	%r869, 16;
	// begin inline asm
	{  .reg .s32 r0;  .reg .pred p;  shfl.sync.up.b32 r0|p, %r861, %r869, %r870, %r872;  @p add.s32 r0, r0, %r861;  mov.s32 %r867, r0;}
	// end inline asm
	setp.ne.s32 	%p143, %r796, 31;
	@%p143 bra 	$L__BB15_190;
	shl.b32 	%r884, %r233, 2;
	add.s32 	%r886, %r800, %r884;
	st.shared.u32 	[%r886], %r867;
$L__BB15_190:
	bar.sync 	0;
	ld.shared.v2.u32 	{%r299, %r300}, [_ZN6thrust24THRUST_300001_SM_1000_NS8cuda_cub4core6detail5shmemE];
	setp.lt.u32 	%p144, %r1443, 32;
	selp.b32 	%r887, 0, %r299, %p144;
	setp.eq.s32 	%p145, %r796, 0;
	sub.s32 	%r888, %r867, %r847;
	selp.b32 	%r889, 0, %r888, %p145;
	add.s32 	%r301, %r887, %r889;
	add.s32 	%r890, %r206, %r299;
	add.s32 	%r891, %r890, %r300;
	add.s32 	%r1483, %r891, -704;
	bar.sync 	0;
	setp.eq.s32 	%p146, %r277, 0;
	@%p146 bra 	$L__BB15_192;
	shl.b32 	%r892, %r301, 2;
	add.s32 	%r894, %r800, %r892;
	st.shared.u32 	[%r894], %r234;
$L__BB15_192:
	setp.eq.s32 	%p147, %r278, 0;
	@%p147 bra 	$L__BB15_194;
	add.s32 	%r895, %r301, %r277;
	shl.b32 	%r896, %r895, 2;
	add.s32 	%r898, %r800, %r896;
	st.shared.u32 	[%r898], %r235;
$L__BB15_194:
	setp.eq.s32 	%p148, %r279, 0;
	@%p148 bra 	$L__BB15_196;
	add.s32 	%r899, %r288, %r301;
	shl.b32 	%r900, %r899, 2;
	add.s32 	%r902, %r800, %r900;
	st.shared.u32 	[%r902], %r236;
$L__BB15_196:
	setp.eq.s32 	%p149, %r280, 0;
	@%p149 bra 	$L__BB15_198;
	add.s32 	%r903, %r289, %r301;
	shl.b32 	%r904, %r903, 2;
	add.s32 	%r906, %r800, %r904;
	st.shared.u32 	[%r906], %r237;
$L__BB15_198:
	setp.eq.s32 	%p150, %r281, 0;
	@%p150 bra 	$L__BB15_200;
	add.s32 	%r907, %r290, %r301;
	shl.b32 	%r908, %r907, 2;
	add.s32 	%r910, %r800, %r908;
	st.shared.u32 	[%r910], %r238;
$L__BB15_200:
	setp.eq.s32 	%p151, %r282, 0;
	@%p151 bra 	$L__BB15_202;
	add.s32 	%r911, %r291, %r301;
	shl.b32 	%r912, %r911, 2;
	add.s32 	%r914, %r800, %r912;
	st.shared.u32 	[%r914], %r239;
$L__BB15_202:
	setp.eq.s32 	%p152, %r283, 0;
	@%p152 bra 	$L__BB15_204;
	add.s32 	%r915, %r292, %r301;
	shl.b32 	%r916, %r915, 2;
	add.s32 	%r918, %r800, %r916;
	st.shared.u32 	[%r918], %r240;
$L__BB15_204:
	setp.eq.s32 	%p153, %r284, 0;
	@%p153 bra 	$L__BB15_206;
	add.s32 	%r919, %r293, %r301;
	shl.b32 	%r920, %r919, 2;
	add.s32 	%r922, %r800, %r920;
	st.shared.u32 	[%r922], %r241;
$L__BB15_206:
	setp.eq.s32 	%p154, %r285, 0;
	@%p154 bra 	$L__BB15_208;
	add.s32 	%r923, %r294, %r301;
	shl.b32 	%r924, %r923, 2;
	add.s32 	%r926, %r800, %r924;
	st.shared.u32 	[%r926], %r242;
$L__BB15_208:
	setp.eq.s32 	%p155, %r286, 0;
	@%p155 bra 	$L__BB15_210;
	add.s32 	%r927, %r295, %r301;
	shl.b32 	%r928, %r927, 2;
	add.s32 	%r930, %r800, %r928;
	st.shared.u32 	[%r930], %r243;
$L__BB15_210:
	setp.eq.s32 	%p156, %r287, 0;
	@%p156 bra 	$L__BB15_212;
	add.s32 	%r931, %r296, %r301;
	shl.b32 	%r932, %r931, 2;
	add.s32 	%r934, %r800, %r932;
	st.shared.u32 	[%r934], %r244;
$L__BB15_212:
	bar.sync 	0;
	setp.ge.s32 	%p157, %r1443, %r1483;
	@%p157 bra 	$L__BB15_219;
	ld.param.u32 	%r1372, [_ZN6thrust24THRUST_300001_SM_1000_NS8cuda_cub4core6detail13_kernel_agentINS1_8__unique11UniqueAgentINS0_10device_ptrIiEES8_16edge_unique_funcIiEiPiEEJS8_S8_SA_SB_iN3cub18CUB_300001_SM_100013ScanTileStateIiLb1EEEmEEEvDpT0__param_4];
	add.s32 	%r935, %r300, %r299;
	add.s32 	%r936, %r935, %r1372;
	sub.s32 	%r937, %r936, %r1443;
	add.s32 	%r303, %r937, -705;
	and.b32  	%r938, %r303, 192;
	setp.eq.s32 	%p158, %r938, 192;
	@%p158 bra 	$L__BB15_216;
	shr.u32 	%r939, %r303, 6;
	add.s32 	%r940, %r939, 1;
	and.b32  	%r941, %r940, 3;
	mul.wide.u32 	%rd194, %r1443, 4;
	add.s64 	%rd301, %rd3, %rd194;
	neg.s32 	%r1439, %r941;
	shl.b32 	%r944, %r940, 6;
	and.b32  	%r945, %r944, 192;
	add.s32 	%r1443, %r1443, %r945;
$L__BB15_215:
	.pragma "nounroll";
	ld.shared.u32 	%r946, [%r1440];
	st.global.u32 	[%rd301], %r946;
	add.s64 	%rd301, %rd301, 256;
	add.s32 	%r1440, %r1440, 256;
	add.s32 	%r1439, %r1439, 1;
	setp.ne.s32 	%p159, %r1439, 0;
	@%p159 bra 	$L__BB15_215;
$L__BB15_216:
	setp.lt.u32 	%p160, %r303, 192;
	@%p160 bra 	$L__BB15_219;
	mul.wide.u32 	%rd195, %r1443, 4;
	add.s64 	%rd196, %rd195, %rd3;
	add.s64 	%rd302, %rd196, 512;
	shl.b32 	%r947, %r1443, 2;
	add.s32 	%r949, %r947, %r800;
	add.s32 	%r1442, %r949, 512;
$L__BB15_218:
	ld.shared.u32 	%r950, [%r1442+-512];
	st.global.u32 	[%rd302+-512], %r950;
	ld.shared.u32 	%r951, [%r1442+-256];
	st.global.u32 	[%rd302+-256], %r951;
	ld.shared.u32 	%r952, [%r1442];
	st.global.u32 	[%rd302], %r952;
	ld.shared.u32 	%r953, [%r1442+256];
	st.global.u32 	[%rd302+256], %r953;
	add.s32 	%r1443, %r1443, 256;
	add.s64 	%rd302, %rd302, 1024;
	add.s32 	%r1442, %r1442, 1024;
	setp.lt.s32 	%p161, %r1443, %r1483;
	@%p161 bra 	$L__BB15_218;
$L__BB15_219:
	bar.sync 	0;
	bra.uni 	$L__BB15_325;
$L__BB15_220:
	mul.wide.u32 	%rd92, %r2, 4;
	add.s64 	%rd91, %rd2, %rd92;
	// begin inline asm
	ld.global.nc.u32 %r1454, [%rd91];
	// end inline asm
	mov.u32 	%r1482, %tid.x;
	and.b32  	%r488, %r1482, 31;
	and.b32  	%r489, %r1482, 992;
	mul.lo.s32 	%r490, %r489, 11;
	or.b32  	%r319, %r490, %r488;
	setp.ge.s32 	%p3, %r319, %r206;
	mov.u32 	%r1444, %r1454;
	@%p3 bra 	$L__BB15_222;
	add.s32 	%r492, %r319, %r2;
	mul.wide.u32 	%rd94, %r492, 4;
	add.s64 	%rd93, %rd2, %rd94;
	// begin inline asm
	ld.global.nc.u32 %r1444, [%rd93];
	// end inline asm
$L__BB15_222:
	add.s32 	%r493, %r319, 32;
	setp.ge.s32 	%p4, %r493, %r206;
	shl.b32 	%r494, %r319, 2;
	cvt.u64.u32 	%rd95, %r494;
	add.s64 	%rd68, %rd91, %rd95;
	mov.u32 	%r1445, %r1454;
	@%p4 bra 	$L__BB15_224;
	add.s64 	%rd96, %rd68, 128;
	// begin inline asm
	ld.global.nc.u32 %r1445, [%rd96];
	// end inline asm
$L__BB15_224:
	add.s32 	%r496, %r319, 64;
	setp.ge.s32 	%p5, %r496, %r206;
	mov.u32 	%r1446, %r1454;
	@%p5 bra 	$L__BB15_226;
	add.s64 	%rd97, %rd68, 256;
	// begin inline asm
	ld.global.nc.u32 %r1446, [%rd97];
	// end inline asm
$L__BB15_226:
	add.s32 	%r498, %r319, 96;
	setp.ge.s32 	%p6, %r498, %r206;
	mov.u32 	%r1447, %r1454;
	@%p6 bra 	$L__BB15_228;
	add.s64 	%rd98, %rd68, 384;
	// begin inline asm
	ld.global.nc.u32 %r1447, [%rd98];
	// end inline asm
$L__BB15_228:
	add.s32 	%r500, %r319, 128;
	setp.ge.s32 	%p7, %r500, %r206;
	mov.u32 	%r1448, %r1454;
	@%p7 bra 	$L__BB15_230;
	add.s64 	%rd99, %rd68, 512;
	// begin inline asm
	ld.global.nc.u32 %r1448, [%rd99];
	// end inline asm
$L__BB15_230:
	add.s32 	%r502, %r319, 160;
	setp.ge.s32 	%p8, %r502, %r206;
	mov.u32 	%r1449, %r1454;
	@%p8 bra 	$L__BB15_232;
	add.s64 	%rd100, %rd68, 640;
	// begin inline asm
	ld.global.nc.u32 %r1449, [%rd100];
	// end inline asm
$L__BB15_232:
	add.s32 	%r504, %r319, 192;
	setp.ge.s32 	%p9, %r504, %r206;
	mov.u32 	%r1450, %r1454;
	@%p9 bra 	$L__BB15_234;
	add.s64 	%rd101, %rd68, 768;
	// begin inline asm
	ld.global.nc.u32 %r1450, [%rd101];
	// end inline asm
$L__BB15_234:
	add.s32 	%r506, %r319, 224;
	setp.ge.s32 	%p10, %r506, %r206;
	mov.u32 	%r1451, %r1454;
	@%p10 bra 	$L__BB15_236;
	add.s64 	%rd102, %rd68, 896;
	// begin inline asm
	ld.global.nc.u32 %r1451, [%rd102];
	// end inline asm
$L__BB15_236:
	add.s32 	%r508, %r319, 256;
	setp.ge.s32 	%p11, %r508, %r206;
	mov.u32 	%r1452, %r1454;
	@%p11 bra 	$L__BB15_238;
	add.s64 	%rd103, %rd68, 1024;
	// begin inline asm
	ld.global.nc.u32 %r1452, [%rd103];
	// end inline asm
$L__BB15_238:
	add.s32 	%r510, %r319, 288;
	setp.ge.s32 	%p12, %r510, %r206;
	mov.u32 	%r1453, %r1454;
	@%p12 bra 	$L__BB15_240;
	add.s64 	%rd104, %rd68, 1152;
	// begin inline asm
	ld.global.nc.u32 %r1453, [%rd104];
	// end inline asm
$L__BB15_240:
	add.s32 	%r512, %r319, 320;
	setp.ge.s32 	%p13, %r512, %r206;
	@%p13 bra 	$L__BB15_242;
	add.s64 	%rd105, %rd68, 1280;
	// begin inline asm
	ld.global.nc.u32 %r1454, [%rd105];
	// end inline asm
$L__BB15_242:
	// begin inline asm
	mov.u32 %r514, %laneid;
	// end inline asm
	shr.u32 	%r343, %r1482, 5;
	mad.lo.s32 	%r516, %r343, 352, %r514;
	shl.b32 	%r517, %r516, 2;
	mov.u32 	%r518, _ZN6thrust24THRUST_300001_SM_1000_NS8cuda_cub4core6detail5shmemE;
	add.s32 	%r519, %r518, %r517;
	st.shared.u32 	[%r519], %r1444;
	st.shared.u32 	[%r519+128], %r1445;
	st.shared.u32 	[%r519+256], %r1446;
	st.shared.u32 	[%r519+384], %r1447;
	st.shared.u32 	[%r519+512], %r1448;
	st.shared.u32 	[%r519+640], %r1449;
	st.shared.u32 	[%r519+768], %r1450;
	st.shared.u32 	[%r519+896], %r1451;
	st.shared.u32 	[%r519+1024], %r1452;
	st.shared.u32 	[%r519+1152], %r1453;
	st.shared.u32 	[%r519+1280], %r1454;
	bar.warp.sync 	-1;
	mad.lo.s32 	%r520, %r514, 40, %r519;
	ld.shared.u32 	%r344, [%r520];
	ld.shared.u32 	%r345, [%r520+4];
	ld.shared.u32 	%r346, [%r520+8];
	ld.shared.u32 	%r347, [%r520+12];
	ld.shared.u32 	%r348, [%r520+16];
	ld.shared.u32 	%r349, [%r520+20];
	ld.shared.u32 	%r350, [%r520+24];
	ld.shared.u32 	%r351, [%r520+28];
	ld.shared.u32 	%r352, [%r520+32];
	ld.shared.u32 	%r353, [%r520+36];
	ld.shared.u32 	%r354, [%r520+40];
	bar.sync 	0;
	mul.wide.s32 	%rd107, %r2, 4;
	add.s64 	%rd108, %rd2, %rd107;
	add.s64 	%rd106, %rd108, -4;
	// begin inline asm
	ld.global.nc.u32 %r1455, [%rd106];
	// end inline asm
	shl.b32 	%r521, %r1482, 2;
	add.s32 	%r522, %r518, %r521;
	add.s32 	%r356, %r522, 304;
	st.shared.u32 	[%r522+304], %r354;
	bar.sync 	0;
	setp.eq.s32 	%p14, %r1482, 0;
	@%p14 bra 	$L__BB15_244;
	ld.shared.u32 	%r1455, [%r356+-4];
$L__BB15_244:
	cvta.to.global.u64 	%rd69, %rd88;
	mul.wide.s32 	%rd109, %r1455, 4;
	add.s64 	%rd70, %rd69, %rd109;
	mul.wide.s32 	%rd110, %r344, 4;
	add.s64 	%rd71, %rd69, %rd110;
	ld.global.u32 	%r524, [%rd70];
	ld.global.u32 	%r360, [%rd71];
	setp.ne.s32 	%p15, %r524, %r360;
	mov.b32 	%r1456, 1;
	@%p15 bra 	$L__BB15_246;
	mul.wide.s32 	%rd111, %r483, 4;
	add.s64 	%rd112, %rd70, %rd111;
	add.s64 	%rd113, %rd71, %rd111;
	ld.global.u32 	%r525, [%rd112];
	ld.global.u32 	%r526, [%rd113];
	setp.ne.s32 	%p16, %r525, %r526;
	selp.u32 	%r1456, 1, 0, %p16;
$L__BB15_246:
	mul.wide.s32 	%rd114, %r345, 4;
	add.s64 	%rd115, %rd69, %rd114;
	ld.global.u32 	%r363, [%rd115];
	setp.ne.s32 	%p17, %r360, %r363;
	mul.wide.s32 	%rd72, %r483, 4;
	add.s64 	%rd73, %rd115, %rd72;
	mov.b32 	%r1457, 1;
	@%p17 bra 	$L__BB15_248;
	add.s64 	%rd116, %rd71, %rd72;
	ld.global.u32 	%r528, [%rd116];
	ld.global.u32 	%r529, [%rd73];
	setp.ne.s32 	%p18, %r528, %r529;
	selp.u32 	%r1457, 1, 0, %p18;
$L__BB15_248:
	mul.wide.s32 	%rd117, %r346, 4;
	add.s64 	%rd118, %rd69, %rd117;
	ld.global.u32 	%r366, [%rd118];
	setp.ne.s32 	%p19, %r363, %r366;
	add.s64 	%rd74, %rd118, %rd72;
	mov.b32 	%r1458, 1;
	@%p19 bra 	$L__BB15_250;
	ld.global.u32 	%r531, [%rd73];
	ld.global.u32 	%r532, [%rd74];
	setp.ne.s32 	%p20, %r531, %r532;
	selp.u32 	%r1458, 1, 0, %p20;
$L__BB15_250:
	mul.wide.s32 	%rd119, %r347, 4;
	add.s64 	%rd120, %rd69, %rd119;
	ld.global.u32 	%r369, [%rd120];
	setp.ne.s32 	%p21, %r366, %r369;
	add.s64 	%rd75, %rd120, %rd72;
	mov.b32 	%r1459, 1;
	@%p21 bra 	$L__BB15_252;
	ld.global.u32 	%r534, [%rd74];
	ld.global.u32 	%r535, [%rd75];
	setp.ne.s32 	%p22, %r534, %r535;
	selp.u32 	%r1459, 1, 0, %p22;
$L__BB15_252:
	mul.wide.s32 	%rd121, %r348, 4;
	add.s64 	%rd122, %rd69, %rd121;
	ld.global.u32 	%r372, [%rd122];
	setp.ne.s32 	%p23, %r369, %r372;
	add.s64 	%rd76, %rd122, %rd72;
	mov.b32 	%r1460, 1;
	@%p23 bra 	$L__BB15_254;
	ld.global.u32 	%r537, [%rd75];
	ld.global.u32 	%r538, [%rd76];
	setp.ne.s32 	%p24, %r537, %r538;
	selp.u32 	%r1460, 1, 0, %p24;
$L__BB15_254:
	mul.wide.s32 	%rd123, %r349, 4;
	add.s64 	%rd124, %rd69, %rd123;
	ld.global.u32 	%r375, [%rd124];
	setp.ne.s32 	%p25, %r372, %r375;
	add.s64 	%rd77, %rd124, %rd72;
	mov.b32 	%r1461, 1;
	@%p25 bra 	$L__BB15_256;
	ld.global.u32 	%r540, [%rd76];
	ld.global.u32 	%r541, [%rd77];
	setp.ne.s32 	%p26, %r540, %r541;
	selp.u32 	%r1461, 1, 0, %p26;
$L__BB15_256:
	mul.wide.s32 	%rd125, %r350, 4;
	add.s64 	%rd126, %rd69, %rd125;
	ld.global.u32 	%r378, [%rd126];
	setp.ne.s32 	%p27, %r375, %r378;
	add.s64 	%rd78, %rd126, %rd72;
	mov.b32 	%r1462, 1;
	@%p27 bra 	$L__BB15_258;
	ld.global.u32 	%r543, [%rd77];
	ld.global.u32 	%r544, [%rd78];
	setp.ne.s32 	%p28, %r543, %r544;
	selp.u32 	%r1462, 1, 0, %p28;
$L__BB15_258:
	mul.wide.s32 	%rd127, %r351, 4;
	add.s64 	%rd128, %rd69, %rd127;
	ld.global.u32 	%r381, [%rd128];
	setp.ne.s32 	%p29, %r378, %r381;
	add.s64 	%rd79, %rd128, %rd72;
	mov.b32 	%r1463, 1;
	@%p29 bra 	$L__BB15_260;
	ld.global.u32 	%r546, [%rd78];
	ld.global.u32 	%r547, [%rd79];
	setp.ne.s32 	%p30, %r546, %r547;
	selp.u32 	%r1463, 1, 0, %p30;
$L__BB15_260:
	mul.wide.s32 	%rd129, %r352, 4;
	add.s64 	%rd130, %rd69, %rd129;
	ld.global.u32 	%r384, [%rd130];
	setp.ne.s32 	%p31, %r381, %r384;
	add.s64 	%rd80, %rd130, %rd72;
	mov.b32 	%r1464, 1;
	@%p31 bra 	$L__BB15_262;
	ld.global.u32 	%r549, [%rd79];
	ld.global.u32 	%r550, [%rd80];
	setp.ne.s32 	%p32, %r549, %r550;
	selp.u32 	%r1464, 1, 0, %p32;
$L__BB15_262:
	mul.wide.s32 	%rd131, %r353, 4;
	add.s64 	%rd132, %rd69, %rd131;
	ld.global.u32 	%r387, [%rd132];
	setp.ne.s32 	%p33, %r384, %r387;
	add.s64 	%rd81, %rd132, %rd72;
	mov.b32 	%r1465, 1;
	@%p33 bra 	$L__BB15_264;
	ld.global.u32 	%r552, [%rd80];
	ld.global.u32 	%r553, [%rd81];
	setp.ne.s32 	%p34, %r552, %r553;
	selp.u32 	%r1465, 1, 0, %p34;
$L__BB15_264:
	mul.wide.s32 	%rd133, %r354, 4;
	add.s64 	%rd82, %rd69, %rd133;
	ld.global.u32 	%r555, [%rd82];
	setp.ne.s32 	%p35, %r387, %r555;
	mov.b32 	%r1466, 1;
	@%p35 bra 	$L__BB15_266;
	add.s64 	%rd134, %rd82, %rd72;
	ld.global.u32 	%r556, [%rd81];
	ld.global.u32 	%r557, [%rd134];
	setp.ne.s32 	%p36, %r556, %r557;
	selp.u32 	%r1466, 1, 0, %p36;
$L__BB15_266:
	mul.lo.s32 	%r588, %r1482, 11;
	setp.lt.s32 	%p37, %r588, %r206;
	selp.b32 	%r392, %r1456, 1, %p37;
	add.s32 	%r589, %r588, 1;
	setp.lt.s32 	%p38, %r589, %r206;
	selp.b32 	%r393, %r1457, 1, %p38;
	add.s32 	%r590, %r588, 2;
	setp.lt.s32 	%p39, %r590, %r206;
	selp.b32 	%r394, %r1458, 1, %p39;
	add.s32 	%r591, %r588, 3;
	setp.lt.s32 	%p40, %r591, %r206;
	selp.b32 	%r395, %r1459, 1, %p40;
	add.s32 	%r592, %r588, 4;
	setp.lt.s32 	%p41, %r592, %r206;
	selp.b32 	%r396, %r1460, 1, %p41;
	add.s32 	%r593, %r588, 5;
	setp.lt.s32 	%p42, %r593, %r206;
	selp.b32 	%r397, %r1461, 1, %p42;
	add.s32 	%r594, %r588, 6;
	setp.lt.s32 	%p43, %r594, %r206;
	selp.b32 	%r398, %r1462, 1, %p43;
	add.s32 	%r595, %r588, 7;
	setp.lt.s32 	%p44, %r595, %r206;
	selp.b32 	%r399, %r1463, 1, %p44;
	add.s32 	%r596, %r588, 8;
	setp.lt.s32 	%p45, %r596, %r206;
	selp.b32 	%r400, %r1464, 1, %p45;
	add.s32 	%r597, %r588, 9;
	setp.lt.s32 	%p46, %r597, %r206;
	selp.b32 	%r401, %r1465, 1, %p46;
	add.s32 	%r598, %r588, 10;
	setp.lt.s32 	%p47, %r598, %r206;
	selp.b32 	%r402, %r1466, 1, %p47;
	bar.sync 	0;
	add.s32 	%r403, %r393, %r392;
	add.s32 	%r404, %r394, %r403;
	add.s32 	%r405, %r395, %r404;
	add.s32 	%r406, %r396, %r405;
	add.s32 	%r407, %r397, %r406;
	add.s32 	%r408, %r398, %r407;
	add.s32 	%r409, %r399, %r408;
	add.s32 	%r599, %r400, %r409;
	add.s32 	%r410, %r401, %r599;
	add.s32 	%r562, %r402, %r410;
	mov.b32 	%r560, 1;
	mov.b32 	%r585, 0;
	mov.b32 	%r587, -1;
	// begin inline asm
	{  .reg .s32 r0;  .reg .pred p;  shfl.sync.up.b32 r0|p, %r562, %r560, %r585, %r587;  @p add.s32 r0, r0, %r562;  mov.s32 %r558, r0;}
	// end inline asm
	mov.b32 	%r566, 2;
	// begin inline asm
	{  .reg .s32 r0;  .reg .pred p;  shfl.sync.up.b32 r0|p, %r558, %r566, %r585, %r587;  @p add.s32 r0, r0, %r558;  mov.s32 %r564, r0;}
	// end inline asm
	mov.b32 	%r572, 4;
	// begin inline asm
	{  .reg .s32 r0;  .reg .pred p;  shfl.sync.up.b32 r0|p, %r564, %r572, %r585, %r587;  @p add.s32 r0, r0, %r564;  mov.s32 %r570, r0;}
	// end inline asm
	mov.b32 	%r578, 8;
	// begin inline asm
	{  .reg .s32 r0;  .reg .pred p;  shfl.sync.up.b32 r0|p, %r570, %r578, %r585, %r587;  @p add.s32 r0, r0, %r570;  mov.s32 %r576, r0;}
	// end inline asm
	mov.b32 	%r584, 16;
	// begin inline asm
	{  .reg .s32 r0;  .reg .pred p;  shfl.sync.up.b32 r0|p, %r576, %r584, %r585, %r587;  @p add.s32 r0, r0, %r576;  mov.s32 %r582, r0;}
	// end inline asm
	setp.ne.s32 	%p48, %r514, 31;
	@%p48 bra 	$L__BB15_268;
	shl.b32 	%r600, %r343, 2;
	add.s32 	%r602, %r518, %r600;
	st.shared.u32 	[%r602], %r582;
$L__BB15_268:
	sub.s32 	%r603, %r582, %r562;
	bar.sync 	0;
	ld.shared.v2.u32 	{%r604, %r605}, [_ZN6thrust24THRUST_300001_SM_1000_NS8cuda_cub4core6detail5shmemE];
	add.s32 	%r413, %r605, %r604;
	setp.gt.u32 	%p49, %r1482, 31;
	setp.lt.u32 	%p50, %r1482, 32;
	setp.eq.s32 	%p51, %r514, 0;
	selp.b32 	%r606, 0, %r603, %p51;
	add.s32 	%r1474, %r604, %r606;
	selp.b32 	%r415, %r603, %r1474, %p50;
	@%p49 bra 	$L__BB15_293;
	setp.ne.s32 	%p52, %r1482, 0;
	mul.wide.u32 	%rd135, %r1, 8;
	add.s64 	%rd83, %rd1, %rd135;
	@%p52 bra 	$L__BB15_271;
	st.shared.u32 	[_ZN6thrust24THRUST_300001_SM_1000_NS8cuda_cub4core6detail5shmemE+44], %r413;
	add.s64 	%rd136, %rd83, 256;
	mov.b32 	%r607, 100;
	// begin inline asm
	st.relaxed.gpu.v2.u32 [%rd136], {%r607, %r413};
	// end inline asm
$L__BB15_271:
	mov.u32 	%r416, %nctaid.x;
	setp.gt.u32 	%p53, %r416, 499;
	@%p53 bra 	$L__BB15_273;
	membar.cta;
	bra.uni 	$L__BB15_274;
$L__BB15_273:
	mov.b32 	%r609, 450;
	// begin inline asm
	nanosleep.u32 %r609;
	// end inline asm
$L__BB15_274:
	mul.wide.u32 	%rd138, %r1482, 8;
	xor.b64  	%rd139, %rd138, -8;
	add.s64 	%rd140, %rd83, %rd139;
	add.s64 	%rd137, %rd140, 256;
	// begin inline asm
	ld.relaxed.gpu.v2.u32 {%r1472, %r1468}, [%rd137];
	// end inline asm
$L__BB15_275:
	setp.eq.s32 	%p54, %r1472, 99;
	mov.b32 	%r612, -1;
	vote.sync.any.pred 	%p55, %p54, %r612;
	not.pred 	%p56, %p55;
	@%p56 bra 	$L__BB15_280;
	@%p53 bra 	$L__BB15_278;
	membar.cta;
	bra.uni 	$L__BB15_279;
$L__BB15_278:
	mov.b32 	%r766, 350;
	// begin inline asm
	nanosleep.u32 %r766;
	// end inline asm
$L__BB15_279:
	// begin inline asm
	ld.relaxed.gpu.v2.u32 {%r1472, %r1468}, [%rd137];
	// end inline asm
	bra.uni 	$L__BB15_275;
$L__BB15_280:
	setp.eq.s32 	%p57, %r1472, 101;
	mov.b32 	%r639, -1;
	vote.sync.ballot.b32 	%r640, %p57, %r639;
	// begin inline asm
	mov.u32 %r614, %lanemask_ge;
	// end inline asm
	and.b32  	%r641, %r640, %r614;
	or.b32  	%r642, %r641, -2147483648;
	add.s32 	%r643, %r642, -1;
	not.b32 	%r644, %r642;
	and.b32  	%r645, %r644, %r643;
	popc.b32 	%r618, %r645;
	mov.b32 	%r617, 1;
	// begin inline asm
	shfl.sync.down.b32 %r615, %r1468, %r617, %r618, %r639;
	// end inline asm
	setp.lt.s32 	%p59, %r514, %r618;
	selp.b32 	%r646, %r615, 0, %p59;
	add.s32 	%r621, %r646, %r1468;
	mov.b32 	%r622, 2;
	// begin inline asm
	shfl.sync.down.b32 %r620, %r621, %r622, %r618, %r639;
	// end inline asm
	add.s32 	%r426, %r514, 2;
	setp.gt.s32 	%p60, %r426, %r618;
	selp.b32 	%r647, 0, %r620, %p60;
	add.s32 	%r626, %r621, %r647;
	mov.b32 	%r627, 4;
	// begin inline asm
	shfl.sync.down.b32 %r625, %r626, %r627, %r618, %r639;
	// end inline asm
	add.s32 	%r427, %r514, 4;
	setp.gt.s32 	%p61, %r427, %r618;
	selp.b32 	%r648, 0, %r625, %p61;
	add.s32 	%r631, %r626, %r648;
	mov.b32 	%r632, 8;
	// begin inline asm
	shfl.sync.down.b32 %r630, %r631, %r632, %r618, %r639;
	// end inline asm
	add.s32 	%r428, %r514, 8;
	setp.gt.s32 	%p62, %r428, %r618;
	selp.b32 	%r649, 0, %r630, %p62;
	add.s32 	%r636, %r631, %r649;
	mov.b32 	%r637, 16;
	// begin inline asm
	shfl.sync.down.b32 %r635, %r636, %r637, %r618, %r639;
	// end inline asm
	add.s32 	%r429, %r514, 16;
	setp.gt.s32 	%p63, %r429, %r618;
	selp.b32 	%r650, 0, %r635, %p63;
	add.s32 	%r1469, %r636, %r650;
	not.b32 	%r651, %r1482;
	add.s32 	%r1471, %r1, %r651;
	add.s64 	%rd85, %rd1, 256;
$L__BB15_281:
	setp.ne.s32 	%p64, %r1472, 101;
	mov.b32 	%r652, -1;
	vote.sync.all.pred 	%p65, %p64, %r652;
	not.pred 	%p66, %p65;
	@%p66 bra 	$L__BB15_289;
	mul.wide.s32 	%rd147, %r1471, 8;
	add.s64 	%rd148, %rd85, %rd147;
	add.s64 	%rd146, %rd148, -256;
	// begin inline asm
	ld.relaxed.gpu.v2.u32 {%r1472, %r1473}, [%rd146];
	// end inline asm
$L__BB15_283:
	setp.eq.s32 	%p86, %r1472, 99;
	mov.b32 	%r724, -1;
	vote.sync.any.pred 	%p87, %p86, %r724;
	not.pred 	%p88, %p87;
	@%p88 bra 	$L__BB15_288;
	@%p53 bra 	$L__BB15_286;
	membar.cta;
	bra.uni 	$L__BB15_287;
$L__BB15_286:
	mov.b32 	%r763, 350;
	// begin inline asm
	nanosleep.u32 %r763;
	// end inline asm
$L__BB15_287:
	// begin inline asm
	ld.relaxed.gpu.v2.u32 {%r1472, %r1473}, [%rd146];
	// end inline asm
	bra.uni 	$L__BB15_283;
$L__BB15_288:
	setp.eq.s32 	%p89, %r1472, 101;
	mov.b32 	%r750, -1;
	vote.sync.ballot.b32 	%r751, %p89, %r750;
	and.b32  	%r752, %r751, %r614;
	or.b32  	%r753, %r752, -2147483648;
	add.s32 	%r754, %r753, -1;
	not.b32 	%r755, %r753;
	and.b32  	%r756, %r755, %r754;
	popc.b32 	%r729, %r756;
	mov.b32 	%r728, 1;
	// begin inline asm
	shfl.sync.down.b32 %r726, %r1473, %r728, %r729, %r750;
	// end inline asm
	setp.lt.s32 	%p91, %r514, %r729;
	selp.b32 	%r757, %r726, 0, %p91;
	add.s32 	%r732, %r757, %r1473;
	mov.b32 	%r733, 2;
	// begin inline asm
	shfl.sync.down.b32 %r731, %r732, %r733, %r729, %r750;
	// end inline asm
	setp.gt.s32 	%p92, %r426, %r729;
	selp.b32 	%r758, 0, %r731, %p92;
	add.s32 	%r737, %r732, %r758;
	mov.b32 	%r738, 4;
	// begin inline asm
	shfl.sync.down.b32 %r736, %r737, %r738, %r729, %r750;
	// end inline asm
	setp.gt.s32 	%p93, %r427, %r729;
	selp.b32 	%r759, 0, %r736, %p93;
	add.s32 	%r742, %r737, %r759;
	mov.b32 	%r743, 8;
	// begin inline asm
	shfl.sync.down.b32 %r741, %r742, %r743, %r729, %r750;
	// end inline asm
	setp.gt.s32 	%p94, %r428, %r729;
	selp.b32 	%r760, 0, %r741, %p94;
	add.s32 	%r747, %r742, %r760;
	mov.b32 	%r748, 16;
	// begin inline asm
	shfl.sync.down.b32 %r746, %r747, %r748, %r729, %r750;
	// end inline asm
	setp.gt.s32 	%p95, %r429, %r729;
	selp.b32 	%r761, 0, %r746, %p95;
	add.s32 	%r762, %r761, %r1469;
	add.s32 	%r1469, %r762, %r747;
	add.s32 	%r1471, %r1471, -32;
	bra.uni 	$L__BB15_281;
$L__BB15_289:
	@%p52 bra 	$L__BB15_291;
	add.s32 	%r655, %r1469, %r413;
	add.s64 	%rd141, %rd83, 256;
	mov.b32 	%r654, 101;
	// begin inline asm
	st.relaxed.gpu.v2.u32 [%rd141], {%r654, %r655};
	// end inline asm
	st.shared.u32 	[_ZN6thrust24THRUST_300001_SM_1000_NS8cuda_cub4core6detail5shmemE+36], %r1469;
	st.shared.u32 	[_ZN6thrust24THRUST_300001_SM_1000_NS8cuda_cub4core6detail5shmemE+40], %r655;
$L__BB15_291:
	setp.ne.s32 	%p68, %r514, 0;
	mov.u32 	%r1474, %r415;
	@%p68 bra 	$L__BB15_293;
	st.shared.u32 	[_ZN6thrust24THRUST_300001_SM_1000_NS8cuda_cub4core6detail5shmemE+12], %r1469;
	mov.u32 	%r1474, %r1469;
$L__BB15_293:
	setp.eq.s32 	%p69, %r1482, 0;
	bar.sync 	0;
	@%p69 bra 	$L__BB15_295;
	ld.shared.u32 	%r656, [_ZN6thrust24THRUST_300001_SM_1000_NS8cuda_cub4core6detail5shmemE+12];
	add.s32 	%r1474, %r656, %r1474;
$L__BB15_295:
	add.s32 	%r448, %r392, %r1474;
	add.s32 	%r449, %r403, %r1474;
	add.s32 	%r450, %r404, %r1474;
	add.s32 	%r451, %r405, %r1474;
	add.s32 	%r452, %r406, %r1474;
	add.s32 	%r453, %r407, %r1474;
	add.s32 	%r454, %r408, %r1474;
	add.s32 	%r455, %r409, %r1474;
	add.s32 	%r456, %r455, %r400;
	add.s32 	%r457, %r410, %r1474;
	ld.shared.v2.u32 	{%r657, %r458}, [_ZN6thrust24THRUST_300001_SM_1000_NS8cuda_cub4core6detail5shmemE+40];
	ld.shared.u32 	%r459, [_ZN6thrust24THRUST_300001_SM_1000_NS8cuda_cub4core6detail5shmemE+36];
	sub.s32 	%r658, 704, %r206;
	sub.s32 	%r460, %r458, %r658;
	sub.s32 	%r1483, %r657, %r658;
	bar.sync 	0;
	setp.eq.s32 	%p70, %r392, 0;
	@%p70 bra 	$L__BB15_297;
	sub.s32 	%r659, %r1474, %r459;
	shl.b32 	%r660, %r659, 2;
	mov.u32 	%r661, _ZN6thrust24THRUST_300001_SM_1000_NS8cuda_cub4core6detail5shmemE;
	add.s32 	%r662, %r661, %r660;
	st.shared.u32 	[%r662], %r344;
$L__BB15_297:
	setp.eq.s32 	%p71, %r393, 0;
	@%p71 bra 	$L__BB15_299;
	sub.s32 	%r663, %r448, %r459;
	shl.b32 	%r664, %r663, 2;
	mov.u32 	%r665, _ZN6thrust24THRUST_300001_SM_1000_NS8cuda_cub4core6detail5shmemE;
	add.s32 	%r666, %r665, %r664;
	st.shared.u32 	[%r666], %r345;
$L__BB15_299:
	setp.eq.s32 	%p72, %r394, 0;
	@%p72 bra 	$L__BB15_301;
	sub.s32 	%r667, %r449, %r459;
	shl.b32 	%r668, %r667, 2;
	mov.u32 	%r669, _ZN6thrust24THRUST_300001_SM_1000_NS8cuda_cub4core6detail5shmemE;
	add.s32 	%r670, %r669, %r668;
	st.shared.u32 	[%r670], %r346;
$L__BB15_301:
	setp.eq.s32 	%p73, %r395, 0;
	@%p73 bra 	$L__BB15_303;
	sub.s32 	%r671, %r450, %r459;
	shl.b32 	%r672, %r671, 2;
	mov.u32 	%r673, _ZN6thrust24THRUST_300001_SM_1000_NS8cuda_cub4core6detail5shmemE;
	add.s32 	%r674, %r673, %r672;
	st.shared.u32 	[%r674], %r347;
$L__BB15_303:
	setp.eq.s32 	%p74, %r396, 0;
	@%p74 bra 	$L__BB15_305;
	sub.s32 	%r675, %r451, %r459;
	shl.b32 	%r676, %r675, 2;
	mov.u32 	%r677, _ZN6thrust24THRUST_300001_SM_1000_NS8cuda_cub4core6detail5shmemE;
	add.s32 	%r678, %r677, %r676;
	st.shared.u32 	[%r678], %r348;
$L__BB15_305:
	setp.eq.s32 	%p75, %r397, 0;
	@%p75 bra 	$L__BB15_307;
	sub.s32 	%r679, %r452, %r459;
	shl.b32 	%r680, %r679, 2;
	mov.u32 	%r681, _ZN6thrust24THRUST_300001_SM_1000_NS8cuda_cub4core6detail5shmemE;
	add.s32 	%r682, %r681, %r680;
	st.shared.u32 	[%r682], %r349;
$L__BB15_307:
	setp.eq.s32 	%p76, %r398, 0;
	@%p76 bra 	$L__BB15_309;
	sub.s32 	%r683, %r453, %r459;
	shl.b32 	%r684, %r683, 2;
	mov.u32 	%r685, _ZN6thrust24THRUST_300001_SM_1000_NS8cuda_cub4core6detail5shmemE;
	add.s32 	%r686, %r685, %r684;
	st.shared.u32 	[%r686], %r350;
$L__BB15_309:
	setp.eq.s32 	%p77, %r399, 0;
	@%p77 bra 	$L__BB15_311;
	sub.s32 	%r687, %r454, %r459;
	shl.b32 	%r688, %r687, 2;
	mov.u32 	%r689, _ZN6thrust24THRUST_300001_SM_1000_NS8cuda_cub4core6detail5shmemE;
	add.s32 	%r690, %r689, %r688;
	st.shared.u32 	[%r690], %r351;
$L__BB15_311:
	setp.eq.s32 	%p78, %r400, 0;
	@%p78 bra 	$L__BB15_313;
	sub.s32 	%r691, %r455, %r459;
	shl.b32 	%r692, %r691, 2;
	mov.u32 	%r693, _ZN6thrust24THRUST_300001_SM_1000_NS8cuda_cub4core6detail5shmemE;
	add.s32 	%r694, %r693, %r692;
	st.shared.u32 	[%r694], %r352;
$L__BB15_313:
	setp.eq.s32 	%p79, %r401, 0;
	@%p79 bra 	$L__BB15_315;
	sub.s32 	%r695, %r456, %r459;
	shl.b32 	%r696, %r695, 2;
	mov.u32 	%r697, _ZN6thrust24THRUST_300001_SM_1000_NS8cuda_cub4core6detail5shmemE;
	add.s32 	%r698, %r697, %r696;
	st.shared.u32 	[%r698], %r353;
$L__BB15_315:
	setp.eq.s32 	%p80, %r402, 0;
	@%p80 bra 	$L__BB15_317;
	sub.s32 	%r699, %r457, %r459;
	shl.b32 	%r700, %r699, 2;
	mov.u32 	%r701, _ZN6thrust24THRUST_300001_SM_1000_NS8cuda_cub4core6detail5shmemE;
	add.s32 	%r702, %r701, %r700;
	st.shared.u32 	[%r702], %r354;
$L__BB15_317:
	bar.sync 	0;
	setp.ge.s32 	%p81, %r1482, %r460;
	@%p81 bra 	$L__BB15_324;
	ld.param.u32 	%r1371, [_ZN6thrust24THRUST_300001_SM_1000_NS8cuda_cub4core6detail13_kernel_agentINS1_8__unique11UniqueAgentINS0_10device_ptrIiEES8_16edge_unique_funcIiEiPiEEJS8_S8_SA_SB_iN3cub18CUB_300001_SM_100013ScanTileStateIiLb1EEEmEEEvDpT0__param_4];
	add.s32 	%r703, %r458, %r1371;
	add.s32 	%r704, %r1482, %r2;
	sub.s32 	%r705, %r703, %r704;
	add.s32 	%r462, %r705, -705;
	and.b32  	%r706, %r462, 192;
	setp.eq.s32 	%p82, %r706, 192;
	@%p82 bra 	$L__BB15_321;
	shr.u32 	%r707, %r462, 6;
	add.s32 	%r708, %r707, 1;
	and.b32  	%r709, %r708, 3;
	add.s32 	%r1478, %r1482, %r459;
	shl.b32 	%r710, %r1482, 2;
	mov.u32 	%r711, _ZN6thrust24THRUST_300001_SM_1000_NS8cuda_cub4core6detail5shmemE;
	add.s32 	%r1477, %r711, %r710;
	neg.s32 	%r1476, %r709;
	shl.b32 	%r712, %r708, 6;
	and.b32  	%r713, %r712, 192;
	add.s32 	%r1482, %r1482, %r713;
$L__BB15_320:
	.pragma "nounroll";
	mul.wide.s32 	%rd142, %r1478, 4;
	add.s64 	%rd143, %rd3, %rd142;
	ld.shared.u32 	%r714, [%r1477];
	st.global.u32 	[%rd143], %r714;
	add.s32 	%r1478, %r1478, 64;
	add.s32 	%r1477, %r1477, 256;
	add.s32 	%r1476, %r1476, 1;
	setp.ne.s32 	%p83, %r1476, 0;
	@%p83 bra 	$L__BB15_320;
$L__BB15_321:
	setp.lt.u32 	%p84, %r462, 192;
	@%p84 bra 	$L__BB15_324;
	add.s64 	%rd87, %rd3, 512;
	add.s32 	%r1481, %r1482, %r459;
	shl.b32 	%r715, %r1482, 2;
	mov.u32 	%r716, _ZN6thrust24THRUST_300001_SM_1000_NS8cuda_cub4core6detail5shmemE;
	add.s32 	%r717, %r715, %r716;
	add.s32 	%r1480, %r717, 512;
$L__BB15_323:
	mul.wide.s32 	%rd144, %r1481, 4;
	add.s64 	%rd145, %rd87, %rd144;
	ld.shared.u32 	%r718, [%r1480+-512];
	st.global.u32 	[%rd145+-512], %r718;
	ld.shared.u32 	%r719, [%r1480+-256];
	st.global.u32 	[%rd145+-256], %r719;
	ld.shared.u32 	%r720, [%r1480];
	st.global.u32 	[%rd145], %r720;
	ld.shared.u32 	%r721, [%r1480+256];
	st.global.u32 	[%rd145+256], %r721;
	add.s32 	%r1482, %r1482, 256;
	add.s32 	%r1481, %r1481, 256;
	add.s32 	%r1480, %r1480, 1024;
	setp.lt.s32 	%p85, %r1482, %r460;
	@%p85 bra 	$L__BB15_323;
$L__BB15_324:
	bar.sync 	0;
$L__BB15_325:
	mov.u32 	%r954, %tid.x;
	setp.ne.s32 	%p162, %r954, 0;
	@%p162 bra 	$L__BB15_327;
	ld.param.u64 	%rd298, [_ZN6thrust24THRUST_300001_SM_1000_NS8cuda_cub4core6detail13_kernel_agentINS1_8__unique11UniqueAgentINS0_10device_ptrIiEES8_16edge_unique_funcIiEiPiEEJS8_S8_SA_SB_iN3cub18CUB_300001_SM_100013ScanTileStateIiLb1EEEmEEEvDpT0__param_3];
	cvta.to.global.u64 	%rd197, %rd298;
	st.global.u32 	[%rd197], %r1483;
$L__BB15_327:
	ret;

}
	// .globl	_ZN3cub18CUB_300001_SM_10006detail11EmptyKernelIvEEvv
.visible .entry _ZN3cub18CUB_300001_SM_10006detail11EmptyKernelIvEEvv()
{


	ret;

}
	// .globl	_ZN3cub18CUB_300001_SM_10006detail8for_each13static_kernelINS2_12policy_hub_t12policy_500_tEmN6thrust24THRUST_300001_SM_1000_NS8cuda_cub20__uninitialized_fill7functorINS7_10device_ptrIiEEiEEEEvT0_T1_
.visible .entry _ZN3cub18CUB_300001_SM_10006detail8for_each13static_kernelINS2_12policy_hub_t12policy_500_tEmN6thrust24THRUST_300001_SM_1000_NS8cuda_cub20__uninitialized_fill7functorINS7_10device_ptrIiEEiEEEEvT0_T1_(
	.param .u64 _ZN3cub18CUB_300001_SM_10006detail8for_each13static_kernelINS2_12policy_hub_t12policy_500_tEmN6thrust24THRUST_300001_SM_1000_NS8cuda_cub20__uninitialized_fill7functorINS7_10device_ptrIiEEiEEEEvT0_T1__param_0,
	.param .align 8 .b8 _ZN3cub18CUB_300001_SM_10006detail8for_each13static_kernelINS2_12policy_hub_t12policy_500_tEmN6thrust24THRUST_300001_SM_1000_NS8cuda_cub20__uninitialized_fill7functorINS7_10device_ptrIiEEiEEEEvT0_T1__param_1[16]
)
.maxntid 256
{
	.reg .pred 	%p<4>;
	.reg .b16 	%rs<5>;
	.reg .b32 	%r<12>;
	.reg .b64 	%rd<16>;

	ld.param.u32 	%r3, [_ZN3cub18CUB_300001_SM_10006detail8for_each13static_kernelINS2_12policy_hub_t12policy_500_tEmN6thrust24THRUST_300001_SM_1000_NS8cuda_cub20__uninitialized_fill7functorINS7_10device_ptrIiEEiEEEEvT0_T1__param_1+8];
	ld.param.u64 	%rd4, [_ZN3cub18CUB_300001_SM_10006detail8for_each13static_kernelINS2_12policy_hub_t12policy_500_tEmN6thrust24THRUST_300001_SM_1000_NS8cuda_cub20__uninitialized_fill7functorINS7_10device_ptrIiEEiEEEEvT0_T1__param_1];
	ld.param.u64 	%rd5, [_ZN3cub18CUB_300001_SM_10006detail8for_each13static_kernelINS2_12policy_hub_t12policy_500_tEmN6thrust24THRUST_300001_SM_1000_NS8cuda_cub20__uninitialized_fill7functorINS7_10device_ptrIiEEiEEEEvT0_T1__param_0];
	mov.u32 	%r9, %ctaid.x;
	mul.wide.u32 	%rd1, %r9, 512;
	sub.s64 	%rd2, %rd5, %rd1;
	setp.lt.u64 	%p1, %rd2, 512;
	@%p1 bra 	$L__BB17_2;
	mov.u32 	%r11, %tid.x;
	cvta.to.global.u64 	%rd11, %rd4;
	cvt.u64.u32 	%rd12, %r11;
	add.s64 	%rd13, %rd1, %rd12;
	shl.b64 	%rd14, %rd13, 2;
	add.s64 	%rd15, %rd11, %rd14;
	st.global.u32 	[%rd15], %r3;
	st.global.u32 	[%rd15+1024], %r3;
	bra.uni 	$L__BB17_6;
$L__BB17_2:
	cvta.to.global.u64 	%rd6, %rd4;
	mov.u32 	%r2, %tid.x;
	cvt.u64.u32 	%rd7, %r2;
	setp.le.u64 	%p2, %rd2, %rd7;
	add.s64 	%rd8, %rd1, %rd7;
	shl.b64 	%rd9, %rd8, 2;
	add.s64 	%rd3, %rd6, %rd9;
	@%p2 bra 	$L__BB17_4;
	st.global.u32 	[%rd3], %r3;
$L__BB17_4:
	add.s32 	%r10, %r2, 256;
	cvt.u64.u32 	%rd10, %r10;
	setp.le.u64 	%p3, %rd2, %rd10;
	@%p3 bra 	$L__BB17_6;
	st.global.u32 	[%rd3+1024], %r3;
$L__BB17_6:
	ret;

}
	// .globl	_ZN3cub18CUB_300001_SM_10006detail8for_each13static_kernelINS2_12policy_hub_t12policy_500_tElN6thrust24THRUST_300001_SM_1000_NS8cuda_cub10__tabulate7functorINS7_6detail15normal_iteratorINS7_10device_ptrIiEEEENS7_6system6detail7generic6detail22compute_sequence_valueIivEElEEEEvT0_T1_
.visible .entry _ZN3cub18CUB_300001_SM_10006detail8for_each13static_kernelINS2_12policy_hub_t12policy_500_tElN6thrust24THRUST_300001_SM_1000_NS8cuda_cub10__tabulate7functorINS7_6detail15normal_iteratorINS7_10device_ptrIiEEEENS7_6system6detail7generic6detail22compute_sequence_valueIivEElEEEEvT0_T1_(
	.param .u64 _ZN3cub18CUB_300001_SM_10006detail8for_each13static_kernelINS2_12policy_hub_t12policy_500_tElN6thrust24THRUST_300001_SM_1000_NS8cuda_cub10__tabulate7functorINS7_6detail15normal_iteratorINS7_10device_ptrIiEEEENS7_6system6detail7generic6detail22compute_sequence_valueIivEElEEEEvT0_T1__param_0,
	.param .align 8 .b8 _ZN3cub18CUB_300001_SM_10006detail8for_each13static_kernelINS2_12policy_hub_t12policy_500_tElN6thrust24THRUST_300001_SM_1000_NS8cuda_cub10__tabulate7functorINS7_6detail15normal_iteratorINS7_10device_ptrIiEEEENS7_6system6detail7generic6detail22compute_sequence_valueIivEElEEEEvT0_T1__param_1[16]
)
.maxntid 256
{
	.reg .pred 	%p<4>;
	.reg .b32 	%r<18>;
	.reg .b64 	%rd<20>;

	ld.param.u64 	%rd7, [_ZN3cub18CUB_300001_SM_10006detail8for_each13static_kernelINS2_12policy_hub_t12policy_500_tElN6thrust24THRUST_300001_SM_1000_NS8cuda_cub10__tabulate7functorINS7_6detail15normal_iteratorINS7_10device_ptrIiEEEENS7_6system6detail7generic6detail22compute_sequence_valueIivEElEEEEvT0_T1__param_1];
	ld.param.u64 	%rd8, [_ZN3cub18CUB_300001_SM_10006detail8for_each13static_kernelINS2_12policy_hub_t12policy_500_tElN6thrust24THRUST_300001_SM_1000_NS8cuda_cub10__tabulate7functorINS7_6detail15normal_iteratorINS7_10device_ptrIiEEEENS7_6system6detail7generic6detail22compute_sequence_valueIivEElEEEEvT0_T1__param_0];
	ld.param.v2.u32 	{%r3, %r4}, [_ZN3cub18CUB_300001_SM_10006detail8for_each13static_kernelINS2_12policy_hub_t12policy_500_tElN6thrust24THRUST_300001_SM_1000_NS8cuda_cub10__tabulate7functorINS7_6detail15normal_iteratorINS7_10device_ptrIiEEEENS7_6system6detail7generic6detail22compute_sequence_valueIivEElEEEEvT0_T1__param_1+8];
	mov.u32 	%r5, %ctaid.x;
	mul.wide.u32 	%rd1, %r5, 512;
	sub.s64 	%rd2, %rd8, %rd1;
	setp.lt.s64 	%p1, %rd2, 512;
	@%p1 bra 	$L__BB18_2;
	mov.u32 	%r13, %tid.x;
	cvta.to.global.u64 	%rd15, %rd7;
	cvt.u64.u32 	%rd16, %r13;
	add.s64 	%rd17, %rd1, %rd16;
	cvt.u32.u64 	%r14, %rd17;
	mad.lo.s32 	%r15, %r4, %r14, %r3;
	shl.b64 	%rd18, %rd17, 2;
	add.s64 	%rd19, %rd15, %rd18;
	st.global.u32 	[%rd19], %r15;
	add.s32 	%r16, %r14, 256;
	mad.lo.s32 	%r17, %r4, %r16, %r3;
	st.global.u32 	[%rd19+1024], %r17;
	bra.uni 	$L__BB18_6;
$L__BB18_2:
	cvta.to.global.u64 	%rd3, %rd7;
	mov.u32 	%r6, %tid.x;
	cvt.s64.s32 	%rd4, %rd2;
	cvt.u64.u32 	%rd5, %r6;
	setp.le.s64 	%p2, %rd4, %rd5;
	@%p2 bra 	$L__BB18_4;
	add.s64 	%rd9, %rd1, %rd5;
	cvt.u32.u64 	%r7, %rd9;
	mad.lo.s32 	%r8, %r4, %r7, %r3;
	shl.b64 	%rd10, %rd9, 2;
	add.s64 	%rd11, %rd3, %rd10;
	st.global.u32 	[%rd11], %r8;
$L__BB18_4:
	cvt.u32.u64 	%r9, %rd5;
	add.s32 	%r10, %r9, 256;
	cvt.u64.u32 	%rd6, %r10;
	setp.le.s64 	%p3, %rd4, %rd6;
	@%p3 bra 	$L__BB18_6;
	add.s64 	%rd12, %rd1, %rd6;
	shl.b64 	%rd13, %rd12, 2;
	cvt.u32.u64 	%r11, %rd12;
	mad.lo.s32 	%r12, %r4, %r11, %r3;
	add.s64 	%rd14, %rd13, %rd3;
	st.global.u32 	[%rd14], %r12;
$L__BB18_6:
	ret;

}
	// .globl	_ZN3cub18CUB_300001_SM_10006detail10merge_sort30DeviceMergeSortBlockSortKernelINS2_10policy_hubIN6thrust24THRUST_300001_SM_1000_NS6detail15normal_iteratorINS6_10device_ptrIiEEEEE9Policy600ESB_PNS0_8NullTypeESB_SF_j14edge_sort_funcIiEiSE_EEvbT0_T1_T2_T3_T4_PT6_PT7_T5_NS1_7vsmem_tE
.visible .entry _ZN3cub18CUB_300001_SM_10006detail10merge_sort30DeviceMergeSortBlockSortKernelINS2_10policy_hubIN6thrust24THRUST_300001_SM_1000_NS6detail15normal_iteratorINS6_10device_ptrIiEEEEE9Policy600ESB_PNS0_8NullTypeESB_SF_j14edge_sort_funcIiEiSE_EEvbT0_T1_T2_T3_T4_PT6_PT7_T5_NS1_7vsmem_tE(
	.param .u8 _ZN3cub18CUB_300001_SM_10006detail10merge_sort30DeviceMergeSortBlockSortKernelINS2_10policy_hubIN6thrust24THRUST_300001_SM_1000_NS6detail15normal_iteratorINS6_10device_ptrIiEEEEE9Policy600ESB_PNS0_8NullTypeESB_SF_j14edge_sort_funcIiEiSE_EEvbT0_T1_T2_T3_T4_PT6_PT7_T5_NS1_7vsmem_tE_param_0,
	.param .align 8 .b8 _ZN3cub18CUB_300001_SM_10006detail10merge_sort30DeviceMergeSortBlockSortKernelINS2_10policy_hubIN6thrust24THRUST_300001_SM_1000_NS6detail15normal_iteratorINS6_10device_ptrIiEEEEE9Policy600ESB_PNS0_8NullTypeESB_SF_j14edge_sort_funcIiEiSE_EEvbT0_T1_T2_T3_T4_PT6_PT7_T5_NS1_7vsmem_tE_param_1[8],
	.param .u64 .ptr .align 1 _ZN3cub18CUB_300001_SM_10006detail10merge_sort30DeviceMergeSortBlockSortKernelINS2_10policy_hubIN6thrust24THRUST_300001_SM_1000_NS6detail15normal_iteratorINS6_10device_ptrIiEEEEE9Policy600ESB_PNS0_8NullTypeESB_SF_j14edge_sort_funcIiEiSE_EEvbT0_T1_T2_T3_T4_PT6_PT7_T5_NS1_7vsmem_tE_param_2,
	.param .align 8 .b8 _ZN3cub18CUB_300001_SM_10006detail10merge_sort30DeviceMergeSortBlockSortKernelINS2_10policy_hubIN6thrust24THRUST_300001_SM_1000_NS6detail15normal_iteratorINS6_10device_ptrIiEEEEE9Policy600ESB_PNS0_8NullTypeESB_SF_j14edge_sort_funcIiEiSE_EEvbT0_T1_T2_T3_T4_PT6_PT7_T5_NS1_7vsmem_tE_param_3[8],
	.param .u64 .ptr .align 1 _ZN3cub18CUB_300001_SM_10006detail10merge_sort30DeviceMergeSortBlockSortKernelINS2_10policy_hubIN6thrust24THRUST_300001_SM_1000_NS6detail15normal_iteratorINS6_10device_ptrIiEEEEE9Policy600ESB_PNS0_8NullTypeESB_SF_j14edge_sort_funcIiEiSE_EEvbT0_T1_T2_T3_T4_PT6_PT7_T5_NS1_7vsmem_tE_param_4,
	.param .u32 _ZN3cub18CUB_300001_SM_10006detail10merge_sort30DeviceMergeSortBlockSortKernelINS2_10policy_hubIN6thrust24THRUST_300001_SM_1000_NS6detail15normal_iteratorINS6_10device_ptrIiEEEEE9Policy600ESB_PNS0_8NullTypeESB_SF_j14edge_sort_funcIiEiSE_EEvbT0_T1_T2_T3_T4_PT6_PT7_T5_NS1_7vsmem_tE_param_5,
	.param .u64 .ptr .align 1 _ZN3cub18CUB_300001_SM_10006detail10merge_sort30DeviceMergeSortBlockSortKernelINS2_10policy_hubIN6thrust24THRUST_300001_SM_1000_NS6detail15normal_iteratorINS6_10device_ptrIiEEEEE9Policy600ESB_PNS0_8NullTypeESB_SF_j14edge_sort_funcIiEiSE_EEvbT0_T1_T2_T3_T4_PT6_PT7_T5_NS1_7vsmem_tE_param_6,
	.param .u64 .ptr .align 1 _ZN3cub18CUB_300001_SM_10006detail10merge_sort30DeviceMergeSortBlockSortKernelINS2_10policy_hubIN6thrust24THRUST_300001_SM_1000_NS6detail15normal_iteratorINS6_10device_ptrIiEEEEE9Policy600ESB_PNS0_8NullTypeESB_SF_j14edge_sort_funcIiEiSE_EEvbT0_T1_T2_T3_T4_PT6_PT7_T5_NS1_7vsmem_tE_param_7,
	.param .align 8 .b8 _ZN3cub18CUB_300001_SM_10006detail10merge_sort30DeviceMergeSortBlockSortKernelINS2_10policy_hubIN6thrust24THRUST_300001_SM_1000_NS6detail15normal_iteratorINS6_10device_ptrIiEEEEE9Policy600ESB_PNS0_8NullTypeESB_SF_j14edge_sort_funcIiEiSE_EEvbT0_T1_T2_T3_T4_PT6_PT7_T5_NS1_7vsmem_tE_param_8[16],
	.param .align 8 .b8 _ZN3cub18CUB_300001_SM_10006detail10merge_sort30DeviceMergeSortBlockSortKernelINS2_10policy_hubIN6thrust24THRUST_300001_SM_1000_NS6detail15normal_iteratorINS6_10device_ptrIiEEEEE9Policy600ESB_PNS0_8NullTypeESB_SF_j14edge_sort_funcIiEiSE_EEvbT0_T1_T2_T3_T4_PT6_PT7_T5_NS1_7vsmem_tE_param_9[8]
)
.maxntid 256
{
	.reg .pred 	%p<2605>;
	.reg .b16 	%rs<4>;
	.reg .b32 	%r<5070>;
	.reg .b64 	%rd<1330>;
	// demoted variable
	.shared .align 16 .b8 _ZZN3cub18CUB_300001_SM_10006detail10merge_sort30DeviceMergeSortBlockSortKernelINS2_10policy_hubIN6thrust24THRUST_300001_SM_1000_NS6detail15normal_iteratorINS6_10device_ptrIiEEEEE9Policy600ESB_PNS0_8NullTypeESB_SF_j14edge_sort_funcIiEiSE_EEvbT0_T1_T2_T3_T4_PT6_PT7_T5_NS1_7vsmem_tEE19static_temp_storage[17424];
	ld.param.u64 	%rd11, [_ZN3cub18CUB_300001_SM_10006detail10merge_sort30DeviceMergeSortBlockSortKernelINS2_10policy_hubIN6thrust24THRUST_300001_SM_1000_NS6detail15normal_iteratorINS6_10device_ptrIiEEEEE9Policy600ESB_PNS0_8NullTypeESB_SF_j14edge_sort_funcIiEiSE_EEvbT0_T1_T2_T3_T4_PT6_PT7_T5_NS1_7vsmem_tE_param_8+8];
	ld.param.u32 	%r2003, [_ZN3cub18CUB_300001_SM_10006detail10merge_sort30DeviceMergeSortBlockSortKernelINS2_10policy_hubIN6thrust24THRUST_300001_SM_1000_NS6detail15normal_iteratorINS6_10device_ptrIiEEEEE9Policy600ESB_PNS0_8NullTypeESB_SF_j14edge_sort_funcIiEiSE_EEvbT0_T1_T2_T3_T4_PT6_PT7_T5_NS1_7vsmem_tE_param_8];
	ld.param.u64 	%rd12, [_ZN3cub18CUB_300001_SM_10006detail10merge_sort30DeviceMergeSortBlockSortKernelINS2_10policy_hubIN6thrust24THRUST_300001_SM_1000_NS6detail15normal_iteratorINS6_10device_ptrIiEEEEE9Policy600ESB_PNS0_8NullTypeESB_SF_j14edge_sort_funcIiEiSE_EEvbT0_T1_T2_T3_T4_PT6_PT7_T5_NS1_7vsmem_tE_param_3];
	ld.param.u64 	%rd13, [_ZN3cub18CUB_300001_SM_10006detail10merge_sort30DeviceMergeSortBlockSortKernelINS2_10policy_hubIN6thrust24THRUST_300001_SM_1000_NS6detail15normal_iteratorINS6_10device_ptrIiEEEEE9Policy600ESB_PNS0_8NullTypeESB_SF_j14edge_sort_funcIiEiSE_EEvbT0_T1_T2_T3_T4_PT6_PT7_T5_NS1_7vsmem_tE_param_1];
	ld.param.u32 	%r2002, [_ZN3cub18CUB_300001_SM_10006detail10merge_sort30DeviceMergeSortBlockSortKernelINS2_10policy_hubIN6thrust24THRUST_300001_SM_1000_NS6detail15normal_iteratorINS6_10device_ptrIiEEEEE9Policy600ESB_PNS0_8NullTypeESB_SF_j14edge_sort_funcIiEiSE_EEvbT0_T1_T2_T3_T4_PT6_PT7_T5_NS1_7vsmem_tE_param_5];
	ld.param.u64 	%rd10, [_ZN3cub18CUB_300001_SM_10006detail10merge_sort30DeviceMergeSortBlockSortKernelINS2_10policy_hubIN6thrust24THRUST_300001_SM_1000_NS6detail15normal_iteratorINS6_10device_ptrIiEEEEE9Policy600ESB_PNS0_8NullTypeESB_SF_j14edge_sort_funcIiEiSE_EEvbT0_T1_T2_T3_T4_PT6_PT7_T5_NS1_7vsmem_tE_param_6];
	cvta.to.global.u64 	%rd1, %rd10;
	cvta.to.global.u64 	%rd2, %rd13;
	cvta.to.global.u64 	%rd3, %rd12;
	mov.u32 	%r2004, %ctaid.x;
	mov.u32 	%r2005, %nctaid.x;
	mul.lo.s32 	%r1, %r2004, 4352;
	add.s32 	%r2006, %r2005, -1;
	setp.ge.u32 	%p356, %r2004, %r2006;
	@%p356 bra 	$L__BB19_553;
	// begin inline asm
	griddepcontrol.wait;
	// end inline asm
	cvt.u64.u32 	%rd702, %r1;
	mov.u32 	%r2, %tid.x;
	and.b32  	%r3, %r2, 31;
	and.b32  	%r3049, %r2, 992;
	mul.lo.s32 	%r4, %r3049, 17;
	or.b32  	%r3050, %r4, %r3;
	cvt.u64.u32 	%rd703, %r3050;
	add.s64 	%rd4, %rd703, %rd702;
	shl.b64 	%rd704, %rd4, 2;
	add.s64 	%rd705, %rd2, %rd704;
	ld.global.u32 	%r3051, [%rd705];
	ld.global.u32 	%r3052, [%rd705+128];
	ld.global.u32 	%r3053, [%rd705+256];
	ld.global.u32 	%r3054, [%rd705+384];
	ld.global.u32 	%r3055, [%rd705+512];
	ld.global.u32 	%r3056, [%rd705+640];
	ld.global.u32 	%r3057, [%rd705+768];
	ld.global.u32 	%r3058, [%rd705+896];
	ld.global.u32 	%r3059, [%rd705+1024];
	ld.global.u32 	%r3060, [%rd705+1152];
	ld.global.u32 	%r3061, [%rd705+1280];
	ld.global.u32 	%r3062, [%rd705+1408];
	ld.global.u32 	%r3063, [%rd705+1536];
	ld.global.u32 	%r3064, [%rd705+1664];
	ld.global.u32 	%r3065, [%rd705+1792];
	ld.global.u32 	%r3066, [%rd705+1920];
	ld.global.u32 	%r3067, [%rd705+2048];
	// begin inline asm
	mov.u32 %r3047, %laneid;
	// end inline asm
	shr.u32 	%r3068, %r2, 5;
	mad.lo.s32 	%r3069, %r3068, 544, %r3047;
	shl.b32 	%r3070, %r3069, 2;
	mov.u32 	%r3071, _ZZN3cub18CUB_300001_SM_10006detail10merge_sort30DeviceMergeSortBlockSortKernelINS2_10policy_hubIN6thrust24THRUST_300001_SM_1000_NS6detail15normal_iteratorINS6_10device_ptrIiEEEEE9Policy600ESB_PNS0_8NullTypeESB_SF_j14edge_sort_funcIiEiSE_EEvbT0_T1_T2_T3_T4_PT6_PT7_T5_NS1_7vsmem_tEE19static_temp_storage;
	add.s32 	%r5, %r3071, %r3070;
	st.shared.u32 	[%r5], %r3051;
	st.shared.u32 	[%r5+128], %r3052;
	st.shared.u32 	[%r5+256], %r3053;
	st.shared.u32 	[%r5+384], %r3054;
	st.shared.u32 	[%r5+512], %r3055;
	st.shared.u32 	[%r5+640], %r3056;
	st.shared.u32 	[%r5+768], %r3057;
	st.shared.u32 	[%r5+896], %r3058;
	st.shared.u32 	[%r5+1024], %r3059;
	st.shared.u32 	[%r5+1152], %r3060;
	st.shared.u32 	[%r5+1280], %r3061;
	st.shared.u32 	[%r5+1408], %r3062;
	st.shared.u32 	[%r5+1536], %r3063;
	st.shared.u32 	[%r5+1664], %r3064;
	st.shared.u32 	[%r5+1792], %r3065;
	st.shared.u32 	[%r5+1920], %r3066;
	st.shared.u32 	[%r5+2048], %r3067;
	bar.warp.sync 	-1;
	shl.b32 	%r3072, %r3047, 6;
	add.s32 	%r6, %r5, %r3072;
	ld.shared.u32 	%r7, [%r6];
	ld.shared.u32 	%r8, [%r6+4];
	ld.shared.u32 	%r9, [%r6+8];
	ld.shared.u32 	%r10, [%r6+12];
	ld.shared.u32 	%r11, [%r6+16];
	ld.shared.u32 	%r12, [%r6+20];
	ld.shared.u32 	%r13, [%r6+24];
	ld.shared.u32 	%r14, [%r6+28];
	ld.shared.u32 	%r15, [%r6+32];
	ld.shared.u32 	%r16, [%r6+36];
	ld.shared.u32 	%r17, [%r6+40];
	ld.shared.u32 	%r18, [%r6+44];
	ld.shared.u32 	%r19, [%r6+48];
	ld.shared.u32 	%r20, [%r6+52];
	ld.shared.u32 	%r21, [%r6+56];
	ld.shared.u32 	%r22, [%r6+60];
	ld.shared.u32 	%r23, [%r6+64];
	bar.sync 	0;
	// begin inline asm
	griddepcontrol.launch_dependents;
	// end inline asm
	cvta.to.global.u64 	%rd5, %rd11;
	mov.b32 	%r4031, 0;
	mov.pred 	%p2250, -1;
$L__BB19_2:
	mul.lo.s32 	%r3073, %r4031, %r2003;
	add.s32 	%r3074, %r3073, %r8;
	mul.wide.s32 	%rd706, %r3074, 4;
	add.s64 	%rd707, %rd5, %rd706;
	ld.global.u32 	%r26, [%rd707];
	add.s32 	%r3075, %r3073, %r7;
	mul.wide.s32 	%rd708, %r3075, 4;
	add.s64 	%rd709, %rd5, %rd708;
	ld.global.u32 	%r27, [%rd709];
	setp.lt.s32 	%p1377, %r26, %r27;
	mov.u32 	%r4032, %r7;
	mov.u32 	%r4033, %r8;
	@%p1377 bra 	$L__BB19_4;
	setp.le.s32 	%p1379, %r26, %r27;
	and.pred  	%p1380, %p1379, %p2250;
	mov.b32 	%r4031, 1;
	mov.pred 	%p2250, 0;
	mov.u32 	%r4032, %r8;
	mov.u32 	%r4033, %r7;
	@%p1380 bra 	$L__BB19_2;
$L__BB19_4:
	mov.b32 	%r4034, 0;
	mov.pred 	%p2251, -1;
$L__BB19_5:
	mul.lo.s32 	%r3078, %r4034, %r2003;
	add.s32 	%r3079, %r3078, %r10;
	mul.wide.s32 	%rd710, %r3079, 4;
	add.s64 	%rd711, %rd5, %rd710;
	ld.global.u32 	%r31, [%rd711];
	add.s32 	%r3080, %r3078, %r9;
	mul.wide.s32 	%rd712, %r3080, 4;
	add.s64 	%rd713, %rd5, %rd712;
	ld.global.u32 	%r32, [%rd713];
	setp.lt.s32 	%p1382, %r31, %r32;
	mov.u32 	%r4035, %r9;
	mov.u32 	%r4036, %r10;
	@%p1382 bra 	$L__BB19_7;
	setp.le.s32 	%p1384, %r31, %r32;
	and.pred  	%p1385, %p1384, %p2251;
	mov.b32 	%r4034, 1;
	mov.pred 	%p2251, 0;
	mov.u32 	%r4035, %r10;
	mov.u32 	%r4036, %r9;
	@%p1385 bra 	$L__BB19_5;
$L__BB19_7:
	mov.b32 	%r4037, 0;
	mov.pred 	%p2252, -1;
$L__BB19_8:
	mul.lo.s32 	%r3083, %r4037, %r2003;
	add.s32 	%r3084, %r3083, %r12;
	mul.wide.s32 	%rd714, %r3084, 4;
	add.s64 	%rd715, %rd5, %rd714;
	ld.global.u32 	%r36, [%rd715];
	add.s32 	%r3085, %r3083, %r11;
	mul.wide.s32 	%rd716, %r3085, 4;
	add.s64 	%rd717, %rd5, %rd716;
	ld.global.u32 	%r37, [%rd717];
	setp.lt.s32 	%p1387, %r36, %r37;
	mov.u32 	%r4038, %r11;
	mov.u32 	%r4039, %r12;
	@%p1387 bra 	$L__BB19_10;
	setp.le.s32 	%p1389, %r36, %r37;
	and.pred  	%p1390, %p1389, %p2252;
	mov.b32 	%r4037, 1;
	mov.pred 	%p2252, 0;
	mov.u32 	%r4038, %r12;
	mov.u32 	%r4039, %r11;
	@%p1390 bra 	$L__BB19_8;
$L__BB19_10:
	mov.b32 	%r4040, 0;
	mov.pred 	%p2253, -1;
$L__BB19_11:
	mul.lo.s32 	%r3088, %r4040, %r2003;
	add.s32 	%r3089, %r3088, %r14;
	mul.wide.s32 	%rd718, %r3089, 4;
	add.s64 	%rd719, %rd5, %rd718;
	ld.global.u32 	%r41, [%rd719];
	add.s32 	%r3090, %r3088, %r13;
	mul.wide.s32 	%rd720, %r3090, 4;
	add.s64 	%rd721, %rd5, %rd720;
	ld.global.u32 	%r42, [%rd721];
	setp.lt.s32 	%p1392, %r41, %r42;
	mov.u32 	%r4041, %r13;
	mov.u32 	%r4042, %r14;
	@%p1392 bra 	$L__BB19_13;
	setp.le.s32 	%p1394, %r41, %r42;
	and.pred  	%p1395, %p1394, %p2253;
	mov.b32 	%r4040, 1;
	mov.pred 	%p2253, 0;
	mov.u32 	%r4041, %r14;
	mov.u32 	%r4042, %r13;
	@%p1395 bra 	$L__BB19_11;
$L__BB19_13:
	mov.b32 	%r4043, 0;
	mov.pred 	%p2254, -1;
$L__BB19_14:
	mul.lo.s32 	%r3093, %r4043, %r2003;
	add.s32 	%r3094, %r3093, %r16;
	mul.wide.s32 	%rd722, %r3094, 4;
	add.s64 	%rd723, %rd5, %rd722;
	ld.global.u32 	%r46, [%rd723];
	add.s32 	%r3095, %r3093, %r15;
	mul.wide.s32 	%rd724, %r3095, 4;
	add.s64 	%rd725, %rd5, %rd724;
	ld.global.u32 	%r47, [%rd725];
	setp.lt.s32 	%p1397, %r46, %r47;
	mov.u32 	%r4044, %r15;
	mov.u32 	%r4045, %r16;
	@%p1397 bra 	$L__BB19_16;
	setp.le.s32 	%p1399, %r46, %r47;
	and.pred  	%p1400, %p1399, %p2254;
	mov.b32 	%r4043, 1;
	mov.pred 	%p2254, 0;
	mov.u32 	%r4044, %r16;
	mov.u32 	%r4045, %r15;
	@%p1400 bra 	$L__BB19_14;
$L__BB19_16:
	mov.b32 	%r4046, 0;
	mov.pred 	%p2255, -1;
$L__BB19_17:
	mul.lo.s32 	%r3098, %r4046, %r2003;
	add.s32 	%r3099, %r3098, %r18;
	mul.wide.s32 	%rd726, %r3099, 4;
	add.s64 	%rd727, %rd5, %rd726;
	ld.global.u32 	%r51, [%rd727];
	add.s32 	%r3100, %r3098, %r17;
	mul.wide.s32 	%rd728, %r3100, 4;
	add.s64 	%rd729, %rd5, %rd728;
	ld.global.u32 	%r52, [%rd729];
	setp.lt.s32 	%p1402, %r51, %r52;
	mov.u32 	%r4047, %r17;
	mov.u32 	%r4048, %r18;
	@%p1402 bra 	$L__BB19_19;
	setp.le.s32 	%p1404, %r51, %r52;
	and.pred  	%p1405, %p1404, %p2255;
	mov.b32 	%r4046, 1;
	mov.pred 	%p2255, 0;
	mov.u32 	%r4047, %r18;
	mov.u32 	%r4048, %r17;
	@%p1405 bra 	$L__BB19_17;
$L__BB19_19:
	mov.b32 	%r4049, 0;
	mov.pred 	%p2256, -1;
$L__BB19_20:
	mul.lo.s32 	%r3103, %r4049, %r2003;
	add.s32 	%r3104, %r3103, %r20;
	mul.wide.s32 	%rd730, %r3104, 4;
	add.s64 	%rd731, %rd5, %rd730;
	ld.global.u32 	%r56, [%rd731];
	add.s32 	%r3105, %r3103, %r19;
	mul.wide.s32 	%rd732, %r3105, 4;
	add.s64 	%rd733, %rd5, %rd732;
	ld.global.u32 	%r57, [%rd733];
	setp.lt.s32 	%p1407, %r56, %r57;
	mov.u32 	%r4050, %r19;
	mov.u32 	%r4051, %r20;
	@%p1407 bra 	$L__BB19_22;
	setp.le.s32 	%p1409, %r56, %r57;
	and.pred  	%p1410, %p1409, %p2256;
	mov.b32 	%r4049, 1;
	mov.pred 	%p2256, 0;
	mov.u32 	%r4050, %r20;
	mov.u32 	%r4051, %r19;
	@%p1410 bra 	$L__BB19_20;
$L__BB19_22:
	mov.b32 	%r4052, 0;
	mov.pred 	%p2257, -1;
$L__BB19_23:
	mul.lo.s32 	%r3108, %r4052, %r2003;
	add.s32 	%r3109, %r3108, %r22;
	mul.wide.s32 	%rd734, %r3109, 4;
	add.s64 	%rd735, %rd5, %rd734;
	ld.global.u32 	%r61, [%rd735];
	add.s32 	%r3110, %r3108, %r21;
	mul.wide.s32 	%rd736, %r3110, 4;
	add.s64 	%rd737, %rd5, %rd736;
	ld.global.u32 	%r62, [%rd737];
	setp.lt.s32 	%p1412, %r61, %r62;
	mov.u32 	%r4053, %r21;
	mov.u32 	%r4054, %r22;
	@%p1412 bra 	$L__BB19_25;
	setp.le.s32 	%p1414, %r61, %r62;
	and.pred  	%p1415, %p1414, %p2257;
	mov.b32 	%r4052, 1;
	mov.pred 	%p2257, 0;
	mov.u32 	%r4053, %r22;
	mov.u32 	%r4054, %r21;
	@%p1415 bra 	$L__BB19_23;
$L__BB19_25:
	mov.b32 	%r4055, 0;
	mov.pred 	%p2258, -1;
$L__BB19_26:
	mul.lo.s32 	%r3113, %r4055, %r2003;
	add.s32 	%r3114, %r3113, %r4036;
	mul.wide.s32 	%rd738, %r3114, 4;
	add.s64 	%rd739, %rd5, %rd738;
	ld.global.u32 	%r66, [%rd739];
	add.s32 	%r3115, %r3113, %r4032;
	mul.wide.s32 	%rd740, %r3115, 4;
	add.s64 	%rd741, %rd5, %rd740;
	ld.global.u32 	%r67, [%rd741];
	setp.lt.s32 	%p1417, %r66, %r67;
	mov.u32 	%r4056, %r4032;
	mov.u32 	%r4057, %r4036;
	@%p1417 bra 	$L__BB19_28;
	setp.le.s32 	%p1419, %r66, %r67;
	and.pred  	%p1420, %p1419, %p2258;
	mov.b32 	%r4055, 1;
	mov.pred 	%p2258, 0;
	mov.u32 	%r4056, %r4036;
	mov.u32 	%r4057, %r4032;
	@%p1420 bra 	$L__BB19_26;
$L__BB19_28:
	mov.b32 	%r4058, 0;
	mov.pred 	%p2259, -1;
$L__BB19_29:
	mul.lo.s32 	%r3118, %r4058, %r2003;
	add.s32 	%r3119, %r3118, %r4039;
	mul.wide.s32 	%rd742, %r3119, 4;
	add.s64 	%rd743, %rd5, %rd742;
	ld.global.u32 	%r71, [%rd743];
	add.s32 	%r3120, %r3118, %r4035;
	mul.wide.s32 	%rd744, %r3120, 4;
	add.s64 	%rd745, %rd5, %rd744;
	ld.global.u32 	%r72, [%rd745];
	setp.lt.s32 	%p1422, %r71, %r72;
	mov.u32 	%r4059, %r4035;
	mov.u32 	%r4060, %r4039;
	@%p1422 bra 	$L__BB19_31;
	setp.le.s32 	%p1424, %r71, %r72;
	and.pred  	%p1425, %p1424, %p2259;
	mov.b32 	%r4058, 1;
	mov.pred 	%p2259, 0;
	mov.u32 	%r4059, %r4039;
	mov.u32 	%r4060, %r4035;
	@%p1425 bra 	$L__BB19_29;
$L__BB19_31:
	mov.b32 	%r4061, 0;
	mov.pred 	%p2260, -1;
$L__BB19_32:
	mul.lo.s32 	%r3123, %r4061, %r2003;
	add.s32 	%r3124, %r3123, %r4042;
	mul.wide.s32 	%rd746, %r3124, 4;
	add.s64 	%rd747, %rd5, %rd746;
	ld.global.u32 	%r76, [%rd747];
	add.s32 	%r3125, %r3123, %r4038;
	mul.wide.s32 	%rd748, %r3125, 4;
	add.s64 	%rd749, %rd5, %rd748;
	ld.global.u32 	%r77, [%rd749];
	setp.lt.s32 	%p1427, %r76, %r77;
	mov.u32 	%r4062, %r4038;
	mov.u32 	%r4063, %r4042;
	@%p1427 bra 	$L__BB19_34;
	setp.le.s32 	%p1429, %r76, %r77;
	and.pred  	%p1430, %p1429, %p2260;
	mov.b32 	%r4061, 1;
	mov.pred 	%p2260, 0;
	mov.u32 	%r4062, %r4042;
	mov.u32 	%r4063, %r4038;
	@%p1430 bra 	$L__BB19_32;
$L__BB19_34:
	mov.b32 	%r4064, 0;
	mov.pred 	%p2261, -1;
$L__BB19_35:
	mul.lo.s32 	%r3128, %r4064, %r2003;
	add.s32 	%r3129, %r3128, %r4045;
	mul.wide.s32 	%rd750, %r3129, 4;
	add.s64 	%rd751, %rd5, %rd750;
	ld.global.u32 	%r81, [%rd751];
	add.s32 	%r3130, %r3128, %r4041;
	mul.wide.s32 	%rd752, %r3130, 4;
	add.s64 	%rd753, %rd5, %rd752;
	ld.global.u32 	%r82, [%rd753];
	setp.lt.s32 	%p1432, %r81, %r82;
	mov.u32 	%r4065, %r4041;
	mov.u32 	%r4066, %r4045;
	@%p1432 bra 	$L__BB19_37;
	setp.le.s32 	%p1434, %r81, %r82;
	and.pred  	%p1435, %p1434, %p2261;
	mov.b32 	%r4064, 1;
	mov.pred 	%p2261, 0;
	mov.u32 	%r4065, %r4045;
	mov.u32 	%r4066, %r4041;
	@%p1435 bra 	$L__BB19_35;
$L__BB19_37:
	mov.b32 	%r4067, 0;
	mov.pred 	%p2262, -1;
$L__BB19_38:
	mul.lo.s32 	%r3133, %r4067, %r2003;
	add.s32 	%r3134, %r3133, %r4048;
	mul.wide.s32 	%rd754, %r3134, 4;
	add.s64 	%rd755, %rd5, %rd754;
	ld.global.u32 	%r86, [%rd755];
	add.s32 	%r3135, %r3133, %r4044;
	mul.wide.s32 	%rd756, %r3135, 4;
	add.s64 	%rd757, %rd5, %rd756;
	ld.global.u32 	%r87, [%rd757];
	setp.lt.s32 	%p1437, %r86, %r87;
	mov.u32 	%r4068, %r4044;
	mov.u32 	%r4069, %r4048;
	@%p1437 bra 	$L__BB19_40;
	setp.le.s32 	%p1439, %r86, %r87;
	and.pred  	%p1440, %p1439, %p2262;
	mov.b32 	%r4067, 1;
	mov.pred 	%p2262, 0;
	mov.u32 	%r4068, %r4048;
	mov.u32 	%r4069, %r4044;
	@%p1440 bra 	$L__BB19_38;
$L__BB19_40:
	mov.b32 	%r4070, 0;
	mov.pred 	%p2263, -1;
$L__BB19_41:
	mul.lo.s32 	%r3138, %r4070, %r2003;
	add.s32 	%r3139, %r3138, %r4051;
	mul.wide.s32 	%rd758, %r3139, 4;
	add.s64 	%rd759, %rd5, %rd758;
	ld.global.u32 	%r91, [%rd759];
	add.s32 	%r3140, %r3138, %r4047;
	mul.wide.s32 	%rd760, %r3140, 4;
	add.s64 	%rd761, %rd5, %rd760;
	ld.global.u32 	%r92, [%rd761];
	setp.lt.s32 	%p1442, %r91, %r92;
	mov.u32 	%r4071, %r4047;
	mov.u32 	%r4072, %r4051;
	@%p1442 bra 	$L__BB19_43;
	setp.le.s32 	%p1444, %r91, %r92;
	and.pred  	%p1445, %p1444, %p2263;
	mov.b32 	%r4070, 1;
	mov.pred 	%p2263, 0;
	mov.u32 	%r4071, %r4051;
	mov.u32 	%r4072, %r4047;
	@%p1445 bra 	$L__BB19_41;
$L__BB19_43:
	mov.b32 	%r4073, 0;
	mov.pred 	%p2264, -1;
$L__BB19_44:
	mul.lo.s32 	%r3143, %r4073, %r2003;
	add.s32 	%r3144, %r3143, %r4054;
	mul.wide.s32 	%rd762, %r3144, 4;
	add.s64 	%rd763, %rd5, %rd762;
	ld.global.u32 	%r96, [%rd763];
	add.s32 	%r3145, %r3143, %r4050;
	mul.wide.s32 	%rd764, %r3145, 4;
	add.s64 	%rd765, %rd5, %rd764;
	ld.global.u32 	%r97, [%rd765];
	setp.lt.s32 	%p1447, %r96, %r97;
	mov.u32 	%r4074, %r4050;
	mov.u32 	%r4075, %r4054;
	@%p1447 bra 	$L__BB19_46;
	setp.le.s32 	%p1449, %r96, %r97;
	and.pred  	%p1450, %p1449, %p2264;
	mov.b32 	%r4073, 1;
	mov.pred 	%p2264, 0;
	mov.u32 	%r4074, %r4054;
	mov.u32 	%r4075, %r4050;
	@%p1450 bra 	$L__BB19_44;
$L__BB19_46:
	mov.b32 	%r4076, 0;
	mov.pred 	%p2265, -1;
$L__BB19_47:
	mul.lo.s32 	%r3148, %r4076, %r2003;
	add.s32 	%r3149, %r3148, %r23;
	mul.wide.s32 	%rd766, %r3149, 4;
	add.s64 	%rd767, %rd5, %rd766;
	ld.global.u32 	%r101, [%rd767];
	add.s32 	%r3150, %r3148, %r4053;
	mul.wide.s32 	%rd768, %r3150, 4;
	add.s64 	%rd769, %rd5, %rd768;
	ld.global.u32 	%r102, [%rd769];
	setp.lt.s32 	%p1452, %r101, %r102;
	mov.u32 	%r4077, %r4053;
	mov.u32 	%r4078, %r23;
	@%p1452 bra 	$L__BB19_49;
	setp.le.s32 	%p1454, %r101, %r102;
	and.pred  	%p1455, %p1454, %p2265;
	mov.b32 	%r4076, 1;
	mov.pred 	%p2265, 0;
	mov.u32 	%r4077, %r23;
	mov.u32 	%r4078, %r4053;
	@%p1455 bra 	$L__BB19_47;
$L__BB19_49:
	mov.b32 	%r4079, 0;
	mov.pred 	%p2266, -1;
$L__BB19_50:
	mul.lo.s32 	%r3153, %r4079, %r2003;
	add.s32 	%r3154, %r3153, %r4057;
	mul.wide.s32 	%rd770, %r3154, 4;
	add.s64 	%rd771, %rd5, %rd770;
	ld.global.u32 	%r106, [%rd771];
	add.s32 	%r3155, %r3153, %r4033;
	mul.wide.s32 	%rd772, %r3155, 4;
	add.s64 	%rd773, %rd5, %rd772;
	ld.global.u32 	%r107, [%rd773];
	setp.lt.s32 	%p1457, %r106, %r107;
	mov.u32 	%r4080, %r4033;
	mov.u32 	%r4081, %r4057;
	@%p1457 bra 	$L__BB19_52;
	setp.le.s32 	%p1459, %r106, %r107;
	and.pred  	%p1460, %p1459, %p2266;
	mov.b32 	%r4079, 1;
	mov.pred 	%p2266, 0;
	mov.u32 	%r4080, %r4057;
	mov.u32 	%r4081, %r4033;
	@%p1460 bra 	$L__BB19_50;
$L__BB19_52:
	mov.b32 	%r4082, 0;
	mov.pred 	%p2267, -1;
$L__BB19_53:
	mul.lo.s32 	%r3158, %r4082, %r2003;
	add.s32 	%r3159, %r3158, %r4060;
	mul.wide.s32 	%rd774, %r3159, 4;
	add.s64 	%rd775, %rd5, %rd774;
	ld.global.u32 	%r111, [%rd775];
	add.s32 	%r3160, %r3158, %r4056;
	mul.wide.s32 	%rd776, %r3160, 4;
	add.s64 	%rd777, %rd5, %rd776;
	ld.global.u32 	%r112, [%rd777];
	setp.lt.s32 	%p1462, %r111, %r112;
	mov.u32 	%r4083, %r4056;
	mov.u32 	%r4084, %r4060;
	@%p1462 bra 	$L__BB19_55;
	setp.le.s32 	%p1464, %r111, %r112;
	and.pred  	%p1465, %p1464, %p2267;
	mov.b32 	%r4082, 1;
	mov.pred 	%p2267, 0;
	mov.u32 	%r4083, %r4060;
	mov.u32 	%r4084, %r4056;
	@%p1465 bra 	$L__BB19_53;
$L__BB19_55:
	mov.b32 	%r4085, 0;
	mov.pred 	%p2268, -1;
$L__BB19_56:
	mul.lo.s32 	%r3163, %r4085, %r2003;
	add.s32 	%r3164, %r3163, %r4063;
	mul.wide.s32 	%rd778, %r3164, 4;
	add.s64 	%rd779, %rd5, %rd778;
	ld.global.u32 	%r116, [%rd779];
	add.s32 	%r3165, %r3163, %r4059;
	mul.wide.s32 	%rd780, %r3165, 4;
	add.s64 	%rd781, %rd5, %rd780;
	ld.global.u32 	%r117, [%rd781];
	setp.lt.s32 	%p1467, %r116, %r117;
	mov.u32 	%r4086, %r4059;
	mov.u32 	%r4087, %r4063;
	@%p1467 bra 	$L__BB19_58;
	setp.le.s32 	%p1469, %r116, %r117;
	and.pred  	%p1470, %p1469, %p2268;
	mov.b32 	%r4085, 1;
	mov.pred 	%p2268, 0;
	mov.u32 	%r4086, %r4063;
	mov.u32 	%r4087, %r4059;
	@%p1470 bra 	$L__BB19_56;
$L__BB19_58:
	mov.b32 	%r4088, 0;
	mov.pred 	%p2269, -1;
$L__BB19_59:
	mul.lo.s32 	%r3168, %r4088, %r2003;
	add.s32 	%r3169, %r3168, %r4066;
	mul.wide.s32 	%rd782, %r3169, 4;
	add.s64 	%rd783, %rd5, %rd782;
	ld.global.u32 	%r121, [%rd783];
	add.s32 	%r3170, %r3168, %r4062;
	mul.wide.s32 	%rd784, %r3170, 4;
	add.s64 	%rd785, %rd5, %rd784;
	ld.global.u32 	%r122, [%rd785];
	setp.lt.s32 	%p1472, %r121, %r122;
	mov.u32 	%r4089, %r4062;
	mov.u32 	%r4090, %r4066;
	@%p1472 bra 	$L__BB19_61;
	setp.le.s32 	%p1474, %r121, %r122;
	and.pred  	%p1475, %p1474, %p2269;
	mov.b32 	%r4088, 1;
	mov.pred 	%p2269, 0;
	mov.u32 	%r4089, %r4066;
	mov.u32 	%r4090, %r4062;
	@%p1475 bra 	$L__BB19_59;
$L__BB19_61:
	mov.b32 	%r4091, 0;
	mov.pred 	%p2270, -1;
$L__BB19_62:
	mul.lo.s32 	%r3173, %r4091, %r2003;
	add.s32 	%r3174, %r3173, %r4069;
	mul.wide.s32 	%rd786, %r3174, 4;
	add.s64 	%rd787, %rd5, %rd786;
	ld.global.u32 	%r126, [%rd787];
	add.s32 	%r3175, %r3173, %r4065;
	mul.wide.s32 	%rd788, %r3175, 4;
	add.s64 	%rd789, %rd5, %rd788;
	ld.global.u32 	%r127, [%rd789];
	setp.lt.s32 	%p1477, %r126, %r127;
	mov.u32 	%r4092, %r4065;
	mov.u32 	%r4093, %r4069;
	@%p1477 bra 	$L__BB19_64;
	setp.le.s32 	%p1479, %r126, %r127;
	and.pred  	%p1480, %p1479, %p2270;
	mov.b32 	%r4091, 1;
	mov.pred 	%p2270, 0;
	mov.u32 	%r4092, %r4069;
	mov.u32 	%r4093, %r4065;
	@%p1480 bra 	$L__BB19_62;
$L__BB19_64:
	mov.b32 	%r4094, 0;
	mov.pred 	%p2271, -1;
$L__BB19_65:
	mul.lo.s32 	%r3178, %r4094, %r2003;
	add.s32 	%r3179, %r3178, %r4072;
	mul.wide.s32 	%rd790, %r3179, 4;
	add.s64 	%rd791, %rd5, %rd790;
	ld.global.u32 	%r131, [%rd791];
	add.s32 	%r3180, %r3178, %r4068;
	mul.wide.s32 	%rd792, %r3180, 4;
	add.s64 	%rd793, %rd5, %rd792;
	ld.global.u32 	%r132, [%rd793];
	setp.lt.s32 	%p1482, %r131, %r132;
	mov.u32 	%r4095, %r4068;
	mov.u32 	%r4096, %r4072;
	@%p1482 bra 	$L__BB19_67;
	setp.le.s32 	%p1484, %r131, %r132;
	and.pred  	%p1485, %p1484, %p2271;
	mov.b32 	%r4094, 1;
	mov.pred 	%p2271, 0;
	mov.u32 	%r4095, %r4072;
	mov.u32 	%r4096, %r4068;
	@%p1485 bra 	$L__BB19_65;
$L__BB19_67:
	mov.b32 	%r4097, 0;
	mov.pred 	%p2272, -1;
$L__BB19_68:
	mul.lo.s32 	%r3183, %r4097, %r2003;
	add.s32 	%r3184, %r3183, %r4075;
	mul.wide.s32 	%rd794, %r3184, 4;
	add.s64 	%rd795, %rd5, %rd794;
	ld.global.u32 	%r136, [%rd795];
	add.s32 	%r3185, %r3183, %r4071;
	mul.wide.s32 	%rd796, %r3185, 4;
	add.s64 	%rd797, %rd5, %rd796;
	ld.global.u32 	%r137, [%rd797];
	setp.lt.s32 	%p1487, %r136, %r137;
	mov.u32 	%r4098, %r4071;
	mov.u32 	%r4099, %r4075;
	@%p1487 bra 	$L__BB19_70;
	setp.le.s32 	%p1489, %r136, %r137;
	and.pred  	%p1490, %p1489, %p2272;
	mov.b32 	%r4097, 1;
	mov.pred 	%p2272, 0;
	mov.u32 	%r4098, %r4075;
	mov.u32 	%r4099, %r4071;
	@%p1490 bra 	$L__BB19_68;
$L__BB19_70:
	mov.b32 	%r4100, 0;
	mov.pred 	%p2273, -1;
$L__BB19_71:
	mul.lo.s32 	%r3188, %r4100, %r2003;
	add.s32 	%r3189, %r3188, %r4078;
	mul.wide.s32 	%rd798, %r3189, 4;
	add.s64 	%rd799, %rd5, %rd798;
	ld.global.u32 	%r141, [%rd799];
	add.s32 	%r3190, %r3188, %r4074;
	mul.wide.s32 	%rd800, %r3190, 4;
	add.s64 	%rd801, %rd5, %rd800;
	ld.global.u32 	%r142, [%rd801];
	setp.lt.s32 	%p1492, %r141, %r142;
	mov.u32 	%r4101, %r4074;
	mov.u32 	%r4102, %r4078;
	@%p1492 bra 	$L__BB19_73;
	setp.le.s32 	%p1494, %r141, %r142;
	and.pred  	%p1495, %p1494, %p2273;
	mov.b32 	%r4100, 1;
	mov.pred 	%p2273, 0;
	mov.u32 	%r4101, %r4078;
	mov.u32 	%r4102, %r4074;
	@%p1495 bra 	$L__BB19_71;
$L__BB19_73:
	mov.b32 	%r4103, 0;
	mov.pred 	%p2274, -1;
$L__BB19_74:
	mul.lo.s32 	%r3193, %r4103, %r2003;
	add.s32 	%r3194, %r3193, %r4084;
	mul.wide.s32 	%rd802, %r3194, 4;
	add.s64 	%rd803, %rd5, %rd802;
	ld.global.u32 	%r146, [%rd803];
	add.s32 	%r3195, %r3193, %r4080;
	mul.wide.s32 	%rd804, %r3195, 4;
	add.s64 	%rd805, %rd5, %rd804;
	ld.global.u32 	%r147, [%rd805];
	setp.lt.s32 	%p1497, %r146, %r147;
	mov.u32 	%r4104, %r4080;
	mov.u32 	%r4105, %r4084;
	@%p1497 bra 	$L__BB19_76;
	setp.le.s32 	%p1499, %r146, %r147;
	and.pred  	%p1500, %p1499, %p2274;
	mov.b32 	%r4103, 1;
	mov.pred 	%p2274, 0;
	mov.u32 	%r4104, %r4084;
	mov.u32 	%r4105, %r4080;
	@%p1500 bra 	$L__BB19_74;
$L__BB19_76:
	mov.b32 	%r4106, 0;
	mov.pred 	%p2275, -1;
$L__BB19_77:
	mul.lo.s32 	%r3198, %r4106, %r2003;
	add.s32 	%r3199, %r3198, %r4087;
	mul.wide.s32 	%rd806, %r3199, 4;
	add.s64 	%rd807, %rd5, %rd806;
	ld.global.u32 	%r151, [%rd807];
	add.s32 	%r3200, %r3198, %r4083;
	mul.wide.s32 	%rd808, %r3200, 4;
	add.s64 	%rd809, %rd5, %rd808;
	ld.global.u32 	%r152, [%rd809];
	setp.lt.s32 	%p1502, %r151, %r152;
	mov.u32 	%r4107, %r4083;
	mov.u32 	%r4108, %r4087;
	@%p1502 bra 	$L__BB19_79;
	setp.le.s32 	%p1504, %r151, %r152;
	and.pred  	%p1505, %p1504, %p2275;
	mov.b32 	%r4106, 1;
	mov.pred 	%p2275, 0;
	mov.u32 	%r4107, %r4087;
	mov.u32 	%r4108, %r4083;
	@%p1505 bra 	$L__BB19_77;
$L__BB19_79:
	mov.b32 	%r4109, 0;
	mov.pred 	%p2276, -1;
$L__BB19_80:
	mul.lo.s32 	%r3203, %r4109, %r2003;
	add.s32 	%r3204, %r3203, %r4090;
	mul.wide.s32 	%rd810, %r3204, 4;
	add.s64 	%rd811, %rd5, %rd810;
	ld.global.u32 	%r156, [%rd811];
	add.s32 	%r3205, %r3203, %r4086;
	mul.wide.s32 	%rd812, %r3205, 4;
	add.s64 	%rd813, %rd5, %rd812;
	ld.global.u32 	%r157, [%rd813];
	setp.lt.s32 	%p1507, %r156, %r157;
	mov.u32 	%r4110, %r4086;
	mov.u32 	%r4111, %r4090;
	@%p1507 bra 	$L__BB19_82;
	setp.le.s32 	%p1509, %r156, %r157;
	and.pred  	%p1510, %p1509, %p2276;
	mov.b32 	%r4109, 1;
	mov.pred 	%p2276, 0;
	mov.u32 	%r4110, %r4090;
	mov.u32 	%r4111, %r4086;
	@%p1510 bra 	$L__BB19_80;
$L__BB19_82:
	mov.b32 	%r4112, 0;
	mov.pred 	%p2277, -1;
$L__BB19_83:
	mul.lo.s32 	%r3208, %r4112, %r2003;
	add.s32 	%r3209, %r3208, %r4093;
	mul.wide.s32 	%rd814, %r3209, 4;
	add.s64 	%rd815, %rd5, %rd814;
	ld.global.u32 	%r161, [%rd815];
	add.s32 	%r3210, %r3208, %r4089;
	mul.wide.s32 	%rd816, %r3210, 4;
	add.s64 	%rd817, %rd5, %rd816;
	ld.global.u32 	%r162, [%rd817];
	setp.lt.s32 	%p1512, %r161, %r162;
	mov.u32 	%r4113, %r4089;
	mov.u32 	%r4114, %r4093;
	@%p1512 bra 	$L__BB19_85;
	setp.le.s32 	%p1514, %r161, %r162;
	and.pred  	%p1515, %p1514, %p2277;
	mov.b32 	%r4112, 1;
	mov.pred 	%p2277, 0;
	mov.u32 	%r4113, %r4093;
	mov.u32 	%r4114, %r4089;
	@%p1515 bra 	$L__BB19_83;
$L__BB19_85:
	mov.b32 	%r4115, 0;
	mov.pred 	%p2278, -1;
$L__BB19_86:
	mul.lo.s32 	%r3213, %r4115, %r2003;
	add.s32 	%r3214, %r3213, %r4096;
	mul.wide.s32 	%rd818, %r3214, 4;
	add.s64 	%rd819, %rd5, %rd818;
	ld.global.u32 	%r166, [%rd819];
	add.s32 	%r3215, %r3213, %r4092;
	mul.wide.s32 	%rd820, %r3215, 4;
	add.s64 	%rd821, %rd5, %rd820;
	ld.global.u32 	%r167, [%rd821];
	setp.lt.s32 	%p1517, %r166, %r167;
	mov.u32 	%r4116, %r4092;
	mov.u32 	%r4117, %r4096;
	@%p1517 bra 	$L__BB19_88;
	setp.le.s32 	%p1519, %r166, %r167;
	and.pred  	%p1520, %p1519, %p2278;
	mov.b32 	%r4115, 1;
	mov.pred 	%p2278, 0;
	mov.u32 	%r4116, %r4096;
	mov.u32 	%r4117, %r4092;
	@%p1520 bra 	$L__BB19_86;
$L__BB19_88:
	mov.b32 	%r4118, 0;
	mov.pred 	%p2279, -1;
$L__BB19_89:
	mul.lo.s32 	%r3218, %r4118, %r2003;
	add.s32 	%r3219, %r3218, %r4099;
	mul.wide.s32 	%rd822, %r3219, 4;
	add.s64 	%rd823, %rd5, %rd822;
	ld.global.u32 	%r171, [%rd823];
	add.s32 	%r3220, %r3218, %r4095;
	mul.wide.s32 	%rd824, %r3220, 4;
	add.s64 	%rd825, %rd5, %rd824;
	ld.global.u32 	%r172, [%rd825];
	setp.lt.s32 	%p1522, %r171, %r172;
	mov.u32 	%r4119, %r4095;
	mov.u32 	%r4120, %r4099;
	@%p1522 bra 	$L__BB19_91;
	setp.le.s32 	%p1524, %r171, %r172;
	and.pred  	%p1525, %p1524, %p2279;
	mov.b32 	%r4118, 1;
	mov.pred 	%p2279, 0;
	mov.u32 	%r4119, %r4099;
	mov.u32 	%r4120, %r4095;
	@%p1525 bra 	$L__BB19_89;
$L__BB19_91:
	mov.b32 	%r4121, 0;
	mov.pred 	%p2280, -1;
$L__BB19_92:
	mul.lo.s32 	%r3223, %r4121, %r2003;
	add.s32 	%r3224, %r3223, %r4102;
	mul.wide.s32 	%rd826, %r3224, 4;
	add.s64 	%rd827, %rd5, %rd826;
	ld.global.u32 	%r176, [%rd827];
	add.s32 	%r3225, %r3223, %r4098;
	mul.wide.s32 	%rd828, %r3225, 4;
	add.s64 	%rd829, %rd5, %rd828;
	ld.global.u32 	%r177, [%rd829];
	setp.lt.s32 	%p1527, %r176, %r177;
	mov.u32 	%r4122, %r4098;
	mov.u32 	%r4123, %r4102;
	@%p1527 bra 	$L__BB19_94;
	setp.le.s32 	%p1529, %r176, %r177;
	and.pred  	%p1530, %p1529, %p2280;
	mov.b32 	%r4121, 1;
	mov.pred 	%p2280, 0;
	mov.u32 	%r4122, %r4102;
	mov.u32 	%r4123, %r4098;
	@%p1530 bra 	$L__BB19_92;
$L__BB19_94:
	mov.b32 	%r4124, 0;
	mov.pred 	%p2281, -1;
$L__BB19_95:
	mul.lo.s32 	%r3228, %r4124, %r2003;
	add.s32 	%r3229, %r3228, %r4077;
	mul.wide.s32 	%rd830, %r3229, 4;
	add.s64 	%rd831, %rd5, %rd830;
	ld.global.u32 	%r181, [%rd831];
	add.s32 	%r3230, %r3228, %r4101;
	mul.wide.s32 	%rd832, %r3230, 4;
	add.s64 	%rd833, %rd5, %rd832;
	ld.global.u32 	%r182, [%rd833];
	setp.lt.s32 	%p1532, %r181, %r182;
	mov.u32 	%r4125, %r4101;
	mov.u32 	%r4126, %r4077;
	@%p1532 bra 	$L__BB19_97;
	setp.le.s32 	%p1534, %r181, %r182;
	and.pred  	%p1535, %p1534, %p2281;
	mov.b32 	%r4124, 1;
	mov.pred 	%p2281, 0;
	mov.u32 	%r4125, %r4077;
	mov.u32 	%r4126, %r4101;
	@%p1535 bra 	$L__BB19_95;
$L__BB19_97:
	mov.b32 	%r4127, 0;
	mov.pred 	%p2282, -1;
$L__BB19_98:
	mul.lo.s32 	%r3233, %r4127, %r2003;
	add.s32 	%r3234, %r3233, %r4105;
	mul.wide.s32 	%rd834, %r3234, 4;
	add.s64 	%rd835, %rd5, %rd834;
	ld.global.u32 	%r186, [%rd835];
	add.s32 	%r3235, %r3233, %r4081;
	mul.wide.s32 	%rd836, %r3235, 4;
	add.s64 	%rd837, %rd5, %rd836;
	ld.global.u32 	%r187, [%rd837];
	setp.lt.s32 	%p1537, %r186, %r187;
	mov.u32 	%r4128, %r4081;
	mov.u32 	%r4129, %r4105;
	@%p1537 bra 	$L__BB19_100;
	setp.le.s32 	%p1539, %r186, %r187;
	and.pred  	%p1540, %p1539, %p2282;
	mov.b32 	%r4127, 1;
	mov.pred 	%p2282, 0;
	mov.u32 	%r4128, %r4105;
	mov.u32 	%r4129, %r4081;
	@%p1540 bra 	$L__BB19_98;
$L__BB19_100:
	mov.b32 	%r4130, 0;
	mov.pred 	%p2283, -1;
$L__BB19_101:
	mul.lo.s32 	%r3238, %r4130, %r2003;
	add.s32 	%r3239, %r3238, %r4108;
	mul.wide.s32 	%rd838, %r3239, 4;
	add.s64 	%rd839, %rd5, %rd838;
	ld.global.u32 	%r191, [%rd839];
	add.s32 	%r3240, %r3238, %r4104;
	mul.wide.s32 	%rd840, %r3240, 4;
	add.s64 	%rd841, %rd5, %rd840;
	ld.global.u32 	%r192, [%rd841];
	setp.lt.s32 	%p1542, %r191, %r192;
	mov.u32 	%r4131, %r4104;
	mov.u32 	%r4132, %r4108;
	@%p1542 bra 	$L__BB19_103;
	setp.le.s32 	%p1544, %r191, %r192;
	and.pred  	%p1545, %p1544, %p2283;
	mov.b32 	%r4130, 1;
	mov.pred 	%p2283, 0;
	mov.u32 	%r4131, %r4108;
	mov.u32 	%r4132, %r4104;
	@%p1545 bra 	$L__BB19_101;
$L__BB19_103:
	mov.b32 	%r4133, 0;
	mov.pred 	%p2284, -1;
$L__BB19_104:
	mul.lo.s32 	%r3243, %r4133, %r2003;
	add.s32 	%r3244, %r3243, %r4111;
	mul.wide.s32 	%rd842, %r3244, 4;
	add.s64 	%rd843, %rd5, %rd842;
	ld.global.u32 	%r196, [%rd843];
	add.s32 	%r3245, %r3243, %r4107;
	mul.wide.s32 	%rd844, %r3245, 4;
	add.s64 	%rd845, %rd5, %rd844;
	ld.global.u32 	%r197, [%rd845];
	setp.lt.s32 	%p1547, %r196, %r197;
	mov.u32 	%r4134, %r4107;
	mov.u32 	%r4135, %r4111;
	@%p1547 bra 	$L__BB19_106;
	setp.le.s32 	%p1549, %r196, %r197;
	and.pred  	%p1550, %p1549, %p2284;
	mov.b32 	%r4133, 1;
	mov.pred 	%p2284, 0;
	mov.u32 	%r4134, %r4111;
	mov.u32 	%r4135, %r4107;
	@%p1550 bra 	$L__BB19_104;
$L__BB19_106:
	mov.b32 	%r4136, 0;
	mov.pred 	%p2285, -1;
$L__BB19_107:
	mul.lo.s32 	%r3248, %r4136, %r2003;
	add.s32 	%r3249, %r3248, %r4114;
	mul.wide.s32 	%rd846, %r3249, 4;
	add.s64 	%rd847, %rd5, %rd846;
	ld.global.u32 	%r201, [%rd847];
	add.s32 	%r3250, %r3248, %r4110;
	mul.wide.s32 	%rd848, %r3250, 4;
	add.s64 	%rd849, %rd5, %rd848;
	ld.global.u32 	%r202, [%rd849];
	setp.lt.s32 	%p1552, %r201, %r202;
	mov.u32 	%r4137, %r4110;
	mov.u32 	%r4138, %r4114;
	@%p1552 bra 	$L__BB19_109;
	setp.le.s32 	%p1554, %r201, %r202;
	and.pred  	%p1555, %p1554, %p2285;
	mov.b32 	%r4136, 1;
	mov.pred 	%p2285, 0;
	mov.u32 	%r4137, %r4114;
	mov.u32 	%r4138, %r4110;
	@%p1555 bra 	$L__BB19_107;
$L__BB19_109:
	mov.b32 	%r4139, 0;
	mov.pred 	%p2286, -1;
$L__BB19_110:
	mul.lo.s32 	%r3253, %r4139, %r2003;
	add.s32 	%r3254, %r3253, %r4117;
	mul.wide.s32 	%rd850, %r3254, 4;
	add.s64 	%rd851, %rd5, %rd850;
	ld.global.u32 	%r206, [%rd851];
	add.s32 	%r3255, %r3253, %r4113;
	mul.wide.s32 	%rd852, %r3255, 4;
	add.s64 	%rd853, %rd5, %rd852;
	ld.global.u32 	%r207, [%rd853];
	setp.lt.s32 	%p1557, %r206, %r207;
	mov.u32 	%r4140, %r4113;
	mov.u32 	%r4141, %r4117;
	@%p1557 bra 	$L__BB19_112;
	setp.le.s32 	%p1559, %r206, %r207;
	and.pred  	%p1560, %p1559, %p2286;
	mov.b32 	%r4139, 1;
	mov.pred 	%p2286, 0;
	mov.u32 	%r4140, %r4117;
	mov.u32 	%r4141, %r4113;
	@%p1560 bra 	$L__BB19_110;
$L__BB19_112:
	mov.b32 	%r4142, 0;
	mov.pred 	%p2287, -1;
$L__BB19_113:
	mul.lo.s32 	%r3258, %r4142, %r2003;
	add.s32 	%r3259, %r3258, %r4120;
	mul.wide.s32 	%rd854, %r3259, 4;
	add.s64 	%rd855, %rd5, %rd854;
	ld.global.u32 	%r211, [%rd855];
	add.s32 	%r3260, %r3258, %r4116;
	mul.wide.s32 	%rd856, %r3260, 4;
	add.s64 	%rd857, %rd5, %rd856;
	ld.global.u32 	%r212, [%rd857];
	setp.lt.s32 	%p1562, %r211, %r212;
	mov.u32 	%r4143, %r4116;
	mov.u32 	%r4144, %r4120;
	@%p1562 bra 	$L__BB19_115;
	setp.le.s32 	%p1564, %r211, %r212;
	and.pred  	%p1565, %p1564, %p2287;
	mov.b32 	%r4142, 1;
	mov.pred 	%p2287, 0;
	mov.u32 	%r4143, %r4120;
	mov.u32 	%r4144, %r4116;
	@%p1565 bra 	$L__BB19_113;
$L__BB19_115:
	mov.b32 	%r4145, 0;
	mov.pred 	%p2288, -1;
$L__BB19_116:
	mul.lo.s32 	%r3263, %r4145, %r2003;
	add.s32 	%r3264, %r3263, %r4123;
	mul.wide.s32 	%rd858, %r3264, 4;
	add.s64 	%rd859, %rd5, %rd858;
	ld.global.u32 	%r216, [%rd859];
	add.s32 	%r3265, %r3263, %r4119;
	mul.wide.s32 	%rd860, %r3265, 4;
	add.s64 	%rd861, %rd5, %rd860;
	ld.global.u32 	%r217, [%rd861];
	setp.lt.s32 	%p1567, %r216, %r217;
	mov.u32 	%r4146, %r4119;
	mov.u32 	%r4147, %r4123;
	@%p1567 bra 	$L__BB19_118;
	setp.le.s32 	%p1569, %r216, %r217;
	and.pred  	%p1570, %p1569, %p2288;
	mov.b32 	%r4145, 1;
	mov.pred 	%p2288, 0;
	mov.u32 	%r4146, %r4123;
	mov.u32 	%r4147, %r4119;
	@%p1570 bra 	$L__BB19_116;
$L__BB19_118:
	mov.b32 	%r4148, 0;
	mov.pred 	%p2289, -1;
$L__BB19_119:
	mul.lo.s32 	%r3268, %r4148, %r2003;
	add.s32 	%r3269, %r3268, %r4126;
	mul.wide.s32 	%rd862, %r3269, 4;
	add.s64 	%rd863, %rd5, %rd862;
	ld.global.u32 	%r221, [%rd863];
	add.s32 	%r3270, %r3268, %r4122;
	mul.wide.s32 	%rd864, %r3270, 4;
	add.s64 	%rd865, %rd5, %rd864;
	ld.global.u32 	%r222, [%rd865];
	setp.lt.s32 	%p1572, %r221, %r222;
	mov.u32 	%r4149, %r4122;
	mov.u32 	%r4150, %r4126;
	@%p1572 bra 	$L__BB19_121;
	setp.le.s32 	%p1574, %r221, %r222;
	and.pred  	%p1575, %p1574, %p2289;
	mov.b32 	%r4148, 1;
	mov.pred 	%p2289, 0;
	mov.u32 	%r4149, %r4126;
	mov.u32 	%r4150, %r4122;
	@%p1575 bra 	$L__BB19_119;
$L__BB19_121:
	mov.b32 	%r4151, 0;
	mov.pred 	%p2290, -1;
$L__BB19_122:
	mul.lo.s32 	%r3273, %r4151, %r2003;
	add.s32 	%r3274, %r3273, %r4132;
	mul.wide.s32 	%rd866, %r3274, 4;
	add.s64 	%rd867, %rd5, %rd866;
	ld.global.u32 	%r226, [%rd867];
	add.s32 	%r3275, %r3273, %r4128;
	mul.wide.s32 	%rd868, %r3275, 4;
	add.s64 	%rd869, %rd5, %rd868;
	ld.global.u32 	%r227, [%rd869];
	setp.lt.s32 	%p1577, %r226, %r227;
	mov.u32 	%r4152, %r4128;
	mov.u32 	%r4153, %r4132;
	@%p1577 bra 	$L__BB19_124;
	setp.le.s32 	%p1579, %r226, %r227;
	and.pred  	%p1580, %p1579, %p2290;
	mov.b32 	%r4151, 1;
	mov.pred 	%p2290, 0;
	mov.u32 	%r4152, %r4132;
	mov.u32 	%r4153, %r4128;
	@%p1580 bra 	$L__BB19_122;
$L__BB19_124:
	mov.b32 	%r4154, 0;
	mov.pred 	%p2291, -1;
$L__BB19_125:
	mul.lo.s32 	%r3278, %r4154, %r2003;
	add.s32 	%r3279, %r3278, %r4135;
	mul.wide.s32 	%rd870, %r3279, 4;
	add.s64 	%rd871, %rd5, %rd870;
	ld.global.u32 	%r231, [%rd871];
	add.s32 	%r3280, %r3278, %r4131;
	mul.wide.s32 	%rd872, %r3280, 4;
	add.s64 	%rd873, %rd5, %rd872;
	ld.global.u32 	%r232, [%rd873];
	setp.lt.s32 	%p1582, %r231, %r232;
	mov.u32 	%r4155, %r4131;
	mov.u32 	%r4156, %r4135;
	@%p1582 bra 	$L__BB19_127;
	setp.le.s32 	%p1584, %r231, %r232;
	and.pred  	%p1585, %p1584, %p2291;
	mov.b32 	%r4154, 1;
	mov.pred 	%p2291, 0;
	mov.u32 	%r4155, %r4135;
	mov.u32 	%r4156, %r4131;
	@%p1585 bra 	$L__BB19_125;
$L__BB19_127:
	mov.b32 	%r4157, 0;
	mov.pred 	%p2292, -1;
$L__BB19_128:
	mul.lo.s32 	%r3283, %r4157, %r2003;
	add.s32 	%r3284, %r3283, %r4138;
	mul.wide.s32 	%rd874, %r3284, 4;
	add.s64 	%rd875, %rd5, %rd874;
	ld.global.u32 	%r236, [%rd875];
	add.s32 	%r3285, %r3283, %r4134;
	mul.wide.s32 	%rd876, %r3285, 4;
	add.s64 	%rd877, %rd5, %rd876;
	ld.global.u32 	%r237, [%rd877];
	setp.lt.s32 	%p1587, %r236, %r237;
	mov.u32 	%r4158, %r4134;
	mov.u32 	%r4159, %r4138;
	@%p1587 bra 	$L__BB19_130;
	setp.le.s32 	%p1589, %r236, %r237;
	and.pred  	%p1590, %p1589, %p2292;
	mov.b32 	%r4157, 1;
	mov.pred 	%p2292, 0;
	mov.u32 	%r4158, %r4138;
	mov.u32 	%r4159, %r4134;
	@%p1590 bra 	$L__BB19_128;
$L__BB19_130:
	mov.b32 	%r4160, 0;
	mov.pred 	%p2293, -1;
$L__BB19_131:
	mul.lo.s32 	%r3288, %r4160, %r2003;
	add.s32 	%r3289, %r3288, %r4141;
	mul.wide.s32 	%rd878, %r3289, 4;
	add.s64 	%rd879, %rd5, %rd878;
	ld.global.u32 	%r241, [%rd879];
	add.s32 	%r3290, %r3288, %r4137;
	mul.wide.s32 	%rd880, %r3290, 4;
	add.s64 	%rd881, %rd5, %rd880;
	ld.global.u32 	%r242, [%rd881];
	setp.lt.s32 	%p1592, %r241, %r242;
	mov.u32 	%r4161, %r4137;
	mov.u32 	%r4162, %r4141;
	@%p1592 bra 	$L__BB19_133;
	setp.le.s32 	%p1594, %r241, %r242;
	and.pred  	%p1595, %p1594, %p2293;
	mov.b32 	%r4160, 1;
	mov.pred 	%p2293, 0;
	mov.u32 	%r4161, %r4141;
	mov.u32 	%r4162, %r4137;
	@%p1595 bra 	$L__BB19_131;
$L__BB19_133:
	mov.b32 	%r4163, 0;
	mov.pred 	%p2294, -1;
$L__BB19_134:
	mul.lo.s32 	%r3293, %r4163, %r2003;
	add.s32 	%r3294, %r3293, %r4144;
	mul.wide.s32 	%rd882, %r3294, 4;
	add.s64 	%rd883, %rd5, %rd882;
	ld.global.u32 	%r246, [%rd883];
	add.s32 	%r3295, %r3293, %r4140;
	mul.wide.s32 	%rd884, %r3295, 4;
	add.s64 	%rd885, %rd5, %rd884;
	ld.global.u32 	%r247, [%rd885];
	setp.lt.s32 	%p1597, %r246, %r247;
	mov.u32 	%r4164, %r4140;
	mov.u32 	%r4165, %r4144;
	@%p1597 bra 	$L__BB19_136;
	setp.le.s32 	%p1599, %r246, %r247;
	and.pred  	%p1600, %p1599, %p2294;
	mov.b32 	%r4163, 1;
	mov.pred 	%p2294, 0;
	mov.u32 	%r4164, %r4144;
	mov.u32 	%r4165, %r4140;
	@%p1600 bra 	$L__BB19_134;
$L__BB19_136:
	mov.b32 	%r4166, 0;
	mov.pred 	%p2295, -1;
$L__BB19_137:
	mul.lo.s32 	%r3298, %r4166, %r2003;
	add.s32 	%r3299, %r3298, %r4147;
	mul.wide.s32 	%rd886, %r3299, 4;
	add.s64 	%rd887, %rd5, %rd886;
	ld.global.u32 	%r251, [%rd887];
	add.s32 	%r3300, %r3298, %r4143;
	mul.wide.s32 	%rd888, %r3300, 4;
	add.s64 	%rd889, %rd5, %rd888;
	ld.global.u32 	%r252, [%rd889];
	setp.lt.s32 	%p1602, %r251, %r252;
	mov.u32 	%r4167, %r4143;
	mov.u32 	%r4168, %r4147;
	@%p1602 bra 	$L__BB19_139;
	setp.le.s32 	%p1604, %r251, %r252;
	and.pred  	%p1605, %p1604, %p2295;
	mov.b32 	%r4166, 1;
	mov.pred 	%p2295, 0;
	mov.u32 	%r4167, %r4147;
	mov.u32 	%r4168, %r4143;
	@%p1605 bra 	$L__BB19_137;
$L__BB19_139:
	mov.b32 	%r4169, 0;
	mov.pred 	%p2296, -1;
$L__BB19_140:
	mul.lo.s32 	%r3303, %r4169, %r2003;
	add.s32 	%r3304, %r3303, %r4150;
	mul.wide.s32 	%rd890, %r3304, 4;
	add.s64 	%rd891, %rd5, %rd890;
	ld.global.u32 	%r256, [%rd891];
	add.s32 	%r3305, %r3303, %r4146;
	mul.wide.s32 	%rd892, %r3305, 4;
	add.s64 	%rd893, %rd5, %rd892;
	ld.global.u32 	%r257, [%rd893];
	setp.lt.s32 	%p1607, %r256, %r257;
	mov.u32 	%r4170, %r4146;
	mov.u32 	%r4171, %r4150;
	@%p1607 bra 	$L__BB19_142;
	setp.le.s32 	%p1609, %r256, %r257;
	and.pred  	%p1610, %p1609, %p2296;
	mov.b32 	%r4169, 1;
	mov.pred 	%p2296, 0;
	mov.u32 	%r4170, %r4150;
	mov.u32 	%r4171, %r4146;
	@%p1610 bra 	$L__BB19_140;
$L__BB19_142:
	mov.b32 	%r4172, 0;
	mov.pred 	%p2297, -1;
$L__BB19_143:
	mul.lo.s32 	%r3308, %r4172, %r2003;
	add.s32 	%r3309, %r3308, %r4125;
	mul.wide.s32 	%rd894, %r3309, 4;
	add.s64 	%rd895, %rd5, %rd894;
	ld.global.u32 	%r261, [%rd895];
	add.s32 	%r3310, %r3308, %r4149;
	mul.wide.s32 	%rd896, %r3310, 4;
	add.s64 	%rd897, %rd5, %rd896;
	ld.global.u32 	%r262, [%rd897];
	setp.lt.s32 	%p1612, %r261, %r262;
	mov.u32 	%r4173, %r4149;
	mov.u32 	%r4174, %r4125;
	@%p1612 bra 	$L__BB19_145;
	setp.le.s32 	%p1614, %r261, %r262;
	and.pred  	%p1615, %p1614, %p2297;
	mov.b32 	%r4172, 1;
	mov.pred 	%p2297, 0;
	mov.u32 	%r4173, %r4125;
	mov.u32 	%r4174, %r4149;
	@%p1615 bra 	$L__BB19_143;
$L__BB19_145:
	mov.b32 	%r4175, 0;
	mov.pred 	%p2298, -1;
$L__BB19_146:
	mul.lo.s32 	%r3313, %r4175, %r2003;
	add.s32 	%r3314, %r3313, %r4153;
	mul.wide.s32 	%rd898, %r3314, 4;
	add.s64 	%rd899, %rd5, %rd898;
	ld.global.u32 	%r266, [%rd899];
	add.s32 	%r3315, %r3313, %r4129;
	mul.wide.s32 	%rd900, %r3315, 4;
	add.s64 	%rd901, %rd5, %rd900;
	ld.global.u32 	%r267, [%rd901];
	setp.lt.s32 	%p1617, %r266, %r267;
	mov.u32 	%r4176, %r4129;
	mov.u32 	%r4177, %r4153;
	@%p1617 bra 	$L__BB19_148;
	setp.le.s32 	%p1619, %r266, %r267;
	and.pred  	%p1620, %p1619, %p2298;
	mov.b32 	%r4175, 1;
	mov.pred 	%p2298, 0;
	mov.u32 	%r4176, %r4153;
	mov.u32 	%r4177, %r4129;
	@%p1620 bra 	$L__BB19_146;
$L__BB19_148:
	mov.b32 	%r4178, 0;
	mov.pred 	%p2299, -1;
$L__BB19_149:
	mul.lo.s32 	%r3318, %r4178, %r2003;
	add.s32 	%r3319, %r3318, %r4156;
	mul.wide.s32 	%rd902, %r3319, 4;
	add.s64 	%rd903, %rd5, %rd902;
	ld.global.u32 	%r271, [%rd903];
	add.s32 	%r3320, %r3318, %r4152;
	mul.wide.s32 	%rd904, %r3320, 4;
	add.s64 	%rd905, %rd5, %rd904;
	ld.global.u32 	%r272, [%rd905];
	setp.lt.s32 	%p1622, %r271, %r272;
	mov.u32 	%r4179, %r4152;
	mov.u32 	%r4180, %r4156;
	@%p1622 bra 	$L__BB19_151;
	setp.le.s32 	%p1624, %r271, %r272;
	and.pred  	%p1625, %p1624, %p2299;
	mov.b32 	%r4178, 1;
	mov.pred 	%p2299, 0;
	mov.u32 	%r4179, %r4156;
	mov.u32 	%r4180, %r4152;
	@%p1625 bra 	$L__BB19_149;
$L__BB19_151:
	mov.b32 	%r4181, 0;
	mov.pred 	%p2300, -1;
$L__BB19_152:
	mul.lo.s32 	%r3323, %r4181, %r2003;
	add.s32 	%r3324, %r3323, %r4159;
	mul.wide.s32 	%rd906, %r3324, 4;
	add.s64 	%rd907, %rd5, %rd906;
	ld.global.u32 	%r276, [%rd907];
	add.s32 	%r3325, %r3323, %r4155;
	mul.wide.s32 	%rd908, %r3325, 4;
	add.s64 	%rd909, %rd5, %rd908;
	ld.global.u32 	%r277, [%rd909];
	setp.lt.s32 	%p1627, %r276, %r277;
	mov.u32 	%r4182, %r4155;
	mov.u32 	%r4183, %r4159;
	@%p1627 bra 	$L__BB19_154;
	setp.le.s32 	%p1629, %r276, %r277;
	and.pred  	%p1630, %p1629, %p2300;
	mov.b32 	%r4181, 1;
	mov.pred 	%p2300, 0;
	mov.u32 	%r4182, %r4159;
	mov.u32 	%r4183, %r4155;
	@%p1630 bra 	$L__BB19_152;
$L__BB19_154:
	mov.b32 	%r4184, 0;
	mov.pred 	%p2301, -1;
$L__BB19_155:
	mul.lo.s32 	%r3328, %r4184, %r2003;
	add.s32 	%r3329, %r3328, %r4162;
	mul.wide.s32 	%rd910, %r3329, 4;
	add.s64 	%rd911, %rd5, %rd910;
	ld.global.u32 	%r281, [%rd911];
	add.s32 	%r3330, %r3328, %r4158;
	mul.wide.s32 	%rd912, %r3330, 4;
	add.s64 	%rd913, %rd5, %rd912;
	ld.global.u32 	%r282, [%rd913];
	setp.lt.s32 	%p1632, %r281, %r282;
	mov.u32 	%r4185, %r4158;
	mov.u32 	%r4186, %r4162;
	@%p1632 bra 	$L__BB19_157;
	setp.le.s32 	%p1634, %r281, %r282;
	and.pred  	%p1635, %p1634, %p2301;
	mov.b32 	%r4184, 1;
	mov.pred 	%p2301, 0;
	mov.u32 	%r4185, %r4162;
	mov.u32 	%r4186, %r4158;
	@%p1635 bra 	$L__BB19_155;
$L__BB19_157:
	mov.b32 	%r4187, 0;
	mov.pred 	%p2302, -1;
$L__BB19_158:
	mul.lo.s32 	%r3333, %r4187, %r2003;
	add.s32 	%r3334, %r3333, %r4165;
	mul.wide.s32 	%rd914, %r3334, 4;
	add.s64 	%rd915, %rd5, %rd914;
	ld.global.u32 	%r286, [%rd915];
	add.s32 	%r3335, %r3333, %r4161;
	mul.wide.s32 	%rd916, %r3335, 4;
	add.s64 	%rd917, %rd5, %rd916;
	ld.global.u32 	%r287, [%rd917];
	setp.lt.s32 	%p1637, %r286, %r287;
	mov.u32 	%r4188, %r4161;
	mov.u32 	%r4189, %r4165;
	@%p1637 bra 	$L__BB19_160;
	setp.le.s32 	%p1639, %r286, %r287;
	and.pred  	%p1640, %p1639, %p2302;
	mov.b32 	%r4187, 1;
	mov.pred 	%p2302, 0;
	mov.u32 	%r4188, %r4165;
	mov.u32 	%r4189, %r4161;
	@%p1640 bra 	$L__BB19_158;
$L__BB19_160:
	mov.b32 	%r4190, 0;
	mov.pred 	%p2303, -1;
$L__BB19_161:
	mul.lo.s32 	%r3338, %r4190, %r2003;
	add.s32 	%r3339, %r3338, %r4168;
	mul.wide.s32 	%rd918, %r3339, 4;
	add.s64 	%rd919, %rd5, %rd918;
	ld.global.u32 	%r291, [%rd919];
	add.s32 	%r3340, %r3338, %r4164;
	mul.wide.s32 	%rd920, %r3340, 4;
	add.s64 	%rd921, %rd5, %rd920;
	ld.global.u32 	%r292, [%rd921];
	setp.lt.s32 	%p1642, %r291, %r292;
	mov.u32 	%r4191, %r4164;
	mov.u32 	%r4192, %r4168;
	@%p1642 bra 	$L__BB19_163;
	setp.le.s32 	%p1644, %r291, %r292;
	and.pred  	%p1645, %p1644, %p2303;
	mov.b32 	%r4190, 1;
	mov.pred 	%p2303, 0;
	mov.u32 	%r4191, %r4168;
	mov.u32 	%r4192, %r4164;
	@%p1645 bra 	$L__BB19_161;
$L__BB19_163:
	mov.b32 	%r4193, 0;
	mov.pred 	%p2304, -1;
$L__BB19_164:
	mul.lo.s32 	%r3343, %r4193, %r2003;
	add.s32 	%r3344, %r3343, %r4171;
	mul.wide.s32 	%rd922, %r3344, 4;
	add.s64 	%rd923, %rd5, %rd922;
	ld.global.u32 	%r296, [%rd923];
	add.s32 	%r3345, %r3343, %r4167;
	mul.wide.s32 	%rd924, %r3345, 4;
	add.s64 	%rd925, %rd5, %rd924;
	ld.global.u32 	%r297, [%rd925];
	setp.lt.s32 	%p1647, %r296, %r297;
	mov.u32 	%r4194, %r4167;
	mov.u32 	%r4195, %r4171;
	@%p1647 bra 	$L__BB19_166;
	setp.le.s32 	%p1649, %r296, %r297;
	and.pred  	%p1650, %p1649, %p2304;
	mov.b32 	%r4193, 1;
	mov.pred 	%p2304, 0;
	mov.u32 	%r4194, %r4171;
	mov.u32 	%r4195, %r4167;
	@%p1650 bra 	$L__BB19_164;
$L__BB19_166:
	mov.b32 	%r4196, 0;
	mov.pred 	%p2305, -1;
$L__BB19_167:
	mul.lo.s32 	%r3348, %r4196, %r2003;
	add.s32 	%r3349, %r3348, %r4174;
	mul.wide.s32 	%rd926, %r3349, 4;
	add.s64 	%rd927, %rd5, %rd926;
	ld.global.u32 	%r301, [%rd927];
	add.s32 	%r3350, %r3348, %r4170;
	mul.wide.s32 	%rd928, %r3350, 4;
	add.s64 	%rd929, %rd5, %rd928;
	ld.global.u32 	%r302, [%rd929];
	setp.lt.s32 	%p1652, %r301, %r302;
	mov.u32 	%r4197, %r4170;
	mov.u32 	%r4198, %r4174;
	@%p1652 bra 	$L__BB19_169;
	setp.le.s32 	%p1654, %r301, %r302;
	and.pred  	%p1655, %p1654, %p2305;
	mov.b32 	%r4196, 1;
	mov.pred 	%p2305, 0;
	mov.u32 	%r4197, %r4174;
	mov.u32 	%r4198, %r4170;
	@%p1655 bra 	$L__BB19_167;
$L__BB19_169:
	mov.b32 	%r4199, 0;
	mov.pred 	%p2306, -1;
$L__BB19_170:
	mul.lo.s32 	%r3353, %r4199, %r2003;
	add.s32 	%r3354, %r3353, %r4180;
	mul.wide.s32 	%rd930, %r3354, 4;
	add.s64 	%rd931, %rd5, %rd930;
	ld.global.u32 	%r306, [%rd931];
	add.s32 	%r3355, %r3353, %r4176;
	mul.wide.s32 	%rd932, %r3355, 4;
	add.s64 	%rd933, %rd5, %rd932;
	ld.global.u32 	%r307, [%rd933];
	setp.lt.s32 	%p1657, %r306, %r307;
	mov.u32 	%r4200, %r4176;
	mov.u32 	%r4201, %r4180;
	@%p1657 bra 	$L__BB19_172;
	setp.le.s32 	%p1659, %r306, %r307;
	and.pred  	%p1660, %p1659, %p2306;
	mov.b32 	%r4199, 1;
	mov.pred 	%p2306, 0;
	mov.u32 	%r4200, %r4180;
	mov.u32 	%r4201, %r4176;
	@%p1660 bra 	$L__BB19_170;
$L__BB19_172:
	mov.b32 	%r4202, 0;
	mov.pred 	%p2307, -1;
$L__BB19_173:
	mul.lo.s32 	%r3358, %r4202, %r2003;
	add.s32 	%r3359, %r3358, %r4183;
	mul.wide.s32 	%rd934, %r3359, 4;
	add.s64 	%rd935, %rd5, %rd934;
	ld.global.u32 	%r311, [%rd935];
	add.s32 	%r3360, %r3358, %r4179;
	mul.wide.s32 	%rd936, %r3360, 4;
	add.s64 	%rd937, %rd5, %rd936;
	ld.global.u32 	%r312, [%rd937];
	setp.lt.s32 	%p1662, %r311, %r312;
	mov.u32 	%r4203, %r4179;
	mov.u32 	%r4204, %r4183;
	@%p1662 bra 	$L__BB19_175;
	setp.le.s32 	%p1664, %r311, %r312;
	and.pred  	%p1665, %p1664, %p2307;
	mov.b32 	%r4202, 1;
	mov.pred 	%p2307, 0;
	mov.u32 	%r4203, %r4183;
	mov.u32 	%r4204, %r4179;
	@%p1665 bra 	$L__BB19_173;
$L__BB19_175:
	mov.b32 	%r4205, 0;
	mov.pred 	%p2308, -1;
$L__BB19_176:
	mul.lo.s32 	%r3363, %r4205, %r2003;
	add.s32 	%r3364, %r3363, %r4186;
	mul.wide.s32 	%rd938, %r3364, 4;
	add.s64 	%rd939, %rd5, %rd938;
	ld.global.u32 	%r316, [%rd939];
	add.s32 	%r3365, %r3363, %r4182;
	mul.wide.s32 	%rd940, %r3365, 4;
	add.s64 	%rd941, %rd5, %rd940;
	ld.global.u32 	%r317, [%rd941];
	setp.lt.s32 	%p1667, %r316, %r317;
	mov.u32 	%r4206, %r4182;
	mov.u32 	%r4207, %r4186;
	@%p1667 bra 	$L__BB19_178;
	setp.le.s32 	%p1669, %r316, %r317;
	and.pred  	%p1670, %p1669, %p2308;
	mov.b32 	%r4205, 1;
	mov.pred 	%p2308, 0;
	mov.u32 	%r4206, %r4186;
	mov.u32 	%r4207, %r4182;
	@%p1670 bra 	$L__BB19_176;
$L__BB19_178:
	mov.b32 	%r4208, 0;
	mov.pred 	%p2309, -1;
$L__BB19_179:
	mul.lo.s32 	%r3368, %r4208, %r2003;
	add.s32 	%r3369, %r3368, %r4189;
	mul.wide.s32 	%rd942, %r3369, 4;
	add.s64 	%rd943, %rd5, %rd942;
	ld.global.u32 	%r321, [%rd943];
	add.s32 	%r3370, %r3368, %r4185;
	mul.wide.s32 	%rd944, %r3370, 4;
	add.s64 	%rd945, %rd5, %rd944;
	ld.global.u32 	%r322, [%rd945];
	setp.lt.s32 	%p1672, %r321, %r322;
	mov.u32 	%r4209, %r4185;
	mov.u32 	%r4210, %r4189;
	@%p1672 bra 	$L__BB19_181;
	setp.le.s32 	%p1674, %r321, %r322;
	and.pred  	%p1675, %p1674, %p2309;
	mov.b32 	%r4208, 1;
	mov.pred 	%p2309, 0;
	mov.u32 	%r4209, %r4189;
	mov.u32 	%r4210, %r4185;
	@%p1675 bra 	$L__BB19_179;
$L__BB19_181:
	mov.b32 	%r4211, 0;
	mov.pred 	%p2310, -1;
$L__BB19_182:
	mul.lo.s32 	%r3373, %r4211, %r2003;
	add.s32 	%r3374, %r3373, %r4192;
	mul.wide.s32 	%rd946, %r3374, 4;
	add.s64 	%rd947, %rd5, %rd946;
	ld.global.u32 	%r326, [%rd947];
	add.s32 	%r3375, %r3373, %r4188;
	mul.wide.s32 	%rd948, %r3375, 4;
	add.s64 	%rd949, %rd5, %rd948;
	ld.global.u32 	%r327, [%rd949];
	setp.lt.s32 	%p1677, %r326, %r327;
	mov.u32 	%r4212, %r4188;
	mov.u32 	%r4213, %r4192;
	@%p1677 bra 	$L__BB19_184;
	setp.le.s32 	%p1679, %r326, %r327;
	and.pred  	%p1680, %p1679, %p2310;
	mov.b32 	%r4211, 1;
	mov.pred 	%p2310, 0;
	mov.u32 	%r4212, %r4192;
	mov.u32 	%r4213, %r4188;
	@%p1680 bra 	$L__BB19_182;
$L__BB19_184:
	mov.b32 	%r4214, 0;
	mov.pred 	%p2311, -1;
$L__BB19_185:
	mul.lo.s32 	%r3378, %r4214, %r2003;
	add.s32 	%r3379, %r3378, %r4195;
	mul.wide.s32 	%rd950, %r3379, 4;
	add.s64 	%rd951, %rd5, %rd950;
	ld.global.u32 	%r331, [%rd951];
	add.s32 	%r3380, %r3378, %r4191;
	mul.wide.s32 	%rd952, %r3380, 4;
	add.s64 	%rd953, %rd5, %rd952;
	ld.global.u32 	%r332, [%rd953];
	setp.lt.s32 	%p1682, %r331, %r332;
	mov.u32 	%r4215, %r4191;
	mov.u32 	%r4216, %r4195;
	@%p1682 bra 	$L__BB19_187;
	setp.le.s32 	%p1684, %r331, %r332;
	and.pred  	%p1685, %p1684, %p2311;
	mov.b32 	%r4214, 1;
	mov.pred 	%p2311, 0;
	mov.u32 	%r4215, %r4195;
	mov.u32 	%r4216, %r4191;
	@%p1685 bra 	$L__BB19_185;
$L__BB19_187:
	mov.b32 	%r4217, 0;
	mov.pred 	%p2312, -1;
$L__BB19_188:
	mul.lo.s32 	%r3383, %r4217, %r2003;
	add.s32 	%r3384, %r3383, %r4198;
	mul.wide.s32 	%rd954, %r3384, 4;
	add.s64 	%rd955, %rd5, %rd954;
	ld.global.u32 	%r336, [%rd955];
	add.s32 	%r3385, %r3383, %r4194;
	mul.wide.s32 	%rd956, %r3385, 4;
	add.s64 	%rd957, %rd5, %rd956;
	ld.global.u32 	%r337, [%rd957];
	setp.lt.s32 	%p1687, %r336, %r337;
	mov.u32 	%r4218, %r4194;
	mov.u32 	%r4219, %r4198;
	@%p1687 bra 	$L__BB19_190;
	setp.le.s32 	%p1689, %r336, %r337;
	and.pred  	%p1690, %p1689, %p2312;
	mov.b32 	%r4217, 1;
	mov.pred 	%p2312, 0;
	mov.u32 	%r4218, %r4198;
	mov.u32 	%r4219, %r4194;
	@%p1690 bra 	$L__BB19_188;
$L__BB19_190:
	mov.b32 	%r4220, 0;
	mov.pred 	%p2313, -1;
$L__BB19_191:
	mul.lo.s32 	%r3388, %r4220, %r2003;
	add.s32 	%r3389, %r3388, %r4173;
	mul.wide.s32 	%rd958, %r3389, 4;
	add.s64 	%rd959, %rd5, %rd958;
	ld.global.u32 	%r341, [%rd959];
	add.s32 	%r3390, %r3388, %r4197;
	mul.wide.s32 	%rd960, %r3390, 4;
	add.s64 	%rd961, %rd5, %rd960;
	ld.global.u32 	%r342, [%rd961];
	setp.lt.s32 	%p1692, %r341, %r342;
	mov.u32 	%r4221, %r4197;
	mov.u32 	%r4222, %r4173;
	@%p1692 bra 	$L__BB19_193;
	setp.le.s32 	%p1694, %r341, %r342;
	and.pred  	%p1695, %p1694, %p2313;
	mov.b32 	%r4220, 1;
	mov.pred 	%p2313, 0;
	mov.u32 	%r4221, %r4173;
	mov.u32 	%r4222, %r4197;
	@%p1695 bra 	$L__BB19_191;
$L__BB19_193:
	mov.b32 	%r4223, 0;
	mov.pred 	%p2314, -1;
$L__BB19_194:
	mul.lo.s32 	%r3393, %r4223, %r2003;
	add.s32 	%r3394, %r3393, %r4201;
	mul.wide.s32 	%rd962, %r3394, 4;
	add.s64 	%rd963, %rd5, %rd962;
	ld.global.u32 	%r346, [%rd963];
	add.s32 	%r3395, %r3393, %r4177;
	mul.wide.s32 	%rd964, %r3395, 4;
	add.s64 	%rd965, %rd5, %rd964;
	ld.global.u32 	%r347, [%rd965];
	setp.lt.s32 	%p1697, %r346, %r347;
	mov.u32 	%r4224, %r4177;
	mov.u32 	%r4225, %r4201;
	@%p1697 bra 	$L__BB19_196;
	setp.le.s32 	%p1699, %r346, %r347;
	and.pred  	%p1700, %p1699, %p2314;
	mov.b32 	%r4223, 1;
	mov.pred 	%p2314, 0;
	mov.u32 	%r4224, %r4201;
	mov.u32 	%r4225, %r4177;
	@%p1700 bra 	$L__BB19_194;
$L__BB19_196:
	mov.b32 	%r4226, 0;
	mov.pred 	%p2315, -1;
$L__BB19_197:
	mul.lo.s32 	%r3398, %r4226, %r2003;
	add.s32 	%r3399, %r3398, %r4204;
	mul.wide.s32 	%rd966, %r3399, 4;
	add.s64 	%rd967, %rd5, %rd966;
	ld.global.u32 	%r351, [%rd967];
	add.s32 	%r3400, %r3398, %r4200;
	mul.wide.s32 	%rd968, %r3400, 4;
	add.s64 	%rd969, %rd5, %rd968;
	ld.global.u32 	%r352, [%rd969];
	setp.lt.s32 	%p1702, %r351, %r352;
	mov.u32 	%r4227, %r4200;
	mov.u32 	%r4228, %r4204;
	@%p1702 bra 	$L__BB19_199;
	setp.le.s32 	%p1704, %r351, %r352;
	and.pred  	%p1705, %p1704, %p2315;
	mov.b32 	%r4226, 1;
	mov.pred 	%p2315, 0;
	mov.u32 	%r4227, %r4204;
	mov.u32 	%r4228, %r4200;
	@%p1705 bra 	$L__BB19_197;
$L__BB19_199:
	mov.b32 	%r4229, 0;
	mov.pred 	%p2316, -1;
$L__BB19_200:
	mul.lo.s32 	%r3403, %r4229, %r2003;
	add.s32 	%r3404, %r3403, %r4207;
	mul.wide.s32 	%rd970, %r3404, 4;
	add.s64 	%rd971, %rd5, %rd970;
	ld.global.u32 	%r356, [%rd971];
	add.s32 	%r3405, %r3403, %r4203;
	mul.wide.s32 	%rd972, %r3405, 4;
	add.s64 	%rd973, %rd5, %rd972;
	ld.global.u32 	%r357, [%rd973];
	setp.lt.s32 	%p1707, %r356, %r357;
	mov.u32 	%r4230, %r4203;
	mov.u32 	%r4231, %r4207;
	@%p1707 bra 	$L__BB19_202;
	setp.le.s32 	%p1709, %r356, %r357;
	and.pred  	%p1710, %p1709, %p2316;
	mov.b32 	%r4229, 1;
	mov.pred 	%p2316, 0;
	mov.u32 	%r4230, %r4207;
	mov.u32 	%r4231, %r4203;
	@%p1710 bra 	$L__BB19_200;
$L__BB19_202:
	mov.b32 	%r4232, 0;
	mov.pred 	%p2317, -1;
$L__BB19_203:
	mul.lo.s32 	%r3408, %r4232, %r2003;
	add.s32 	%r3409, %r3408, %r4210;
	mul.wide.s32 	%rd974, %r3409, 4;
	add.s64 	%rd975, %rd5, %rd974;
	ld.global.u32 	%r361, [%rd975];
	add.s32 	%r3410, %r3408, %r4206;
	mul.wide.s32 	%rd976, %r3410, 4;
	add.s64 	%rd977, %rd5, %rd976;
	ld.global.u32 	%r362, [%rd977];
	setp.lt.s32 	%p1712, %r361, %r362;
	mov.u32 	%r4233, %r4206;
	mov.u32 	%r4234, %r4210;
	@%p1712 bra 	$L__BB19_205;
	setp.le.s32 	%p1714, %r361, %r362;
	and.pred  	%p1715, %p1714, %p2317;
	mov.b32 	%r4232, 1;
	mov.pred 	%p2317, 0;
	mov.u32 	%r4233, %r4210;
	mov.u32 	%r4234, %r4206;
	@%p1715 bra 	$L__BB19_203;
$L__BB19_205:
	mov.b32 	%r4235, 0;
	mov.pred 	%p2318, -1;
$L__BB19_206:
	mul.lo.s32 	%r3413, %r4235, %r2003;
	add.s32 	%r3414, %r3413, %r4213;
	mul.wide.s32 	%rd978, %r3414, 4;
	add.s64 	%rd979, %rd5, %rd978;
	ld.global.u32 	%r366, [%rd979];
	add.s32 	%r3415, %r3413, %r4209;
	mul.wide.s32 	%rd980, %r3415, 4;
	add.s64 	%rd981, %rd5, %rd980;
	ld.global.u32 	%r367, [%rd981];
	setp.lt.s32 	%p1717, %r366, %r367;
	mov.u32 	%r4236, %r4209;
	mov.u32 	%r4237, %r4213;
	@%p1717 bra 	$L__BB19_208;
	setp.le.s32 	%p1719, %r366, %r367;
	and.pred  	%p1720, %p1719, %p2318;
	mov.b32 	%r4235, 1;
	mov.pred 	%p2318, 0;
	mov.u32 	%r4236, %r4213;
	mov.u32 	%r4237, %r4209;
	@%p1720 bra 	$L__BB19_206;
$L__BB19_208:
	mov.b32 	%r4238, 0;
	mov.pred 	%p2319, -1;
$L__BB19_209:
	mul.lo.s32 	%r3418, %r4238, %r2003;
	add.s32 	%r3419, %r3418, %r4216;
	mul.wide.s32 	%rd982, %r3419, 4;
	add.s64 	%rd983, %rd5, %rd982;
	ld.global.u32 	%r371, [%rd983];
	add.s32 	%r3420, %r3418, %r4212;
	mul.wide.s32 	%rd984, %r3420, 4;
	add.s64 	%rd985, %rd5, %rd984;
	ld.global.u32 	%r372, [%rd985];
	setp.lt.s32 	%p1722, %r371, %r372;
	mov.u32 	%r4239, %r4212;
	mov.u32 	%r4240, %r4216;
	@%p1722 bra 	$L__BB19_211;
	setp.le.s32 	%p1724, %r371, %r372;
	and.pred  	%p1725, %p1724, %p2319;
	mov.b32 	%r4238, 1;
	mov.pred 	%p2319, 0;
	mov.u32 	%r4239, %r4216;
	mov.u32 	%r4240, %r4212;
	@%p1725 bra 	$L__BB19_209;
$L__BB19_211:
	mov.b32 	%r4241, 0;
	mov.pred 	%p2320, -1;
$L__BB19_212:
	mul.lo.s32 	%r3423, %r4241, %r2003;
	add.s32 	%r3424, %r3423, %r4219;
	mul.wide.s32 	%rd986, %r3424, 4;
	add.s64 	%rd987, %rd5, %rd986;
	ld.global.u32 	%r376, [%rd987];
	add.s32 	%r3425, %r3423, %r4215;
	mul.wide.s32 	%rd988, %r3425, 4;
	add.s64 	%rd989, %rd5, %rd988;
	ld.global.u32 	%r377, [%rd989];
	setp.lt.s32 	%p1727, %r376, %r377;
	mov.u32 	%r4242, %r4215;
	mov.u32 	%r4243, %r4219;
	@%p1727 bra 	$L__BB19_214;
	setp.le.s32 	%p1729, %r376, %r377;
	and.pred  	%p1730, %p1729, %p2320;
	mov.b32 	%r4241, 1;
	mov.pred 	%p2320, 0;
	mov.u32 	%r4242, %r4219;
	mov.u32 	%r4243, %r4215;
	@%p1730 bra 	$L__BB19_212;
$L__BB19_214:
	mov.b32 	%r4244, 0;
	mov.pred 	%p2321, -1;
$L__BB19_215:
	mul.lo.s32 	%r3428, %r4244, %r2003;
	add.s32 	%r3429, %r3428, %r4222;
	mul.wide.s32 	%rd990, %r3429, 4;
	add.s64 	%rd991, %rd5, %rd990;
	ld.global.u32 	%r381, [%rd991];
	add.s32 	%r3430, %r3428, %r4218;
	mul.wide.s32 	%rd992, %r3430, 4;
	add.s64 	%rd993, %rd5, %rd992;
	ld.global.u32 	%r382, [%rd993];
	setp.lt.s32 	%p1732, %r381, %r382;
	mov.u32 	%r4245, %r4218;
	mov.u32 	%r4246, %r4222;
	@%p1732 bra 	$L__BB19_217;
	setp.le.s32 	%p1734, %r381, %r382;
	and.pred  	%p1735, %p1734, %p2321;
	mov.b32 	%r4244, 1;
	mov.pred 	%p2321, 0;
	mov.u32 	%r4245, %r4222;
	mov.u32 	%r4246, %r4218;
	@%p1735 bra 	$L__BB19_215;
$L__BB19_217:
	mov.b32 	%r4247, 0;
	mov.pred 	%p2322, -1;
$L__BB19_218:
	mul.lo.s32 	%r3433, %r4247, %r2003;
	add.s32 	%r3434, %r3433, %r4228;
	mul.wide.s32 	%rd994, %r3434, 4;
	add.s64 	%rd995, %rd5, %rd994;
	ld.global.u32 	%r386, [%rd995];
	add.s32 	%r3435, %r3433, %r4224;
	mul.wide.s32 	%rd996, %r3435, 4;
	add.s64 	%rd997, %rd5, %rd996;
	ld.global.u32 	%r387, [%rd997];
	setp.lt.s32 	%p1737, %r386, %r387;
	mov.u32 	%r4248, %r4224;
	mov.u32 	%r4249, %r4228;
	@%p1737 bra 	$L__BB19_220;
	setp.le.s32 	%p1739, %r386, %r387;
	and.pred  	%p1740, %p1739, %p2322;
	mov.b32 	%r4247, 1;
	mov.pred 	%p2322, 0;
	mov.u32 	%r4248, %r4228;
	mov.u32 	%r4249, %r4224;
	@%p1740 bra 	$L__BB19_218;
$L__BB19_220:
	mov.b32 	%r4250, 0;
	mov.pred 	%p2323, -1;
$L__BB19_221:
	mul.lo.s32 	%r3438, %r4250, %r2003;
	add.s32 	%r3439, %r3438, %r4231;
	mul.wide.s32 	%rd998, %r3439, 4;
	add.s64 	%rd999, %rd5, %rd998;
	ld.global.u32 	%r391, [%rd999];
	add.s32 	%r3440, %r3438, %r4227;
	mul.wide.s32 	%rd1000, %r3440, 4;
	add.s64 	%rd1001, %rd5, %rd1000;
	ld.global.u32 	%r392, [%rd1001];
	setp.lt.s32 	%p1742, %r391, %r392;
	mov.u32 	%r4251, %r4227;
	mov.u32 	%r4252, %r4231;
	@%p1742 bra 	$L__BB19_223;
	setp.le.s32 	%p1744, %r391, %r392;
	and.pred  	%p1745, %p1744, %p2323;
	mov.b32 	%r4250, 1;
	mov.pred 	%p2323, 0;
	mov.u32 	%r4251, %r4231;
	mov.u32 	%r4252, %r4227;
	@%p1745 bra 	$L__BB19_221;
$L__BB19_223:
	mov.b32 	%r4253, 0;
	mov.pred 	%p2324, -1;
$L__BB19_224:
	mul.lo.s32 	%r3443, %r4253, %r2003;
	add.s32 	%r3444, %r3443, %r4234;
	mul.wide.s32 	%rd1002, %r3444, 4;
	add.s64 	%rd1003, %rd5, %rd1002;
	ld.global.u32 	%r396, [%rd1003];
	add.s32 	%r3445, %r3443, %r4230;
	mul.wide.s32 	%rd1004, %r3445, 4;
	add.s64 	%rd1005, %rd5, %rd1004;
	ld.global.u32 	%r397, [%rd1005];
	setp.lt.s32 	%p1747, %r396, %r397;
	mov.u32 	%r4254, %r4230;
	mov.u32 	%r4255, %r4234;
	@%p1747 bra 	$L__BB19_226;
	setp.le.s32 	%p1749, %r396, %r397;
	and.pred  	%p1750, %p1749, %p2324;
	mov.b32 	%r4253, 1;
	mov.pred 	%p2324, 0;
	mov.u32 	%r4254, %r4234;
	mov.u32 	%r4255, %r4230;
	@%p1750 bra 	$L__BB19_224;
$L__BB19_226:
	mov.b32 	%r4256, 0;
	mov.pred 	%p2325, -1;
$L__BB19_227:
	mul.lo.s32 	%r3448, %r4256, %r2003;
	add.s32 	%r3449, %r3448, %r4237;
	mul.wide.s32 	%rd1006, %r3449, 4;
	add.s64 	%rd1007, %rd5, %rd1006;
	ld.global.u32 	%r401, [%rd1007];
	add.s32 	%r3450, %r3448, %r4233;
	mul.wide.s32 	%rd1008, %r3450, 4;
	add.s64 	%rd1009, %rd5, %rd1008;
	ld.global.u32 	%r402, [%rd1009];
	setp.lt.s32 	%p1752, %r401, %r402;
	mov.u32 	%r4257, %r4233;
	mov.u32 	%r4258, %r4237;
	@%p1752 bra 	$L__BB19_229;
	setp.le.s32 	%p1754, %r401, %r402;
	and.pred  	%p1755, %p1754, %p2325;
	mov.b32 	%r4256, 1;
	mov.pred 	%p2325, 0;
	mov.u32 	%r4257, %r4237;
	mov.u32 	%r4258, %r4233;
	@%p1755 bra 	$L__BB19_227;
$L__BB19_229:
	mov.b32 	%r4259, 0;
	mov.pred 	%p2326, -1;
$L__BB19_230:
	mul.lo.s32 	%r3453, %r4259, %r2003;
	add.s32 	%r3454, %r3453, %r4240;
	mul.wide.s32 	%rd1010, %r3454, 4;
	add.s64 	%rd1011, %rd5, %rd1010;
	ld.global.u32 	%r406, [%rd1011];
	add.s32 	%r3455, %r3453, %r4236;
	mul.wide.s32 	%rd1012, %r3455, 4;
	add.s64 	%rd1013, %rd5, %rd1012;
	ld.global.u32 	%r407, [%rd1013];
	setp.lt.s32 	%p1757, %r406, %r407;
	mov.u32 	%r4260, %r4236;
	mov.u32 	%r4261, %r4240;
	@%p1757 bra 	$L__BB19_232;
	setp.le.s32 	%p1759, %r406, %r407;
	and.pred  	%p1760, %p1759, %p2326;
	mov.b32 	%r4259, 1;
	mov.pred 	%p2326, 0;
	mov.u32 	%r4260, %r4240;
	mov.u32 	%r4261, %r4236;
	@%p1760 bra 	$L__BB19_230;
$L__BB19_232:
	mov.b32 	%r4262, 0;
	mov.pred 	%p2327, -1;
$L__BB19_233:
	mul.lo.s32 	%r3458, %r4262, %r2003;
	add.s32 	%r3459, %r3458, %r4243;
	mul.wide.s32 	%rd1014, %r3459, 4;
	add.s64 	%rd1015, %rd5, %rd1014;
	ld.global.u32 	%r411, [%rd1015];
	add.s32 	%r3460, %r3458, %r4239;
	mul.wide.s32 	%rd1016, %r3460, 4;
	add.s64 	%rd1017, %rd5, %rd1016;
	ld.global.u32 	%r412, [%rd1017];
	setp.lt.s32 	%p1762, %r411, %r412;
	mov.u32 	%r4263, %r4239;
	mov.u32 	%r4264, %r4243;
	@%p1762 bra 	$L__BB19_235;
	setp.le.s32 	%p1764, %r411, %r412;
	and.pred  	%p1765, %p1764, %p2327;
	mov.b32 	%r4262, 1;
	mov.pred 	%p2327, 0;
	mov.u32 	%r4263, %r4243;
	mov.u32 	%r4264, %r4239;
	@%p1765 bra 	$L__BB19_233;
$L__BB19_235:
	mov.b32 	%r4265, 0;
	mov.pred 	%p2328, -1;
$L__BB19_236:
	mul.lo.s32 	%r3463, %r4265, %r2003;
	add.s32 	%r3464, %r3463, %r4246;
	mul.wide.s32 	%rd1018, %r3464, 4;
	add.s64 	%rd1019, %rd5, %rd1018;
	ld.global.u32 	%r416, [%rd1019];
	add.s32 	%r3465, %r3463, %r4242;
	mul.wide.s32 	%rd1020, %r3465, 4;
	add.s64 	%rd1021, %rd5, %rd1020;
	ld.global.u32 	%r417, [%rd1021];
	setp.lt.s32 	%p1767, %r416, %r417;
	mov.u32 	%r4266, %r4242;
	mov.u32 	%r4267, %r4246;
	@%p1767 bra 	$L__BB19_238;
	setp.le.s32 	%p1769, %r416, %r417;
	and.pred  	%p1770, %p1769, %p2328;
	mov.b32 	%r4265, 1;
	mov.pred 	%p2328, 0;
	mov.u32 	%r4266, %r4246;
	mov.u32 	%r4267, %r4242;
	@%p1770 bra 	$L__BB19_236;
$L__BB19_238:
	mov.b32 	%r4268, 0;
	mov.pred 	%p2329, -1;
$L__BB19_239:
	mul.lo.s32 	%r3468, %r4268, %r2003;
	add.s32 	%r3469, %r3468, %r4221;
	mul.wide.s32 	%rd1022, %r3469, 4;
	add.s64 	%rd1023, %rd5, %rd1022;
	ld.global.u32 	%r421, [%rd1023];
	add.s32 	%r3470, %r3468, %r4245;
	mul.wide.s32 	%rd1024, %r3470, 4;
	add.s64 	%rd1025, %rd5, %rd1024;
	ld.global.u32 	%r422, [%rd1025];
	setp.lt.s32 	%p1772, %r421, %r422;
	mov.u32 	%r4269, %r4245;
	mov.u32 	%r4270, %r4221;
	@%p1772 bra 	$L__BB19_241;
	setp.le.s32 	%p1774, %r421, %r422;
	and.pred  	%p1775, %p1774, %p2329;
	mov.b32 	%r4268, 1;
	mov.pred 	%p2329, 0;
	mov.u32 	%r4269, %r4221;
	mov.u32 	%r4270, %r4245;
	@%p1775 bra 	$L__BB19_239;
$L__BB19_241:
	mov.b32 	%r4271, 0;
	mov.pred 	%p2330, -1;
$L__BB19_242:
	mul.lo.s32 	%r3473, %r4271, %r2003;
	add.s32 	%r3474, %r3473, %r4249;
	mul.wide.s32 	%rd1026, %r3474, 4;
	add.s64 	%rd1027, %rd5, %rd1026;
	ld.global.u32 	%r426, [%rd1027];
	add.s32 	%r3475, %r3473, %r4225;
	mul.wide.s32 	%rd1028, %r3475, 4;
	add.s64 	%rd1029, %rd5, %rd1028;
	ld.global.u32 	%r427, [%rd1029];
	setp.lt.s32 	%p1777, %r426, %r427;
	mov.u32 	%r4272, %r4225;
	mov.u32 	%r4273, %r4249;
	@%p1777 bra 	$L__BB19_244;
	setp.le.s32 	%p1779, %r426, %r427;
	and.pred  	%p1780, %p1779, %p2330;
	mov.b32 	%r4271, 1;
	mov.pred 	%p2330, 0;
	mov.u32 	%r4272, %r4249;
	mov.u32 	%r4273, %r4225;
	@%p1780 bra 	$L__BB19_242;
$L__BB19_244:
	mov.b32 	%r4274, 0;
	mov.pred 	%p2331, -1;
$L__BB19_245:
	mul.lo.s32 	%r3478, %r4274, %r2003;
	add.s32 	%r3479, %r3478, %r4252;
	mul.wide.s32 	%rd1030, %r3479, 4;
	add.s64 	%rd1031, %rd5, %rd1030;
	ld.global.u32 	%r431, [%rd1031];
	add.s32 	%r3480, %r3478, %r4248;
	mul.wide.s32 	%rd1032, %r3480, 4;
	add.s64 	%rd1033, %rd5, %rd1032;
	ld.global.u32 	%r432, [%rd1033];
	setp.lt.s32 	%p1782, %r431, %r432;
	mov.u32 	%r4275, %r4248;
	mov.u32 	%r4276, %r4252;
	@%p1782 bra 	$L__BB19_247;
	setp.le.s32 	%p1784, %r431, %r432;
	and.pred  	%p1785, %p1784, %p2331;
	mov.b32 	%r4274, 1;
	mov.pred 	%p2331, 0;
	mov.u32 	%r4275, %r4252;
	mov.u32 	%r4276, %r4248;
	@%p1785 bra 	$L__BB19_245;
$L__BB19_247:
	mov.b32 	%r4277, 0;
	mov.pred 	%p2332, -1;
$L__BB19_248:
	mul.lo.s32 	%r3483, %r4277, %r2003;
	add.s32 	%r3484, %r3483, %r4255;
	mul.wide.s32 	%rd1034, %r3484, 4;
	add.s64 	%rd1035, %rd5, %rd1034;
	ld.global.u32 	%r436, [%rd1035];
	add.s32 	%r3485, %r3483, %r4251;
	mul.wide.s32 	%rd1036, %r3485, 4;
	add.s64 	%rd1037, %rd5, %rd1036;
	ld.global.u32 	%r437, [%rd1037];
	setp.lt.s32 	%p1787, %r436, %r437;
	mov.u32 	%r4278, %r4251;
	mov.u32 	%r4279, %r4255;
	@%p1787 bra 	$L__BB19_250;
	setp.le.s32 	%p1789, %r436, %r437;
	and.pred  	%p1790, %p1789, %p2332;
	mov.b32 	%r4277, 1;
	mov.pred 	%p2332, 0;
	mov.u32 	%r4278, %r4255;
	mov.u32 	%r4279, %r4251;
	@%p1790 bra 	$L__BB19_248;
$L__BB19_250:
	mov.b32 	%r4280, 0;
	mov.pred 	%p2333, -1;
$L__BB19_251:
	mul.lo.s32 	%r3488, %r4280, %r2003;
	add.s32 	%r3489, %r3488, %r4258;
	mul.wide.s32 	%rd1038, %r3489, 4;
	add.s64 	%rd1039, %rd5, %rd1038;
	ld.global.u32 	%r441, [%rd1039];
	add.s32 	%r3490, %r3488, %r4254;
	mul.wide.s32 	%rd1040, %r3490, 4;
	add.s64 	%rd1041, %rd5, %rd1040;
	ld.global.u32 	%r442, [%rd1041];
	setp.lt.s32 	%p1792, %r441, %r442;
	mov.u32 	%r4281, %r4254;
	mov.u32 	%r4282, %r4258;
	@%p1792 bra 	$L__BB19_253;
	setp.le.s32 	%p1794, %r441, %r442;
	and.pred  	%p1795, %p1794, %p2333;
	mov.b32 	%r4280, 1;
	mov.pred 	%p2333, 0;
	mov.u32 	%r4281, %r4258;
	mov.u32 	%r4282, %r4254;
	@%p1795 bra 	$L__BB19_251;
$L__BB19_253:
	mov.b32 	%r4283, 0;
	mov.pred 	%p2334, -1;
$L__BB19_254:
	mul.lo.s32 	%r3493, %r4283, %r2003;
	add.s32 	%r3494, %r3493, %r4261;
	mul.wide.s32 	%rd1042, %r3494, 4;
	add.s64 	%rd1043, %rd5, %rd1042;
	ld.global.u32 	%r446, [%rd1043];
	add.s32 	%r3495, %r3493, %r4257;
	mul.wide.s32 	%rd1044, %r3495, 4;
	add.s64 	%rd1045, %rd5, %rd1044;
	ld.global.u32 	%r447, [%rd1045];
	setp.lt.s32 	%p1797, %r446, %r447;
	mov.u32 	%r4284, %r4257;
	mov.u32 	%r4285, %r4261;
	@%p1797 bra 	$L__BB19_256;
	setp.le.s32 	%p1799, %r446, %r447;
	and.pred  	%p1800, %p1799, %p2334;
	mov.b32 	%r4283, 1;
	mov.pred 	%p2334, 0;
	mov.u32 	%r4284, %r4261;
	mov.u32 	%r4285, %r4257;
	@%p1800 bra 	$L__BB19_254;
$L__BB19_256:
	mov.b32 	%r4286, 0;
	mov.pred 	%p2335, -1;
$L__BB19_257:
	mul.lo.s32 	%r3498, %r4286, %r2003;
	add.s32 	%r3499, %r3498, %r4264;
	mul.wide.s32 	%rd1046, %r3499, 4;
	add.s64 	%rd1047, %rd5, %rd1046;
	ld.global.u32 	%r451, [%rd1047];
	add.s32 	%r3500, %r3498, %r4260;
	mul.wide.s32 	%rd1048, %r3500, 4;
	add.s64 	%rd1049, %rd5, %rd1048;
	ld.global.u32 	%r452, [%rd1049];
	setp.lt.s32 	%p1802, %r451, %r452;
	mov.u32 	%r4287, %r4260;
	mov.u32 	%r4288, %r4264;
	@%p1802 bra 	$L__BB19_259;
	setp.le.s32 	%p1804, %r451, %r452;
	and.pred  	%p1805, %p1804, %p2335;
	mov.b32 	%r4286, 1;
	mov.pred 	%p2335, 0;
	mov.u32 	%r4287, %r4264;
	mov.u32 	%r4288, %r4260;
	@%p1805 bra 	$L__BB19_257;
$L__BB19_259:
	mov.b32 	%r4289, 0;
	mov.pred 	%p2336, -1;
$L__BB19_260:
	mul.lo.s32 	%r3503, %r4289, %r2003;
	add.s32 	%r3504, %r3503, %r4267;
	mul.wide.s32 	%rd1050, %r3504, 4;
	add.s64 	%rd1051, %rd5, %rd1050;
	ld.global.u32 	%r456, [%rd1051];
	add.s32 	%r3505, %r3503, %r4263;
	mul.wide.s32 	%rd1052, %r3505, 4;
	add.s64 	%rd1053, %rd5, %rd1052;
	ld.global.u32 	%r457, [%rd1053];
	setp.lt.s32 	%p1807, %r456, %r457;
	mov.u32 	%r4290, %r4263;
	mov.u32 	%r4291, %r4267;
	@%p1807 bra 	$L__BB19_262;
	setp.le.s32 	%p1809, %r456, %r457;
	and.pred  	%p1810, %p1809, %p2336;
	mov.b32 	%r4289, 1;
	mov.pred 	%p2336, 0;
	mov.u32 	%r4290, %r4267;
	mov.u32 	%r4291, %r4263;
	@%p1810 bra 	$L__BB19_260;
$L__BB19_262:
	mov.b32 	%r4292, 0;
	mov.pred 	%p2337, -1;
$L__BB19_263:
	mul.lo.s32 	%r3508, %r4292, %r2003;
	add.s32 	%r3509, %r3508, %r4270;
	mul.wide.s32 	%rd1054, %r3509, 4;
	add.s64 	%rd1055, %rd5, %rd1054;
	ld.global.u32 	%r461, [%rd1055];
	add.s32 	%r3510, %r3508, %r4266;
	mul.wide.s32 	%rd1056, %r3510, 4;
	add.s64 	%rd1057, %rd5, %rd1056;
	ld.global.u32 	%r462, [%rd1057];
	setp.lt.s32 	%p1812, %r461, %r462;
	mov.u32 	%r4293, %r4266;
	mov.u32 	%r4294, %r4270;
	@%p1812 bra 	$L__BB19_265;
	setp.le.s32 	%p1814, %r461, %r462;
	and.pred  	%p1815, %p1814, %p2337;
	mov.b32 	%r4292, 1;
	mov.pred 	%p2337, 0;
	mov.u32 	%r4293, %r4270;
	mov.u32 	%r4294, %r4266;
	@%p1815 bra 	$L__BB19_263;
$L__BB19_265:
	mov.b32 	%r4295, 0;
	mov.pred 	%p2338, -1;
$L__BB19_266:
	mul.lo.s32 	%r3513, %r4295, %r2003;
	add.s32 	%r3514, %r3513, %r4276;
	mul.wide.s32 	%rd1058, %r3514, 4;
	add.s64 	%rd1059, %rd5, %rd1058;
	ld.global.u32 	%r466, [%rd1059];
	add.s32 	%r3515, %r3513, %r4272;
	mul.wide.s32 	%rd1060, %r3515, 4;
	add.s64 	%rd1061, %rd5, %rd1060;
	ld.global.u32 	%r467, [%rd1061];
	setp.lt.s32 	%p1817, %r466, %r467;
	mov.u32 	%r4296, %r4272;
	mov.u32 	%r4297, %r4276;
	@%p1817 bra 	$L__BB19_268;
	setp.le.s32 	%p1819, %r466, %r467;
	and.pred  	%p1820, %p1819, %p2338;
	mov.b32 	%r4295, 1;
	mov.pred 	%p2338, 0;
	mov.u32 	%r4296, %r4276;
	mov.u32 	%r4297, %r4272;
	@%p1820 bra 	$L__BB19_266;
$L__BB19_268:
	mov.b32 	%r4298, 0;
	mov.pred 	%p2339, -1;
$L__BB19_269:
	mul.lo.s32 	%r3518, %r4298, %r2003;
	add.s32 	%r3519, %r3518, %r4279;
	mul.wide.s32 	%rd1062, %r3519, 4;
	add.s64 	%rd1063, %rd5, %rd1062;
	ld.global.u32 	%r471, [%rd1063];
	add.s32 	%r3520, %r3518, %r4275;
	mul.wide.s32 	%rd1064, %r3520, 4;
	add.s64 	%rd1065, %rd5, %rd1064;
	ld.global.u32 	%r472, [%rd1065];
	setp.lt.s32 	%p1822, %r471, %r472;
	mov.u32 	%r4299, %r4275;
	mov.u32 	%r4300, %r4279;
	@%p1822 bra 	$L__BB19_271;
	setp.le.s32 	%p1824, %r471, %r472;
	and.pred  	%p1825, %p1824, %p2339;
	mov.b32 	%r4298, 1;
	mov.pred 	%p2339, 0;
	mov.u32 	%r4299, %r4279;
	mov.u32 	%r4300, %r4275;
	@%p1825 bra 	$L__BB19_269;
$L__BB19_271:
	mov.b32 	%r4301, 0;
	mov.pred 	%p2340, -1;
$L__BB19_272:
	mul.lo.s32 	%r3523, %r4301, %r2003;
	add.s32 	%r3524, %r3523, %r4282;
	mul.wide.s32 	%rd1066, %r3524, 4;
	add.s64 	%rd1067, %rd5, %rd1066;
	ld.global.u32 	%r476, [%rd1067];
	add.s32 	%r3525, %r3523, %r4278;
	mul.wide.s32 	%rd1068, %r3525, 4;
	add.s64 	%rd1069, %rd5, %rd1068;
	ld.global.u32 	%r477, [%rd1069];
	setp.lt.s32 	%p1827, %r476, %r477;
	mov.u32 	%r4302, %r4278;
	mov.u32 	%r4303, %r4282;
	@%p1827 bra 	$L__BB19_274;
	setp.le.s32 	%p1829, %r476, %r477;
	and.pred  	%p1830, %p1829, %p2340;
	mov.b32 	%r4301, 1;
	mov.pred 	%p2340, 0;
	mov.u32 	%r4302, %r4282;
	mov.u32 	%r4303, %r4278;
	@%p1830 bra 	$L__BB19_272;
$L__BB19_274:
	mov.b32 	%r4304, 0;
	mov.pred 	%p2341, -1;
$L__BB19_275:
	mul.lo.s32 	%r3528, %r4304, %r2003;
	add.s32 	%r3529, %r3528, %r4285;
	mul.wide.s32 	%rd1070, %r3529, 4;
	add.s64 	%rd1071, %rd5, %rd1070;
	ld.global.u32 	%r481, [%rd1071];
	add.s32 	%r3530, %r3528, %r4281;
	mul.wide.s32 	%rd1072, %r3530, 4;
	add.s64 	%rd1073, %rd5, %rd1072;
	ld.global.u32 	%r482, [%rd1073];
	setp.lt.s32 	%p1832, %r481, %r482;
	mov.u32 	%r4305, %r4281;
	mov.u32 	%r4306, %r4285;
	@%p1832 bra 	$L__BB19_277;
	setp.le.s32 	%p1834, %r481, %r482;
	and.pred  	%p1835, %p1834, %p2341;
	mov.b32 	%r4304, 1;
	mov.pred 	%p2341, 0;
	mov.u32 	%r4305, %r4285;
	mov.u32 	%r4306, %r4281;
	@%p1835 bra 	$L__BB19_275;
$L__BB19_277:
	mov.b32 	%r4307, 0;
	mov.pred 	%p2342, -1;
$L__BB19_278:
	mul.lo.s32 	%r3533, %r4307, %r2003;
	add.s32 	%r3534, %r3533, %r4288;
	mul.wide.s32 	%rd1074, %r3534, 4;
	add.s64 	%rd1075, %rd5, %rd1074;
	ld.global.u32 	%r486, [%rd1075];
	add.s32 	%r3535, %r3533, %r4284;
	mul.wide.s32 	%rd1076, %r3535, 4;
	add.s64 	%rd1077, %rd5, %rd1076;
	ld.global.u32 	%r487, [%rd1077];
	setp.lt.s32 	%p1837, %r486, %r487;
	mov.u32 	%r4308, %r4284;
	mov.u32 	%r4309, %r4288;
	@%p1837 bra 	$L__BB19_280;
	setp.le.s32 	%p1839, %r486, %r487;
	and.pred  	%p1840, %p1839, %p2342;
	mov.b32 	%r4307, 1;
	mov.pred 	%p2342, 0;
	mov.u32 	%r4308, %r4288;
	mov.u32 	%r4309, %r4284;
	@%p1840 bra 	$L__BB19_278;
$L__BB19_280:
	mov.b32 	%r4310, 0;
	mov.pred 	%p2343, -1;
$L__BB19_281:
	mul.lo.s32 	%r3538, %r4310, %r2003;
	add.s32 	%r3539, %r3538, %r4291;
	mul.wide.s32 	%rd1078, %r3539, 4;
	add.s64 	%rd1079, %rd5, %rd1078;
	ld.global.u32 	%r491, [%rd1079];
	add.s32 	%r3540, %r3538, %r4287;
	mul.wide.s32 	%rd1080, %r3540, 4;
	add.s64 	%rd1081, %rd5, %rd1080;
	ld.global.u32 	%r492, [%rd1081];
	setp.lt.s32 	%p1842, %r491, %r492;
	mov.u32 	%r4311, %r4287;
	mov.u32 	%r4312, %r4291;
	@%p1842 bra 	$L__BB19_283;
	setp.le.s32 	%p1844, %r491, %r492;
	and.pred  	%p1845, %p1844, %p2343;
	mov.b32 	%r4310, 1;
	mov.pred 	%p2343, 0;
	mov.u32 	%r4311, %r4291;
	mov.u32 	%r4312, %r4287;
	@%p1845 bra 	$L__BB19_281;
$L__BB19_283:
	mov.b32 	%r4313, 0;
	mov.pred 	%p2344, -1;
$L__BB19_284:
	mul.lo.s32 	%r3543, %r4313, %r2003;
	add.s32 	%r3544, %r3543, %r4294;
	mul.wide.s32 	%rd1082, %r3544, 4;
	add.s64 	%rd1083, %rd5, %rd1082;
	ld.global.u32 	%r496, [%rd1083];
	add.s32 	%r3545, %r3543, %r4290;
	mul.wide.s32 	%rd1084, %r3545, 4;
	add.s64 	%rd1085, %rd5, %rd1084;
	ld.global.u32 	%r497, [%rd1085];
	setp.lt.s32 	%p1847, %r496, %r497;
	mov.u32 	%r4314, %r4290;
	mov.u32 	%r4315, %r4294;
	@%p1847 bra 	$L__BB19_286;
	setp.le.s32 	%p1849, %r496, %r497;
	and.pred  	%p1850, %p1849, %p2344;
	mov.b32 	%r4313, 1;
	mov.pred 	%p2344, 0;
	mov.u32 	%r4314, %r4294;
	mov.u32 	%r4315, %r4290;
	@%p1850 bra 	$L__BB19_284;
$L__BB19_286:
	mov.b32 	%r4316, 0;
	mov.pred 	%p2345, -1;
$L__BB19_287:
	mul.lo.s32 	%r3548, %r4316, %r2003;
	add.s32 	%r3549, %r3548, %r4269;
	mul.wide.s32 	%rd1086, %r3549, 4;
	add.s64 	%rd1087, %rd5, %rd1086;
	ld.global.u32 	%r501, [%rd1087];
	add.s32 	%r3550, %r3548, %r4293;
	mul.wide.s32 	%rd1088, %r3550, 4;
	add.s64 	%rd1089, %rd5, %rd1088;
	ld.global.u32 	%r502, [%rd1089];
	setp.lt.s32 	%p1852, %r501, %r502;
	mov.u32 	%r4317, %r4293;
	mov.u32 	%r4318, %r4269;
	@%p1852 bra 	$L__BB19_289;
	setp.le.s32 	%p1854, %r501, %r502;
	and.pred  	%p1855, %p1854, %p2345;
	mov.b32 	%r4316, 1;
	mov.pred 	%p2345, 0;
	mov.u32 	%r4317, %r4269;
	mov.u32 	%r4318, %r4293;
	@%p1855 bra 	$L__BB19_287;
$L__BB19_289:
	mov.b32 	%r4319, 0;
	mov.pred 	%p2346, -1;
$L__BB19_290:
	mul.lo.s32 	%r3553, %r4319, %r2003;
	add.s32 	%r3554, %r3553, %r4297;
	mul.wide.s32 	%rd1090, %r3554, 4;
	add.s64 	%rd1091, %rd5, %rd1090;
	ld.global.u32 	%r506, [%rd1091];
	add.s32 	%r3555, %r3553, %r4273;
	mul.wide.s32 	%rd1092, %r3555, 4;
	add.s64 	%rd1093, %rd5, %rd1092;
	ld.global.u32 	%r507, [%rd1093];
	setp.lt.s32 	%p1857, %r506, %r507;
	mov.u32 	%r4320, %r4273;
	mov.u32 	%r4321, %r4297;
	@%p1857 bra 	$L__BB19_292;
	setp.le.s32 	%p1859, %r506, %r507;
	and.pred  	%p1860, %p1859, %p2346;
	mov.b32 	%r4319, 1;
	mov.pred 	%p2346, 0;
	mov.u32 	%r4320, %r4297;
	mov.u32 	%r4321, %r4273;
	@%p1860 bra 	$L__BB19_290;
$L__BB19_292:
	mov.b32 	%r4322, 0;
	mov.pred 	%p2347, -1;
$L__BB19_293:
	mul.lo.s32 	%r3558, %r4322, %r2003;
	add.s32 	%r3559, %r3558, %r4300;
	mul.wide.s32 	%rd1094, %r3559, 4;
	add.s64 	%rd1095, %rd5, %rd1094;
	ld.global.u32 	%r511, [%rd1095];
	add.s32 	%r3560, %r3558, %r4296;
	mul.wide.s32 	%rd1096, %r3560, 4;
	add.s64 	%rd1097, %rd5, %rd1096;
	ld.global.u32 	%r512, [%rd1097];
	setp.lt.s32 	%p1862, %r511, %r512;
	mov.u32 	%r4323, %r4296;
	mov.u32 	%r4324, %r4300;
	@%p1862 bra 	$L__BB19_295;
	setp.le.s32 	%p1864, %r511, %r512;
	and.pred  	%p1865, %p1864, %p2347;
	mov.b32 	%r4322, 1;
	mov.pred 	%p2347, 0;
	mov.u32 	%r4323, %r4300;
	mov.u32 	%r4324, %r4296;
	@%p1865 bra 	$L__BB19_293;
$L__BB19_295:
	mov.b32 	%r4325, 0;
	mov.pred 	%p2348, -1;
$L__BB19_296:
	mul.lo.s32 	%r3563, %r4325, %r2003;
	add.s32 	%r3564, %r3563, %r4303;
	mul.wide.s32 	%rd1098, %r3564, 4;
	add.s64 	%rd1099, %rd5, %rd1098;
	ld.global.u32 	%r516, [%rd1099];
	add.s32 	%r3565, %r3563, %r4299;
	mul.wide.s32 	%rd1100, %r3565, 4;
	add.s64 	%rd1101, %rd5, %rd1100;
	ld.global.u32 	%r517, [%rd1101];
	setp.lt.s32 	%p1867, %r516, %r517;
	mov.u32 	%r4326, %r4299;
	mov.u32 	%r4327, %r4303;
	@%p1867 bra 	$L__BB19_298;
	setp.le.s32 	%p1869, %r516, %r517;
	and.pred  	%p1870, %p1869, %p2348;
	mov.b32 	%r4325, 1;
	mov.pred 	%p2348, 0;
	mov.u32 	%r4326, %r4303;
	mov.u32 	%r4327, %r4299;
	@%p1870 bra 	$L__BB19_296;
$L__BB19_298:
	mov.b32 	%r4328, 0;
	mov.pred 	%p2349, -1;
$L__BB19_299:
	mul.lo.s32 	%r3568, %r4328, %r2003;
	add.s32 	%r3569, %r3568, %r4306;
	mul.wide.s32 	%rd1102, %r3569, 4;
	add.s64 	%rd1103, %rd5, %rd1102;
	ld.global.u32 	%r521, [%rd1103];
	add.s32 	%r3570, %r3568, %r4302;
	mul.wide.s32 	%rd1104, %r3570, 4;
	add.s64 	%rd1105, %rd5, %rd1104;
	ld.global.u32 	%r522, [%rd1105];
	setp.lt.s32 	%p1872, %r521, %r522;
	mov.u32 	%r4329, %r4302;
	mov.u32 	%r4330, %r4306;
	@%p1872 bra 	$L__BB19_301;
	setp.le.s32 	%p1874, %r521, %r522;
	and.pred  	%p1875, %p1874, %p2349;
	mov.b32 	%r4328, 1;
	mov.pred 	%p2349, 0;
	mov.u32 	%r4329, %r4306;
	mov.u32 	%r4330, %r4302;
	@%p1875 bra 	$L__BB19_299;
$L__BB19_301:
	mov.b32 	%r4331, 0;
	mov.pred 	%p2350, -1;
$L__BB19_302:
	mul.lo.s32 	%r3573, %r4331, %r2003;
	add.s32 	%r3574, %r3573, %r4309;
	mul.wide.s32 	%rd1106, %r3574, 4;
	add.s64 	%rd1107, %rd5, %rd1106;
	ld.global.u32 	%r526, [%rd1107];
	add.s32 	%r3575, %r3573, %r4305;
	mul.wide.s32 	%rd1108, %r3575, 4;
	add.s64 	%rd1109, %rd5, %rd1108;
	ld.global.u32 	%r527, [%rd1109];
	setp.lt.s32 	%p1877, %r526, %r527;
	mov.u32 	%r4332, %r4305;
	mov.u32 	%r4333, %r4309;
	@%p1877 bra 	$L__BB19_304;
	setp.le.s32 	%p1879, %r526, %r527;
	and.pred  	%p1880, %p1879, %p2350;
	mov.b32 	%r4331, 1;
	mov.pred 	%p2350, 0;
	mov.u32 	%r4332, %r4309;
	mov.u32 	%r4333, %r4305;
	@%p1880 bra 	$L__BB19_302;
$L__BB19_304:
	mov.b32 	%r4334, 0;
	mov.pred 	%p2351, -1;
$L__BB19_305:
	mul.lo.s32 	%r3578, %r4334, %r2003;
	add.s32 	%r3579, %r3578, %r4312;
	mul.wide.s32 	%rd1110, %r3579, 4;
	add.s64 	%rd1111, %rd5, %rd1110;
	ld.global.u32 	%r531, [%rd1111];
	add.s32 	%r3580, %r3578, %r4308;
	mul.wide.s32 	%rd1112, %r3580, 4;
	add.s64 	%rd1113, %rd5, %rd1112;
	ld.global.u32 	%r532, [%rd1113];
	setp.lt.s32 	%p1882, %r531, %r532;
	mov.u32 	%r4335, %r4308;
	mov.u32 	%r4336, %r4312;
	@%p1882 bra 	$L__BB19_307;
	setp.le.s32 	%p1884, %r531, %r532;
	and.pred  	%p1885, %p1884, %p2351;
	mov.b32 	%r4334, 1;
	mov.pred 	%p2351, 0;
	mov.u32 	%r4335, %r4312;
	mov.u32 	%r4336, %r4308;
	@%p1885 bra 	$L__BB19_305;
$L__BB19_307:
	mov.b32 	%r4337, 0;
	mov.pred 	%p2352, -1;
$L__BB19_308:
	mul.lo.s32 	%r3583, %r4337, %r2003;
	add.s32 	%r3584, %r3583, %r4315;
	mul.wide.s32 	%rd1114, %r3584, 4;
	add.s64 	%rd1115, %rd5, %rd1114;
	ld.global.u32 	%r536, [%rd1115];
	add.s32 	%r3585, %r3583, %r4311;
	mul.wide.s32 	%rd1116, %r3585, 4;
	add.s64 	%rd1117, %rd5, %rd1116;
	ld.global.u32 	%r537, [%rd1117];
	setp.lt.s32 	%p1887, %r536, %r537;
	mov.u32 	%r4338, %r4311;
	mov.u32 	%r4339, %r4315;
	@%p1887 bra 	$L__BB19_310;
	setp.le.s32 	%p1889, %r536, %r537;
	and.pred  	%p1890, %p1889, %p2352;
	mov.b32 	%r4337, 1;
	mov.pred 	%p2352, 0;
	mov.u32 	%r4338, %r4315;
	mov.u32 	%r4339, %r4311;
	@%p1890 bra 	$L__BB19_308;
$L__BB19_310:
	mov.b32 	%r4340, 0;
	mov.pred 	%p2353, -1;
$L__BB19_311:
	mul.lo.s32 	%r3588, %r4340, %r2003;
	add.s32 	%r3589, %r3588, %r4318;
	mul.wide.s32 	%rd1118, %r3589, 4;
	add.s64 	%rd1119, %rd5, %rd1118;
	ld.global.u32 	%r541, [%rd1119];
	add.s32 	%r3590, %r3588, %r4314;
	mul.wide.s32 	%rd1120, %r3590, 4;
	add.s64 	%rd1121, %rd5, %rd1120;
	ld.global.u32 	%r542, [%rd1121];
	setp.lt.s32 	%p1892, %r541, %r542;
	mov.u32 	%r4341, %r4314;
	mov.u32 	%r4342, %r4318;
	@%p1892 bra 	$L__BB19_313;
	setp.le.s32 	%p1894, %r541, %r542;
	and.pred  	%p1895, %p1894, %p2353;
	mov.b32 	%r4340, 1;
	mov.pred 	%p2353, 0;
	mov.u32 	%r4341, %r4318;
	mov.u32 	%r4342, %r4314;
	@%p1895 bra 	$L__BB19_311;
$L__BB19_313:
	mov.b32 	%r4343, 0;
	mov.pred 	%p2354, -1;
$L__BB19_314:
	mul.lo.s32 	%r3593, %r4343, %r2003;
	add.s32 	%r3594, %r3593, %r4324;
	mul.wide.s32 	%rd1122, %r3594, 4;
	add.s64 	%rd1123, %rd5, %rd1122;
	ld.global.u32 	%r546, [%rd1123];
	add.s32 	%r3595, %r3593, %r4320;
	mul.wide.s32 	%rd1124, %r3595, 4;
	add.s64 	%rd1125, %rd5, %rd1124;
	ld.global.u32 	%r547, [%rd1125];
	setp.lt.s32 	%p1897, %r546, %r547;
	mov.u32 	%r4344, %r4320;
	mov.u32 	%r4345, %r4324;
	@%p1897 bra 	$L__BB19_316;
	setp.le.s32 	%p1899, %r546, %r547;
	and.pred  	%p1900, %p1899, %p2354;
	mov.b32 	%r4343, 1;
	mov.pred 	%p2354, 0;
	mov.u32 	%r4344, %r4324;
	mov.u32 	%r4345, %r4320;
	@%p1900 bra 	$L__BB19_314;
$L__BB19_316:
	mov.b32 	%r4346, 0;
	mov.pred 	%p2355, -1;
$L__BB19_317:
	mul.lo.s32 	%r3598, %r4346, %r2003;
	add.s32 	%r3599, %r3598, %r4327;
	mul.wide.s32 	%rd1126, %r3599, 4;
	add.s64 	%rd1127, %rd5, %rd1126;
	ld.global.u32 	%r551, [%rd1127];
	add.s32 	%r3600, %r3598, %r4323;
	mul.wide.s32 	%rd1128, %r3600, 4;
	add.s64 	%rd1129, %rd5, %rd1128;
	ld.global.u32 	%r552, [%rd1129];
	setp.lt.s32 	%p1902, %r551, %r552;
	mov.u32 	%r4347, %r4323;
	mov.u32 	%r4348, %r4327;
	@%p1902 bra 	$L__BB19_319;
	setp.le.s32 	%p1904, %r551, %r552;
	and.pred  	%p1905, %p1904, %p2355;
	mov.b32 	%r4346, 1;
	mov.pred 	%p2355, 0;
	mov.u32 	%r4347, %r4327;
	mov.u32 	%r4348, %r4323;
	@%p1905 bra 	$L__BB19_317;
$L__BB19_319:
	mov.b32 	%r4349, 0;
	mov.pred 	%p2356, -1;
$L__BB19_320:
	mul.lo.s32 	%r3603, %r4349, %r2003;
	add.s32 	%r3604, %r3603, %r4330;
	mul.wide.s32 	%rd1130, %r3604, 4;
	add.s64 	%rd1131, %rd5, %rd1130;
	ld.global.u32 	%r556, [%rd1131];
	add.s32 	%r3605, %r3603, %r4326;
	mul.wide.s32 	%rd1132, %r3605, 4;
	add.s64 	%rd1133, %rd5, %rd1132;
	ld.global.u32 	%r557, [%rd1133];
	setp.lt.s32 	%p1907, %r556, %r557;
	mov.u32 	%r4350, %r4326;
	mov.u32 	%r4351, %r4330;
	@%p1907 bra 	$L__BB19_322;
	setp.le.s32 	%p1909, %r556, %r557;
	and.pred  	%p1910, %p1909, %p2356;
	mov.b32 	%r4349, 1;
	mov.pred 	%p2356, 0;
	mov.u32 	%r4350, %r4330;
	mov.u32 	%r4351, %r4326;
	@%p1910 bra 	$L__BB19_320;
$L__BB19_322:
	mov.b32 	%r4352, 0;
	mov.pred 	%p2357, -1;
$L__BB19_323:
	mul.lo.s32 	%r3608, %r4352, %r2003;
	add.s32 	%r3609, %r3608, %r4333;
	mul.wide.s32 	%rd1134, %r3609, 4;
	add.s64 	%rd1135, %rd5, %rd1134;
	ld.global.u32 	%r561, [%rd1135];
	add.s32 	%r3610, %r3608, %r4329;
	mul.wide.s32 	%rd1136, %r3610, 4;
	add.s64 	%rd1137, %rd5, %rd1136;
	ld.global.u32 	%r562, [%rd1137];
	setp.lt.s32 	%p1912, %r561, %r562;
	mov.u32 	%r4353, %r4329;
	mov.u32 	%r4354, %r4333;
	@%p1912 bra 	$L__BB19_325;
	setp.le.s32 	%p1914, %r561, %r562;
	and.pred  	%p1915, %p1914, %p2357;
	mov.b32 	%r4352, 1;
	mov.pred 	%p2357, 0;
	mov.u32 	%r4353, %r4333;
	mov.u32 	%r4354, %r4329;
	@%p1915 bra 	$L__BB19_323;
$L__BB19_325:
	mov.b32 	%r4355, 0;
	mov.pred 	%p2358, -1;
$L__BB19_326:
	mul.lo.s32 	%r3613, %r4355, %r2003;
	add.s32 	%r3614, %r3613, %r4336;
	mul.wide.s32 	%rd1138, %r3614, 4;
	add.s64 	%rd1139, %rd5, %rd1138;
	ld.global.u32 	%r566, [%rd1139];
	add.s32 	%r3615, %r3613, %r4332;
	mul.wide.s32 	%rd1140, %r3615, 4;
	add.s64 	%rd1141, %rd5, %rd1140;
	ld.global.u32 	%r567, [%rd1141];
	setp.lt.s32 	%p1917, %r566, %r567;
	mov.u32 	%r4356, %r4332;
	mov.u32 	%r4357, %r4336;
	@%p1917 bra 	$L__BB19_328;
	setp.le.s32 	%p1919, %r566, %r567;
	and.pred  	%p1920, %p1919, %p2358;
	mov.b32 	%r4355, 1;
	mov.pred 	%p2358, 0;
	mov.u32 	%r4356, %r4336;
	mov.u32 	%r4357, %r4332;
	@%p1920 bra 	$L__BB19_326;
$L__BB19_328:
	mov.b32 	%r4358, 0;
	mov.pred 	%p2359, -1;
$L__BB19_329:
	mul.lo.s32 	%r3618, %r4358, %r2003;
	add.s32 	%r3619, %r3618, %r4339;
	mul.wide.s32 	%rd1142, %r3619, 4;
	add.s64 	%rd1143, %rd5, %rd1142;
	ld.global.u32 	%r571, [%rd1143];
	add.s32 	%r3620, %r3618, %r4335;
	mul.wide.s32 	%rd1144, %r3620, 4;
	add.s64 	%rd1145, %rd5, %rd1144;
	ld.global.u32 	%r572, [%rd1145];
	setp.lt.s32 	%p1922, %r571, %r572;
	mov.u32 	%r4359, %r4335;
	mov.u32 	%r4360, %r4339;
	@%p1922 bra 	$L__BB19_331;
	setp.le.s32 	%p1924, %r571, %r572;
	and.pred  	%p1925, %p1924, %p2359;
	mov.b32 	%r4358, 1;
	mov.pred 	%p2359, 0;
	mov.u32 	%r4359, %r4339;
	mov.u32 	%r4360, %r4335;
	@%p1925 bra 	$L__BB19_329;
$L__BB19_331:
	mov.b32 	%r4361, 0;
	mov.pred 	%p2360, -1;
$L__BB19_332:
	mul.lo.s32 	%r3623, %r4361, %r2003;
	add.s32 	%r3624, %r3623, %r4342;
	mul.wide.s32 	%rd1146, %r3624, 4;
	add.s64 	%rd1147, %rd5, %rd1146;
	ld.global.u32 	%r576, [%rd1147];
	add.s32 	%r3625, %r3623, %r4338;
	mul.wide.s32 	%rd1148, %r3625, 4;
	add.s64 	%rd1149, %rd5, %rd1148;
	ld.global.u32 	%r577, [%rd1149];
	setp.lt.s32 	%p1927, %r576, %r577;
	mov.u32 	%r4362, %r4338;
	mov.u32 	%r4363, %r4342;
	@%p1927 bra 	$L__BB19_334;
	setp.le.s32 	%p1929, %r576, %r577;
	and.pred  	%p1930, %p1929, %p2360;
	mov.b32 	%r4361, 1;
	mov.pred 	%p2360, 0;
	mov.u32 	%r4362, %r4342;
	mov.u32 	%r4363, %r4338;
	@%p1930 bra 	$L__BB19_332;
$L__BB19_334:
	mov.b32 	%r4364, 0;
	mov.pred 	%p2361, -1;
$L__BB19_335:
	mul.lo.s32 	%r3628, %r4364, %r2003;
	add.s32 	%r3629, %r3628, %r4317;
	mul.wide.s32 	%rd1150, %r3629, 4;
	add.s64 	%rd1151, %rd5, %rd1150;
	ld.global.u32 	%r581, [%rd1151];
	add.s32 	%r3630, %r3628, %r4341;
	mul.wide.s32 	%rd1152, %r3630, 4;
	add.s64 	%rd1153, %rd5, %rd1152;
	ld.global.u32 	%r582, [%rd1153];
	setp.lt.s32 	%p1932, %r581, %r582;
	mov.u32 	%r4365, %r4341;
	mov.u32 	%r4366, %r4317;
	@%p1932 bra 	$L__BB19_337;
	setp.le.s32 	%p1934, %r581, %r582;
	and.pred  	%p1935, %p1934, %p2361;
	mov.b32 	%r4364, 1;
	mov.pred 	%p2361, 0;
	mov.u32 	%r4365, %r4317;
	mov.u32 	%r4366, %r4341;
	@%p1935 bra 	$L__BB19_335;
$L__BB19_337:
	mov.b32 	%r4367, 0;
	mov.pred 	%p2362, -1;
$L__BB19_338:
	mul.lo.s32 	%r3633, %r4367, %r2003;
	add.s32 	%r3634, %r3633, %r4345;
	mul.wide.s32 	%rd1154, %r3634, 4;
	add.s64 	%rd1155, %rd5, %rd1154;
	ld.global.u32 	%r586, [%rd1155];
	add.s32 	%r3635, %r3633, %r4321;
	mul.wide.s32 	%rd1156, %r3635, 4;
	add.s64 	%rd1157, %rd5, %rd1156;
	ld.global.u32 	%r587, [%rd1157];
	setp.lt.s32 	%p1937, %r586, %r587;
	mov.u32 	%r4368, %r4321;
	mov.u32 	%r4369, %r4345;
	@%p1937 bra 	$L__BB19_340;
	setp.le.s32 	%p1939, %r586, %r587;
	and.pred  	%p1940, %p1939, %p2362;
	mov.b32 	%r4367, 1;
	mov.pred 	%p2362, 0;
	mov.u32 	%r4368, %r4345;
	mov.u32 	%r4369, %r4321;
	@%p1940 bra 	$L__BB19_338;
$L__BB19_340:
	mov.b32 	%r4370, 0;
	mov.pred 	%p2363, -1;
$L__BB19_341:
	mul.lo.s32 	%r3638, %r4370, %r2003;
	add.s32 	%r3639, %r3638, %r4348;
	mul.wide.s32 	%rd1158, %r3639, 4;
	add.s64 	%rd1159, %rd5, %rd1158;
	ld.global.u32 	%r591, [%rd1159];
	add.s32 	%r3640, %r3638, %r4344;
	mul.wide.s32 	%rd1160, %r3640, 4;
	add.s64 	%rd1161, %rd5, %rd1160;
	ld.global.u32 	%r592, [%rd1161];
	setp.lt.s32 	%p1942, %r591, %r592;
	mov.u32 	%r4371, %r4344;
	mov.u32 	%r4372, %r4348;
	@%p1942 bra 	$L__BB19_343;
	setp.le.s32 	%p1944, %r591, %r592;
	and.pred  	%p1945, %p1944, %p2363;
	mov.b32 	%r4370, 1;
	mov.pred 	%p2363, 0;
	mov.u32 	%r4371, %r4348;
	mov.u32 	%r4372, %r4344;
	@%p1945 bra 	$L__BB19_341;
$L__BB19_343:
	mov.b32 	%r4373, 0;
	mov.pred 	%p2364, -1;
$L__BB19_344:
	mul.lo.s32 	%r3643, %r4373, %r2003;
	add.s32 	%r3644, %r3643, %r4351;
	mul.wide.s32 	%rd1162, %r3644, 4;
	add.s64 	%rd1163, %rd5, %rd1162;
	ld.global.u32 	%r596, [%rd1163];
	add.s32 	%r3645, %r3643, %r4347;
	mul.wide.s32 	%rd1164, %r3645, 4;
	add.s64 	%rd1165, %rd5, %rd1164;
	ld.global.u32 	%r597, [%rd1165];
	setp.lt.s32 	%p1947, %r596, %r597;
	mov.u32 	%r4374, %r4347;
	mov.u32 	%r4375, %r4351;
	@%p1947 bra 	$L__BB19_346;
	setp.le.s32 	%p1949, %r596, %r597;
	and.pred  	%p1950, %p1949, %p2364;
	mov.b32 	%r4373, 1;
	mov.pred 	%p2364, 0;
	mov.u32 	%r4374, %r4351;
	mov.u32 	%r4375, %r4347;
	@%p1950 bra 	$L__BB19_344;
$L__BB19_346:
	mov.b32 	%r4376, 0;
	mov.pred 	%p2365, -1;
$L__BB19_347:
	mul.lo.s32 	%r3648, %r4376, %r2003;
	add.s32 	%r3649, %r3648, %r4354;
	mul.wide.s32 	%rd1166, %r3649, 4;
	add.s64 	%rd1167, %rd5, %rd1166;
	ld.global.u32 	%r601, [%rd1167];
	add.s32 	%r3650, %r3648, %r4350;
	mul.wide.s32 	%rd1168, %r3650, 4;
	add.s64 	%rd1169, %rd5, %rd1168;
	ld.global.u32 	%r602, [%rd1169];
	setp.lt.s32 	%p1952, %r601, %r602;
	mov.u32 	%r4377, %r4350;
	mov.u32 	%r4378, %r4354;
	@%p1952 bra 	$L__BB19_349;
	setp.le.s32 	%p1954, %r601, %r602;
	and.pred  	%p1955, %p1954, %p2365;
	mov.b32 	%r4376, 1;
	mov.pred 	%p2365, 0;
	mov.u32 	%r4377, %r4354;
	mov.u32 	%r4378, %r4350;
	@%p1955 bra 	$L__BB19_347;
$L__BB19_349:
	mov.b32 	%r4379, 0;
	mov.pred 	%p2366, -1;
$L__BB19_350:
	mul.lo.s32 	%r3653, %r4379, %r2003;
	add.s32 	%r3654, %r3653, %r4357;
	mul.wide.s32 	%rd1170, %r3654, 4;
	add.s64 	%rd1171, %rd5, %rd1170;
	ld.global.u32 	%r606, [%rd1171];
	add.s32 	%r3655, %r3653, %r4353;
	mul.wide.s32 	%rd1172, %r3655, 4;
	add.s64 	%rd1173, %rd5, %rd1172;
	ld.global.u32 	%r607, [%rd1173];
	setp.lt.s32 	%p1957, %r606, %r607;
	mov.u32 	%r4380, %r4353;
	mov.u32 	%r4381, %r4357;
	@%p1957 bra 	$L__BB19_352;
	setp.le.s32 	%p1959, %r606, %r607;
	and.pred  	%p1960, %p1959, %p2366;
	mov.b32 	%r4379, 1;
	mov.pred 	%p2366, 0;
	mov.u32 	%r4380, %r4357;
	mov.u32 	%r4381, %r4353;
	@%p1960 bra 	$L__BB19_350;
$L__BB19_352:
	mov.b32 	%r4382, 0;
	mov.pred 	%p2367, -1;
$L__BB19_353:
	mul.lo.s32 	%r3658, %r4382, %r2003;
	add.s32 	%r3659, %r3658, %r4360;
	mul.wide.s32 	%rd1174, %r3659, 4;
	add.s64 	%rd1175, %rd5, %rd1174;
	ld.global.u32 	%r611, [%rd1175];
	add.s32 	%r3660, %r3658, %r4356;
	mul.wide.s32 	%rd1176, %r3660, 4;
	add.s64 	%rd1177, %rd5, %rd1176;
	ld.global.u32 	%r612, [%rd1177];
	setp.lt.s32 	%p1962, %r611, %r612;
	mov.u32 	%r4383, %r4356;
	mov.u32 	%r4384, %r4360;
	@%p1962 bra 	$L__BB19_355;
	setp.le.s32 	%p1964, %r611, %r612;
	and.pred  	%p1965, %p1964, %p2367;
	mov.b32 	%r4382, 1;
	mov.pred 	%p2367, 0;
	mov.u32 	%r4383, %r4360;
	mov.u32 	%r4384, %r4356;
	@%p1965 bra 	$L__BB19_353;
$L__BB19_355:
	mov.b32 	%r4385, 0;
	mov.pred 	%p2368, -1;
$L__BB19_356:
	mul.lo.s32 	%r3663, %r4385, %r2003;
	add.s32 	%r3664, %r3663, %r4363;
	mul.wide.s32 	%rd1178, %r3664, 4;
	add.s64 	%rd1179, %rd5, %rd1178;
	ld.global.u32 	%r616, [%rd1179];
	add.s32 	%r3665, %r3663, %r4359;
	mul.wide.s32 	%rd1180, %r3665, 4;
	add.s64 	%rd1181, %rd5, %rd1180;
	ld.global.u32 	%r617, [%rd1181];
	setp.lt.s32 	%p1967, %r616, %r617;
	mov.u32 	%r4386, %r4359;
	mov.u32 	%r4387, %r4363;
	@%p1967 bra 	$L__BB19_358;
	setp.le.s32 	%p1969, %r616, %r617;
	and.pred  	%p1970, %p1969, %p2368;
	mov.b32 	%r4385, 1;
	mov.pred 	%p2368, 0;
	mov.u32 	%r4386, %r4363;
	mov.u32 	%r4387, %r4359;
	@%p1970 bra 	$L__BB19_356;
$L__BB19_358:
	mov.b32 	%r4388, 0;
	mov.pred 	%p2369, -1;
$L__BB19_359:
	mul.lo.s32 	%r3668, %r4388, %r2003;
	add.s32 	%r3669, %r3668, %r4366;
	mul.wide.s32 	%rd1182, %r3669, 4;
	add.s64 	%rd1183, %rd5, %rd1182;
	ld.global.u32 	%r621, [%rd1183];
	add.s32 	%r3670, %r3668, %r4362;
	mul.wide.s32 	%rd1184, %r3670, 4;
	add.s64 	%rd1185, %rd5, %rd1184;
	ld.global.u32 	%r622, [%rd1185];
	setp.lt.s32 	%p1972, %r621, %r622;
	mov.u32 	%r4389, %r4362;
	mov.u32 	%r4390, %r4366;
	@%p1972 bra 	$L__BB19_361;
	setp.le.s32 	%p1974, %r621, %r622;
	and.pred  	%p1975, %p1974, %p2369;
	mov.b32 	%r4388, 1;
	mov.pred 	%p2369, 0;
	mov.u32 	%r4389, %r4366;
	mov.u32 	%r4390, %r4362;
	@%p1975 bra 	$L__BB19_359;
$L__BB19_361:
	mov.b32 	%r4391, 0;
	mov.pred 	%p2370, -1;
$L__BB19_362:
	mul.lo.s32 	%r3673, %r4391, %r2003;
	add.s32 	%r3674, %r3673, %r4372;
	mul.wide.s32 	%rd1186, %r3674, 4;
	add.s64 	%rd1187, %rd5, %rd1186;
	ld.global.u32 	%r626, [%rd1187];
	add.s32 	%r3675, %r3673, %r4368;
	mul.wide.s32 	%rd1188, %r3675, 4;
	add.s64 	%rd1189, %rd5, %rd1188;
	ld.global.u32 	%r627, [%rd1189];
	setp.lt.s32 	%p1977, %r626, %r627;
	mov.u32 	%r4392, %r4368;
	mov.u32 	%r4393, %r4372;
	@%p1977 bra 	$L__BB19_364;
	setp.le.s32 	%p1979, %r626, %r627;
	and.pred  	%p1980, %p1979, %p2370;
	mov.b32 	%r4391, 1;
	mov.pred 	%p2370, 0;
	mov.u32 	%r4392, %r4372;
	mov.u32 	%r4393, %r4368;
	@%p1980 bra 	$L__BB19_362;
$L__BB19_364:
	mov.b32 	%r4394, 0;
	mov.pred 	%p2371, -1;
$L__BB19_365:
	mul.lo.s32 	%r3678, %r4394, %r2003;
	add.s32 	%r3679, %r3678, %r4375;
	mul.wide.s32 	%rd1190, %r3679, 4;
	add.s64 	%rd1191, %rd5, %rd1190;
	ld.global.u32 	%r631, [%rd1191];
	add.s32 	%r3680, %r3678, %r4371;
	mul.wide.s32 	%rd1192, %r3680, 4;
	add.s64 	%rd1193, %rd5, %rd1192;
	ld.global.u32 	%r632, [%rd1193];
	setp.lt.s32 	%p1982, %r631, %r632;
	mov.u32 	%r4395, %r4371;
	mov.u32 	%r4396, %r4375;
	@%p1982 bra 	$L__BB19_367;
	setp.le.s32 	%p1984, %r631, %r632;
	and.pred  	%p1985, %p1984, %p2371;
	mov.b32 	%r4394, 1;
	mov.pred 	%p2371, 0;
	mov.u32 	%r4395, %r4375;
	mov.u32 	%r4396, %r4371;
	@%p1985 bra 	$L__BB19_365;
$L__BB19_367:
	mov.b32 	%r4397, 0;
	mov.pred 	%p2372, -1;
$L__BB19_368:
	mul.lo.s32 	%r3683, %r4397, %r2003;
	add.s32 	%r3684, %r3683, %r4378;
	mul.wide.s32 	%rd1194, %r3684, 4;
	add.s64 	%rd1195, %rd5, %rd1194;
	ld.global.u32 	%r636, [%rd1195];
	add.s32 	%r3685, %r3683, %r4374;
	mul.wide.s32 	%rd1196, %r3685, 4;
	add.s64 	%rd1197, %rd5, %rd1196;
	ld.global.u32 	%r637, [%rd1197];
	setp.lt.s32 	%p1987, %r636, %r637;
	mov.u32 	%r4398, %r4374;
	mov.u32 	%r4399, %r4378;
	@%p1987 bra 	$L__BB19_370;
	setp.le.s32 	%p1989, %r636, %r637;
	and.pred  	%p1990, %p1989, %p2372;
	mov.b32 	%r4397, 1;
	mov.pred 	%p2372, 0;
	mov.u32 	%r4398, %r4378;
	mov.u32 	%r4399, %r4374;
	@%p1990 bra 	$L__BB19_368;
$L__BB19_370:
	mov.b32 	%r4400, 0;
	mov.pred 	%p2373, -1;
$L__BB19_371:
	mul.lo.s32 	%r3688, %r4400, %r2003;
	add.s32 	%r3689, %r3688, %r4381;
	mul.wide.s32 	%rd1198, %r3689, 4;
	add.s64 	%rd1199, %rd5, %rd1198;
	ld.global.u32 	%r641, [%rd1199];
	add.s32 	%r3690, %r3688, %r4377;
	mul.wide.s32 	%rd1200, %r3690, 4;
	add.s64 	%rd1201, %rd5, %rd1200;
	ld.global.u32 	%r642, [%rd1201];
	setp.lt.s32 	%p1992, %r641, %r642;
	mov.u32 	%r4401, %r4377;
	mov.u32 	%r4402, %r4381;
	@%p1992 bra 	$L__BB19_373;
	setp.le.s32 	%p1994, %r641, %r642;
	and.pred  	%p1995, %p1994, %p2373;
	mov.b32 	%r4400, 1;
	mov.pred 	%p2373, 0;
	mov.u32 	%r4401, %r4381;
	mov.u32 	%r4402, %r4377;
	@%p1995 bra 	$L__BB19_371;
$L__BB19_373:
	mov.b32 	%r4403, 0;
	mov.pred 	%p2374, -1;
$L__BB19_374:
	mul.lo.s32 	%r3693, %r4403, %r2003;
	add.s32 	%r3694, %r3693, %r4384;
	mul.wide.s32 	%rd1202, %r3694, 4;
	add.s64 	%rd1203, %rd5, %rd1202;
	ld.global.u32 	%r646, [%rd1203];
	add.s32 	%r3695, %r3693, %r4380;
	mul.wide.s32 	%rd1204, %r3695, 4;
	add.s64 	%rd1205, %rd5, %rd1204;
	ld.global.u32 	%r647, [%rd1205];
	setp.lt.s32 	%p1997, %r646, %r647;
	mov.u32 	%r4404, %r4380;
	mov.u32 	%r4405, %r4384;
	@%p1997 bra 	$L__BB19_376;
	setp.le.s32 	%p1999, %r646, %r647;
	and.pred  	%p2000, %p1999, %p2374;
	mov.b32 	%r4403, 1;
	mov.pred 	%p2374, 0;
	mov.u32 	%r4404, %r4384;
	mov.u32 	%r4405, %r4380;
	@%p2000 bra 	$L__BB19_374;
$L__BB19_376:
	mov.b32 	%r4406, 0;
	mov.pred 	%p2375, -1;
$L__BB19_377:
	mul.lo.s32 	%r3698, %r4406, %r2003;
	add.s32 	%r3699, %r3698, %r4387;
	mul.wide.s32 	%rd1206, %r3699, 4;
	add.s64 	%rd1207, %rd5, %rd1206;
	ld.global.u32 	%r651, [%rd1207];
	add.s32 	%r3700, %r3698, %r4383;
	mul.wide.s32 	%rd1208, %r3700, 4;
	add.s64 	%rd1209, %rd5, %rd1208;
	ld.global.u32 	%r652, [%rd1209];
	setp.lt.s32 	%p2002, %r651, %r652;
	mov.u32 	%r4407, %r4383;
	mov.u32 	%r4408, %r4387;
	@%p2002 bra 	$L__BB19_379;
	setp.le.s32 	%p2004, %r651, %r652;
	and.pred  	%p2005, %p2004, %p2375;
	mov.b32 	%r4406, 1;
	mov.pred 	%p2375, 0;
	mov.u32 	%r4407, %r4387;
	mov.u32 	%r4408, %r4383;
	@%p2005 bra 	$L__BB19_377;
$L__BB19_379:
	mov.b32 	%r4409, 0;
	mov.pred 	%p2376, -1;
$L__BB19_380:
	mul.lo.s32 	%r3703, %r4409, %r2003;
	add.s32 	%r3704, %r3703, %r4390;
	mul.wide.s32 	%rd1210, %r3704, 4;
	add.s64 	%rd1211, %rd5, %rd1210;
	ld.global.u32 	%r656, [%rd1211];
	add.s32 	%r3705, %r3703, %r4386;
	mul.wide.s32 	%rd1212, %r3705, 4;
	add.s64 	%rd1213, %rd5, %rd1212;
	ld.global.u32 	%r657, [%rd1213];
	setp.lt.s32 	%p2007, %r656, %r657;
	mov.u32 	%r4410, %r4386;
	mov.u32 	%r4411, %r4390;
	@%p2007 bra 	$L__BB19_382;
	setp.le.s32 	%p2009, %r656, %r657;
	and.pred  	%p2010, %p2009, %p2376;
	mov.b32 	%r4409, 1;
	mov.pred 	%p2376, 0;
	mov.u32 	%r4410, %r4390;
	mov.u32 	%r4411, %r4386;
	@%p2010 bra 	$L__BB19_380;
$L__BB19_382:
	mov.b32 	%r4412, 0;
	mov.pred 	%p2377, -1;
$L__BB19_383:
	mul.lo.s32 	%r3708, %r4412, %r2003;
	add.s32 	%r3709, %r3708, %r4365;
	mul.wide.s32 	%rd1214, %r3709, 4;
	add.s64 	%rd1215, %rd5, %rd1214;
	ld.global.u32 	%r661, [%rd1215];
	add.s32 	%r3710, %r3708, %r4389;
	mul.wide.s32 	%rd1216, %r3710, 4;
	add.s64 	%rd1217, %rd5, %rd1216;
	ld.global.u32 	%r662, [%rd1217];
	setp.lt.s32 	%p2012, %r661, %r662;
	mov.u32 	%r4511, %r4389;
	mov.u32 	%r4414, %r4365;
	@%p2012 bra 	$L__BB19_385;
	setp.le.s32 	%p2014, %r661, %r662;
	and.pred  	%p2015, %p2014, %p2377;
	mov.b32 	%r4412, 1;
	mov.pred 	%p2377, 0;
	mov.u32 	%r4511, %r4365;
	mov.u32 	%r4414, %r4389;
	@%p2015 bra 	$L__BB19_383;
$L__BB19_385:
	mov.b32 	%r4415, 0;
	mov.pred 	%p2378, -1;
$L__BB19_386:
	mul.lo.s32 	%r3713, %r4415, %r2003;
	add.s32 	%r3714, %r3713, %r4393;
	mul.wide.s32 	%rd1218, %r3714, 4;
	add.s64 	%rd1219, %rd5, %rd1218;
	ld.global.u32 	%r666, [%rd1219];
	add.s32 	%r3715, %r3713, %r4369;
	mul.wide.s32 	%rd1220, %r3715, 4;
	add.s64 	%rd1221, %rd5, %rd1220;
	ld.global.u32 	%r667, [%rd1221];
	setp.lt.s32 	%p2017, %r666, %r667;
	mov.u32 	%r4454, %r4369;
	mov.u32 	%r4455, %r4393;
	@%p2017 bra 	$L__BB19_388;
	setp.le.s32 	%p2019, %r666, %r667;
	and.pred  	%p2020, %p2019, %p2378;
	mov.b32 	%r4415, 1;
	mov.pred 	%p2378, 0;
	mov.u32 	%r4454, %r4393;
	mov.u32 	%r4455, %r4369;
	@%p2020 bra 	$L__BB19_386;
$L__BB19_388:
	mov.b32 	%r4418, 0;
	mov.pred 	%p2379, -1;
$L__BB19_389:
	mul.lo.s32 	%r3718, %r4418, %r2003;
	add.s32 	%r3719, %r3718, %r4396;
	mul.wide.s32 	%rd1222, %r3719, 4;
	add.s64 	%rd1223, %rd5, %rd1222;
	ld.global.u32 	%r671, [%rd1223];
	add.s32 	%r3720, %r3718, %r4392;
	mul.wide.s32 	%rd1224, %r3720, 4;
	add.s64 	%rd1225, %rd5, %rd1224;
	ld.global.u32 	%r672, [%rd1225];
	setp.lt.s32 	%p2022, %r671, %r672;
	mov.u32 	%r4452, %r4392;
	mov.u32 	%r4453, %r4396;
	@%p2022 bra 	$L__BB19_391;
	setp.le.s32 	%p2024, %r671, %r672;
	and.pred  	%p2025, %p2024, %p2379;
	mov.b32 	%r4418, 1;
	mov.pred 	%p2379, 0;
	mov.u32 	%r4452, %r4396;
	mov.u32 	%r4453, %r4392;
	@%p2025 bra 	$L__BB19_389;
$L__BB19_391:
	mov.b32 	%r4421, 0;
	mov.pred 	%p2380, -1;
$L__BB19_392:
	mul.lo.s32 	%r3723, %r4421, %r2003;
	add.s32 	%r3724, %r3723, %r4399;
	mul.wide.s32 	%rd1226, %r3724, 4;
	add.s64 	%rd1227, %rd5, %rd1226;
	ld.global.u32 	%r676, [%rd1227];
	add.s32 	%r3725, %r3723, %r4395;
	mul.wide.s32 	%rd1228, %r3725, 4;
	add.s64 	%rd1229, %rd5, %rd1228;
	ld.global.u32 	%r677, [%rd1229];
	setp.lt.s32 	%p2027, %r676, %r677;
	mov.u32 	%r4450, %r4395;
	mov.u32 	%r4451, %r4399;
	@%p2027 bra 	$L__BB19_394;
	setp.le.s32 	%p2029, %r676, %r677;
	and.pred  	%p2030, %p2029, %p2380;
	mov.b32 	%r4421, 1;
	mov.pred 	%p2380, 0;
	mov.u32 	%r4450, %r4399;
	mov.u32 	%r4451, %r4395;
	@%p2030 bra 	$L__BB19_392;
$L__BB19_394:
	mov.b32 	%r4424, 0;
	mov.pred 	%p2381, -1;
$L__BB19_395:
	mul.lo.s32 	%r3728, %r4424, %r2003;
	add.s32 	%r3729, %r3728, %r4402;
	mul.wide.s32 	%rd1230, %r3729, 4;
	add.s64 	%rd1231, %rd5, %rd1230;
	ld.global.u32 	%r681, [%rd1231];
	add.s32 	%r3730, %r3728, %r4398;
	mul.wide.s32 	%rd1232, %r3730, 4;
	add.s64 	%rd1233, %rd5, %rd1232;
	ld.global.u32 	%r682, [%rd1233];
	setp.lt.s32 	%p2032, %r681, %r682;
	mov.u32 	%r4448, %r4398;
	mov.u32 	%r4449, %r4402;
	@%p2032 bra 	$L__BB19_397;
	setp.le.s32 	%p2034, %r681, %r682;
	and.pred  	%p2035, %p2034, %p2381;
	mov.b32 	%r4424, 1;
	mov.pred 	%p2381, 0;
	mov.u32 	%r4448, %r4402;
	mov.u32 	%r4449, %r4398;
	@%p2035 bra 	$L__BB19_395;
$L__BB19_397:
	mov.b32 	%r4427, 0;
	mov.pred 	%p2382, -1;
$L__BB19_398:
	mul.lo.s32 	%r3733, %r4427, %r2003;
	add.s32 	%r3734, %r3733, %r4405;
	mul.wide.s32 	%rd1234, %r3734, 4;
	add.s64 	%rd1235, %rd5, %rd1234;
	ld.global.u32 	%r686, [%rd1235];
	add.s32 	%r3735, %r3733, %r4401;
	mul.wide.s32 	%rd1236, %r3735, 4;
	add.s64 	%rd1237, %rd5, %rd1236;
	ld.global.u32 	%r687, [%rd1237];
	setp.lt.s32 	%p2037, %r686, %r687;
	mov.u32 	%r4446, %r4401;
	mov.u32 	%r4447, %r4405;
	@%p2037 bra 	$L__BB19_400;
	setp.le.s32 	%p2039, %r686, %r687;
	and.pred  	%p2040, %p2039, %p2382;
	mov.b32 	%r4427, 1;
	mov.pred 	%p2382, 0;
	mov.u32 	%r4446, %r4405;
	mov.u32 	%r4447, %r4401;
	@%p2040 bra 	$L__BB19_398;
$L__BB19_400:
	mov.b32 	%r4430, 0;
	mov.pred 	%p2383, -1;
$L__BB19_401:
	mul.lo.s32 	%r3738, %r4430, %r2003;
	add.s32 	%r3739, %r3738, %r4408;
	mul.wide.s32 	%rd1238, %r3739, 4;
	add.s64 	%rd1239, %rd5, %rd1238;
	ld.global.u32 	%r691, [%rd1239];
	add.s32 	%r3740, %r3738, %r4404;
	mul.wide.s32 	%rd1240, %r3740, 4;
	add.s64 	%rd1241, %rd5, %rd1240;
	ld.global.u32 	%r692, [%rd1241];
	setp.lt.s32 	%p2042, %r691, %r692;
	mov.u32 	%r4444, %r4404;
	mov.u32 	%r4445, %r4408;
	@%p2042 bra 	$L__BB19_403;
	setp.le.s32 	%p2044, %r691, %r692;
	and.pred  	%p2045, %p2044, %p2383;
	mov.b32 	%r4430, 1;
	mov.pred 	%p2383, 0;
	mov.u32 	%r4444, %r4408;
	mov.u32 	%r4445, %r4404;
	@%p2045 bra 	$L__BB19_401;
$L__BB19_403:
	mov.b32 	%r4433, 0;
	mov.pred 	%p2384, -1;
$L__BB19_404:
	mul.lo.s32 	%r3743, %r4433, %r2003;
	add.s32 	%r3744, %r3743, %r4411;
	mul.wide.s32 	%rd1242, %r3744, 4;
	add.s64 	%rd1243, %rd5, %rd1242;
	ld.global.u32 	%r696, [%rd1243];
	add.s32 	%r3745, %r3743, %r4407;
	mul.wide.s32 	%rd1244, %r3745, 4;
	add.s64 	%rd1245, %rd5, %rd1244;
	ld.global.u32 	%r697, [%rd1245];
	setp.lt.s32 	%p2047, %r696, %r697;
	mov.u32 	%r4442, %r4407;
	mov.u32 	%r4443, %r4411;
	@%p2047 bra 	$L__BB19_406;
	setp.le.s32 	%p2049, %r696, %r697;
	and.pred  	%p2050, %p2049, %p2384;
	mov.b32 	%r4433, 1;
	mov.pred 	%p2384, 0;
	mov.u32 	%r4442, %r4411;
	mov.u32 	%r4443, %r4407;
	@%p2050 bra 	$L__BB19_404;
$L__BB19_406:
	mov.b32 	%r4436, 0;
	mov.pred 	%p2385, -1;
$L__BB19_407:
	mul.lo.s32 	%r3748, %r4436, %r2003;
	add.s32 	%r3749, %r3748, %r4414;
	mul.wide.s32 	%rd1246, %r3749, 4;
	add.s64 	%rd1247, %rd5, %rd1246;
	ld.global.u32 	%r701, [%rd1247];
	add.s32 	%r3750, %r3748, %r4410;
	mul.wide.s32 	%rd1248, %r3750, 4;
	add.s64 	%rd1249, %rd5, %rd1248;
	ld.global.u32 	%r702, [%rd1249];
	setp.lt.s32 	%p2052, %r701, %r702;
	mov.u32 	%r4440, %r4410;
	mov.u32 	%r4441, %r4414;
	@%p2052 bra 	$L__BB19_409;
	setp.le.s32 	%p2054, %r701, %r702;
	and.pred  	%p2055, %p2054, %p2385;
	mov.b32 	%r4436, 1;
	mov.pred 	%p2385, 0;
	mov.u32 	%r4440, %r4414;
	mov.u32 	%r4441, %r4410;
	@%p2055 bra 	$L__BB19_407;
$L__BB19_409:
	mad.lo.s32 	%r705, %r2, 68, %r3071;
	mov.b32 	%r4456, 2;
$L__BB19_410:
	mov.u32 	%r723, %r4456;
	bar.sync 	0;
	add.s32 	%r3754, %r723, -1;
	shr.u32 	%r3755, %r723, 1;
	st.shared.u32 	[%r705], %r4455;
	st.shared.u32 	[%r705+4], %r4454;
	st.shared.u32 	[%r705+8], %r4453;
	st.shared.u32 	[%r705+12], %r4452;
	st.shared.u32 	[%r705+16], %r4451;
	st.shared.u32 	[%r705+20], %r4450;
	st.shared.u32 	[%r705+24], %r4449;
	st.shared.u32 	[%r705+28], %r4448;
	st.shared.u32 	[%r705+32], %r4447;
	st.shared.u32 	[%r705+36], %r4446;
	st.shared.u32 	[%r705+40], %r4445;
	st.shared.u32 	[%r705+44], %r4444;
	st.shared.u32 	[%r705+48], %r4443;
	st.shared.u32 	[%r705+52], %r4442;
	st.shared.u32 	[%r705+56], %r4441;
	st.shared.u32 	[%r705+60], %r4440;
	st.shared.u32 	[%r705+64], %r4511;
	bar.sync 	0;
	neg.s32 	%r3756, %r723;
	and.b32  	%r3757, %r2, %r3756;
	mul.lo.s32 	%r3758, %r3757, 17;
	mul.lo.s32 	%r3759, %r3755, 17;
	and.b32  	%r3760, %r3754, %r2;
	mul.lo.s32 	%r3761, %r3760, 17;
	min.u32 	%r724, %r3761, 4352;
	min.u32 	%r725, %r3758, 4352;
	add.s32 	%r3762, %r725, %r3759;
	min.u32 	%r726, %r3762, 4352;
	add.s32 	%r3763, %r726, %r3759;
	min.u32 	%r727, %r3763, 4352;
	sub.s32 	%r3764, %r726, %r725;
	sub.s32 	%r3765, %r727, %r726;
	setp.lt.s32 	%p2056, %r724, %r3765;
	sub.s32 	%r3766, %r724, %r3765;
	selp.b32 	%r4461, 0, %r3766, %p2056;
	min.s32 	%r4457, %r3764, %r724;
	setp.ge.s32 	%p2057, %r4461, %r4457;
	@%p2057 bra 	$L__BB19_416;
	add.s32 	%r730, %r726, %r724;
$L__BB19_412:
	mov.u32 	%r731, %r4457;
	sub.s32 	%r3768, %r731, %r4461;
	shr.u32 	%r3769, %r3768, 31;
	add.s32 	%r3770, %r3768, %r3769;
	shr.s32 	%r3771, %r3770, 1;
	add.s32 	%r733, %r3771, %r4461;
	add.s32 	%r3772, %r733, %r725;
	shl.b32 	%r3773, %r3772, 2;
	mov.u32 	%r3774, _ZZN3cub18CUB_300001_SM_10006detail10merge_sort30DeviceMergeSortBlockSortKernelINS2_10policy_hubIN6thrust24THRUST_300001_SM_1000_NS6detail15normal_iteratorINS6_10device_ptrIiEEEEE9Policy600ESB_PNS0_8NullTypeESB_SF_j14edge_sort_funcIiEiSE_EEvbT0_T1_T2_T3_T4_PT6_PT7_T5_NS1_7vsmem_tEE19static_temp_storage;
	add.s32 	%r3775, %r3774, %r3773;
	ld.shared.u32 	%r734, [%r3775];
	not.b32 	%r3776, %r733;
	add.s32 	%r3777, %r730, %r3776;
	shl.b32 	%r3778, %r3777, 2;
	add.s32 	%r3779, %r3774, %r3778;
	ld.shared.u32 	%r735, [%r3779];
	mov.b32 	%r4459, 0;
	mov.pred 	%p2386, -1;
$L__BB19_413:
	mul.lo.s32 	%r3780, %r4459, %r2003;
	add.s32 	%r3781, %r3780, %r735;
	mul.wide.s32 	%rd1250, %r3781, 4;
	add.s64 	%rd1251, %rd5, %rd1250;
	ld.global.u32 	%r737, [%rd1251];
	add.s32 	%r3782, %r3780, %r734;
	mul.wide.s32 	%rd1252, %r3782, 4;
	add.s64 	%rd1253, %rd5, %rd1252;
	ld.global.u32 	%r738, [%rd1253];
	setp.lt.s32 	%p2059, %r737, %r738;
	mov.u32 	%r4457, %r733;
	@%p2059 bra 	$L__BB19_415;
	setp.le.s32 	%p2061, %r737, %r738;
	and.pred  	%p2062, %p2061, %p2386;
	mov.b32 	%r4459, 1;
	mov.pred 	%p2386, 0;
	mov.u32 	%r4457, %r731;
	@%p2062 bra 	$L__BB19_413;
$L__BB19_415:
	setp.lt.s32 	%p2063, %r737, %r738;
	add.s32 	%r3784, %r733, 1;
	selp.b32 	%r4461, %r4461, %r3784, %p2063;
	setp.lt.s32 	%p2064, %r4461, %r4457;
	@%p2064 bra 	$L__BB19_412;
$L__BB19_416:
	add.s32 	%r742, %r4461, %r725;
	add.s32 	%r3785, %r726, %r724;
	sub.s32 	%r743, %r3785, %r4461;
	shl.b32 	%r3786, %r742, 2;
	mov.u32 	%r3787, _ZZN3cub18CUB_300001_SM_10006detail10merge_sort30DeviceMergeSortBlockSortKernelINS2_10policy_hubIN6thrust24THRUST_300001_SM_1000_NS6detail15normal_iteratorINS6_10device_ptrIiEEEEE9Policy600ESB_PNS0_8NullTypeESB_SF_j14edge_sort_funcIiEiSE_EEvbT0_T1_T2_T3_T4_PT6_PT7_T5_NS1_7vsmem_tEE19static_temp_storage;
	add.s32 	%r744, %r3787, %r3786;
	ld.shared.u32 	%r4466, [%r744];
	shl.b32 	%r3788, %r743, 2;
	add.s32 	%r746, %r3787, %r3788;
	ld.shared.u32 	%r4464, [%r746];
	setp.ge.s32 	%p2066, %r743, %r727;
	mov.pred 	%p2388, 0;
	@%p2066 bra 	$L__BB19_421;
	setp.ge.s32 	%p2068, %r742, %r726;
	mov.pred 	%p2388, -1;
	@%p2068 bra 	$L__BB19_421;
	mov.b32 	%r4462, 0;
	mov.pred 	%p2387, -1;
$L__BB19_419:
	mul.lo.s32 	%r3790, %r4462, %r2003;
	add.s32 	%r3791, %r3790, %r4464;
	mul.wide.s32 	%rd1254, %r3791, 4;
	add.s64 	%rd1255, %rd5, %rd1254;
	ld.global.u32 	%r749, [%rd1255];
	add.s32 	%r3792, %r3790, %r4466;
	mul.wide.s32 	%rd1256, %r3792, 4;
	add.s64 	%rd1257, %rd5, %rd1256;
	ld.global.u32 	%r750, [%rd1257];
	setp.lt.s32 	%p2071, %r749, %r750;
	mov.pred 	%p2388, -1;
	@%p2071 bra 	$L__BB19_421;
	setp.le.s32 	%p2073, %r749, %r750;
	and.pred  	%p2074, %p2073, %p2387;
	mov.b32 	%r4462, 1;
	mov.pred 	%p2387, 0;
	mov.pred 	%p2388, %p2387;
	@%p2074 bra 	$L__BB19_419;
$L__BB19_421:
	selp.b32 	%r4455, %r4464, %r4466, %p2388;
	selp.u32 	%r3794, 1, 0, %p2388;
	add.s32 	%r752, %r743, %r3794;
	not.pred 	%p2075, %p2388;
	selp.u32 	%r3795, 1, 0, %p2075;
	add.s32 	%r753, %r742, %r3795;
	@%p2075 bra 	$L__BB19_423;
	ld.shared.u32 	%r4464, [%r746+4];
	bra.uni 	$L__BB19_424;
$L__BB19_423:
	ld.shared.u32 	%r4466, [%r744+4];
$L__BB19_424:
	setp.ge.s32 	%p2077, %r752, %r727;
	mov.pred 	%p2390, 0;
	@%p2077 bra 	$L__BB19_429;
	setp.ge.s32 	%p2079, %r753, %r726;
	mov.pred 	%p2390, -1;
	@%p2079 bra 	$L__BB19_429;
	mov.b32 	%r4465, 0;
	mov.pred 	%p2389, -1;
$L__BB19_427:
	mul.lo.s32 	%r3797, %r4465, %r2003;
	add.s32 	%r3798, %r3797, %r4464;
	mul.wide.s32 	%rd1258, %r3798, 4;
	add.s64 	%rd1259, %rd5, %rd1258;
	ld.global.u32 	%r759, [%rd1259];
	add.s32 	%r3799, %r3797, %r4466;
	mul.wide.s32 	%rd1260, %r3799, 4;
	add.s64 	%rd1261, %rd5, %rd1260;
	ld.global.u32 	%r760, [%rd1261];
	setp.lt.s32 	%p2082, %r759, %r760;
	mov.pred 	%p2390, -1;
	@%p2082 bra 	$L__BB19_429;
	setp.le.s32 	%p2084, %r759, %r760;
	and.pred  	%p2085, %p2084, %p2389;
	mov.b32 	%r4465, 1;
	mov.pred 	%p2389, 0;
	mov.pred 	%p2390, %p2389;
	@%p2085 bra 	$L__BB19_427;
$L__BB19_429:
	selp.b32 	%r4454, %r4464, %r4466, %p2390;
	selp.u32 	%r3801, 1, 0, %p2390;
	add.s32 	%r762, %r752, %r3801;
	not.pred 	%p2086, %p2390;
	selp.u32 	%r3802, 1, 0, %p2086;
	add.s32 	%r763, %r753, %r3802;
	@%p2390 bra 	$L__BB19_431;
	shl.b32 	%r3803, %r763, 2;
	add.s32 	%r3805, %r3787, %r3803;
	ld.shared.u32 	%r4466, [%r3805];
	bra.uni 	$L__BB19_432;
$L__BB19_431:
	shl.b32 	%r3806, %r762, 2;
	add.s32 	%r3808, %r3787, %r3806;
	ld.shared.u32 	%r4464, [%r3808];
$L__BB19_432:
	setp.ge.s32 	%p2088, %r762, %r727;
	mov.pred 	%p2392, 0;
	@%p2088 bra 	$L__BB19_437;
	setp.ge.s32 	%p2090, %r763, %r726;
	mov.pred 	%p2392, -1;
	@%p2090 bra 	$L__BB19_437;
	mov.b32 	%r4468, 0;
	mov.pred 	%p2391, -1;
$L__BB19_435:
	mul.lo.s32 	%r3810, %r4468, %r2003;
	add.s32 	%r3811, %r3810, %r4464;
	mul.wide.s32 	%rd1262, %r3811, 4;
	add.s64 	%rd1263, %rd5, %rd1262;
	ld.global.u32 	%r769, [%rd1263];
	add.s32 	%r3812, %r3810, %r4466;
	mul.wide.s32 	%rd1264, %r3812, 4;
	add.s64 	%rd1265, %rd5, %rd1264;
	ld.global.u32 	%r770, [%rd1265];
	setp.lt.s32 	%p2093, %r769, %r770;
	mov.pred 	%p2392, -1;
	@%p2093 bra 	$L__BB19_437;
	setp.le.s32 	%p2095, %r769, %r770;
	and.pred  	%p2096, %p2095, %p2391;
	mov.b32 	%r4468, 1;
	mov.pred 	%p2391, 0;
	mov.pred 	%p2392, %p2391;
	@%p2096 bra 	$L__BB19_435;
$L__BB19_437:
	selp.b32 	%r4453, %r4464, %r4466, %p2392;
	selp.u32 	%r3814, 1, 0, %p2392;
	add.s32 	%r772, %r762, %r3814;
	not.pred 	%p2097, %p2392;
	selp.u32 	%r3815, 1, 0, %p2097;
	add.s32 	%r773, %r763, %r3815;
	@%p2392 bra 	$L__BB19_439;
	shl.b32 	%r3816, %r773, 2;
	add.s32 	%r3818, %r3787, %r3816;
	ld.shared.u32 	%r4466, [%r3818];
	bra.uni 	$L__BB19_440;
$L__BB19_439:
	shl.b32 	%r3819, %r772, 2;
	add.s32 	%r3821, %r3787, %r3819;
	ld.shared.u32 	%r4464, [%r3821];
$L__BB19_440:
	setp.ge.s32 	%p2099, %r772, %r727;
	mov.pred 	%p2394, 0;
	@%p2099 bra 	$L__BB19_445;
	setp.ge.s32 	%p2101, %r773, %r726;
	mov.pred 	%p2394, -1;
	@%p2101 bra 	$L__BB19_445;
	mov.b32 	%r4471, 0;
	mov.pred 	%p2393, -1;
$L__BB19_443:
	mul.lo.s32 	%r3823, %r4471, %r2003;
	add.s32 	%r3824, %r3823, %r4464;
	mul.wide.s32 	%rd1266, %r3824, 4;
	add.s64 	%rd1267, %rd5, %rd1266;
	ld.global.u32 	%r779, [%rd1267];
	add.s32 	%r3825, %r3823, %r4466;
	mul.wide.s32 	%rd1268, %r3825, 4;
	add.s64 	%rd1269, %rd5, %rd1268;
	ld.global.u32 	%r780, [%rd1269];
	setp.lt.s32 	%p2104, %r779, %r780;
	mov.pred 	%p2394, -1;
	@%p2104 bra 	$L__BB19_445;
	setp.le.s32 	%p2106, %r779, %r780;
	and.pred  	%p2107, %p2106, %p2393;
	mov.b32 	%r4471, 1;
	mov.pred 	%p2393, 0;
	mov.pred 	%p2394, %p2393;
	@%p2107 bra 	$L__BB19_443;
$L__BB19_445:
	selp.b32 	%r4452, %r4464, %r4466, %p2394;
	selp.u32 	%r3827, 1, 0, %p2394;
	add.s32 	%r782, %r772, %r3827;
	not.pred 	%p2108, %p2394;
	selp.u32 	%r3828, 1, 0, %p2108;
	add.s32 	%r783, %r773, %r3828;
	@%p2394 bra 	$L__BB19_447;
	shl.b32 	%r3829, %r783, 2;
	add.s32 	%r3831, %r3787, %r3829;
	ld.shared.u32 	%r4466, [%r3831];
	bra.uni 	$L__BB19_448;
$L__BB19_447:
	shl.b32 	%r3832, %r782, 2;
	add.s32 	%r3834, %r3787, %r3832;
	ld.shared.u32 	%r4464, [%r3834];
$L__BB19_448:
	setp.ge.s32 	%p2110, %r782, %r727;
	mov.pred 	%p2396, 0;
	@%p2110 bra 	$L__BB19_453;
	setp.ge.s32 	%p2112, %r783, %r726;
	mov.pred 	%p2396, -1;
	@%p2112 bra 	$L__BB19_453;
	mov.b32 	%r4474, 0;
	mov.pred 	%p2395, -1;
$L__BB19_451:
	mul.lo.s32 	%r3836, %r4474, %r2003;
	add.s32 	%r3837, %r3836, %r4464;
	mul.wide.s32 	%rd1270, %r3837, 4;
	add.s64 	%rd1271, %rd5, %rd1270;
	ld.global.u32 	%r789, [%rd1271];
	add.s32 	%r3838, %r3836, %r4466;
	mul.wide.s32 	%rd1272, %r3838, 4;
	add.s64 	%rd1273, %rd5, %rd1272;
	ld.global.u32 	%r790, [%rd1273];
	setp.lt.s32 	%p2115, %r789, %r790;
	mov.pred 	%p2396, -1;
	@%p2115 bra 	$L__BB19_453;
	setp.le.s32 	%p2117, %r789, %r790;
	and.pred  	%p2118, %p2117, %p2395;
	mov.b32 	%r4474, 1;
	mov.pred 	%p2395, 0;
	mov.pred 	%p2396, %p2395;
	@%p2118 bra 	$L__BB19_451;
$L__BB19_453:
	selp.b32 	%r4451, %r4464, %r4466, %p2396;
	selp.u32 	%r3840, 1, 0, %p2396;
	add.s32 	%r792, %r782, %r3840;
	not.pred 	%p2119, %p2396;
	selp.u32 	%r3841, 1, 0, %p2119;
	add.s32 	%r793, %r783, %r3841;
	@%p2396 bra 	$L__BB19_455;
	shl.b32 	%r3842, %r793, 2;
	add.s32 	%r3844, %r3787, %r3842;
	ld.shared.u32 	%r4466, [%r3844];
	bra.uni 	$L__BB19_456;
$L__BB19_455:
	shl.b32 	%r3845, %r792, 2;
	add.s32 	%r3847, %r3787, %r3845;
	ld.shared.u32 	%r4464, [%r3847];
$L__BB19_456:
	setp.ge.s32 	%p2121, %r792, %r727;
	mov.pred 	%p2398, 0;
	@%p2121 bra 	$L__BB19_461;
	setp.ge.s32 	%p2123, %r793, %r726;
	mov.pred 	%p2398, -1;
	@%p2123 bra 	$L__BB19_461;
	mov.b32 	%r4477, 0;
	mov.pred 	%p2397, -1;
$L__BB19_459:
	mul.lo.s32 	%r3849, %r4477, %r2003;
	add.s32 	%r3850, %r3849, %r4464;
	mul.wide.s32 	%rd1274, %r3850, 4;
	add.s64 	%rd1275, %rd5, %rd1274;
	ld.global.u32 	%r799, [%rd1275];
	add.s32 	%r3851, %r3849, %r4466;
	mul.wide.s32 	%rd1276, %r3851, 4;
	add.s64 	%rd1277, %rd5, %rd1276;
	ld.global.u32 	%r800, [%rd1277];
	setp.lt.s32 	%p2126, %r799, %r800;
	mov.pred 	%p2398, -1;
	@%p2126 bra 	$L__BB19_461;
	setp.le.s32 	%p2128, %r799, %r800;
	and.pred  	%p2129, %p2128, %p2397;
	mov.b32 	%r4477, 1;
	mov.pred 	%p2397, 0;
	mov.pred 	%p2398, %p2397;
	@%p2129 bra 	$L__BB19_459;
$L__BB19_461:
	selp.b32 	%r4450, %r4464, %r4466, %p2398;
	selp.u32 	%r3853, 1, 0, %p2398;
	add.s32 	%r802, %r792, %r3853;
	not.pred 	%p2130, %p2398;
	selp.u32 	%r3854, 1, 0, %p2130;
	add.s32 	%r803, %r793, %r3854;
	@%p2398 bra 	$L__BB19_463;
	shl.b32 	%r3855, %r803, 2;
	add.s32 	%r3857, %r3787, %r3855;
	ld.shared.u32 	%r4466, [%r3857];
	bra.uni 	$L__BB19_464;
$L__BB19_463:
	shl.b32 	%r3858, %r802, 2;
	add.s32 	%r3860, %r3787, %r3858;
	ld.shared.u32 	%r4464, [%r3860];
$L__BB19_464:
	setp.ge.s32 	%p2132, %r802, %r727;
	mov.pred 	%p2400, 0;
	@%p2132 bra 	$L__BB19_469;
	setp.ge.s32 	%p2134, %r803, %r726;
	mov.pred 	%p2400, -1;
	@%p2134 bra 	$L__BB19_469;
	mov.b32 	%r4480, 0;
	mov.pred 	%p2399, -1;
$L__BB19_467:
	mul.lo.s32 	%r3862, %r4480, %r2003;
	add.s32 	%r3863, %r3862, %r4464;
	mul.wide.s32 	%rd1278, %r3863, 4;
	add.s64 	%rd1279, %rd5, %rd1278;
	ld.global.u32 	%r809, [%rd1279];
	add.s32 	%r3864, %r3862, %r4466;
	mul.wide.s32 	%rd1280, %r3864, 4;
	add.s64 	%rd1281, %rd5, %rd1280;
	ld.global.u32 	%r810, [%rd1281];
	setp.lt.s32 	%p2137, %r809, %r810;
	mov.pred 	%p2400, -1;
	@%p2137 bra 	$L__BB19_469;
	setp.le.s32 	%p2139, %r809, %r810;
	and.pred  	%p2140, %p2139, %p2399;
	mov.b32 	%r4480, 1;
	mov.pred 	%p2399, 0;
	mov.pred 	%p2400, %p2399;
	@%p2140 bra 	$L__BB19_467;
$L__BB19_469:
	selp.b32 	%r4449, %r4464, %r4466, %p2400;
	selp.u32 	%r3866, 1, 0, %p2400;
	add.s32 	%r812, %r802, %r3866;
	not.pred 	%p2141, %p2400;
	selp.u32 	%r3867, 1, 0, %p2141;
	add.s32 	%r813, %r803, %r3867;
	@%p2400 bra 	$L__BB19_471;
	shl.b32 	%r3868, %r813, 2;
	add.s32 	%r3870, %r3787, %r3868;
	ld.shared.u32 	%r4466, [%r3870];
	bra.uni 	$L__BB19_472;
$L__BB19_471:
	shl.b32 	%r3871, %r812, 2;
	add.s32 	%r3873, %r3787, %r3871;
	ld.shared.u32 	%r4464, [%r3873];
$L__BB19_472:
	setp.ge.s32 	%p2143, %r812, %r727;
	mov.pred 	%p2402, 0;
	@%p2143 bra 	$L__BB19_477;
	setp.ge.s32 	%p2145, %r813, %r726;
	mov.pred 	%p2402, -1;
	@%p2145 bra 	$L__BB19_477;
	mov.b32 	%r4483, 0;
	mov.pred 	%p2401, -1;
$L__BB19_475:
	mul.lo.s32 	%r3875, %r4483, %r2003;
	add.s32 	%r3876, %r3875, %r4464;
	mul.wide.s32 	%rd1282, %r3876, 4;
	add.s64 	%rd1283, %rd5, %rd1282;
	ld.global.u32 	%r819, [%rd1283];
	add.s32 	%r3877, %r3875, %r4466;
	mul.wide.s32 	%rd1284, %r3877, 4;
	add.s64 	%rd1285, %rd5, %rd1284;
	ld.global.u32 	%r820, [%rd1285];
	setp.lt.s32 	%p2148, %r819, %r820;
	mov.pred 	%p2402, -1;
	@%p2148 bra 	$L__BB19_477;
	setp.le.s32 	%p2150, %r819, %r820;
	and.pred  	%p2151, %p2150, %p2401;
	mov.b32 	%r4483, 1;
	mov.pred 	%p2401, 0;
	mov.pred 	%p2402, %p2401;
	@%p2151 bra 	$L__BB19_475;
$L__BB19_477:
	selp.b32 	%r4448, %r4464, %r4466, %p2402;
	selp.u32 	%r3879, 1, 0, %p2402;
	add.s32 	%r822, %r812, %r3879;
	not.pred 	%p2152, %p2402;
	selp.u32 	%r3880, 1, 0, %p2152;
	add.s32 	%r823, %r813, %r3880;
	@%p2402 bra 	$L__BB19_479;
	shl.b32 	%r3881, %r823, 2;
	add.s32 	%r3883, %r3787, %r3881;
	ld.shared.u32 	%r4466, [%r3883];
	bra.uni 	$L__BB19_480;
$L__BB19_479:
	shl.b32 	%r3884, %r822, 2;
	add.s32 	%r3886, %r3787, %r3884;
	ld.shared.u32 	%r4464, [%r3886];
$L__BB19_480:
	setp.ge.s32 	%p2154, %r822, %r727;
	mov.pred 	%p2404, 0;
	@%p2154 bra 	$L__BB19_485;
	setp.ge.s32 	%p2156, %r823, %r726;
	mov.pred 	%p2404, -1;
	@%p2156 bra 	$L__BB19_485;
	mov.b32 	%r4486, 0;
	mov.pred 	%p2403, -1;
$L__BB19_483:
	mul.lo.s32 	%r3888, %r4486, %r2003;
	add.s32 	%r3889, %r3888, %r4464;
	mul.wide.s32 	%rd1286, %r3889, 4;
	add.s64 	%rd1287, %rd5, %rd1286;
	ld.global.u32 	%r829, [%rd1287];
	add.s32 	%r3890, %r3888, %r4466;
	mul.wide.s32 	%rd1288, %r3890, 4;
	add.s64 	%rd1289, %rd5, %rd1288;
	ld.global.u32 	%r830, [%rd1289];
	setp.lt.s32 	%p2159, %r829, %r830;
	mov.pred 	%p2404, -1;
	@%p2159 bra 	$L__BB19_485;
	setp.le.s32 	%p2161, %r829, %r830;
	and.pred  	%p2162, %p2161, %p2403;
	mov.b32 	%r4486, 1;
	mov.pred 	%p2403, 0;
	mov.pred 	%p2404, %p2403;
	@%p2162 bra 	$L__BB19_483;
$L__BB19_485:
	selp.b32 	%r4447, %r4464, %r4466, %p2404;
	selp.u32 	%r3892, 1, 0, %p2404;
	add.s32 	%r832, %r822, %r3892;
	not.pred 	%p2163, %p2404;
	selp.u32 	%r3893, 1, 0, %p2163;
	add.s32 	%r833, %r823, %r3893;
	@%p2404 bra 	$L__BB19_487;
	shl.b32 	%r3894, %r833, 2;
	add.s32 	%r3896, %r3787, %r3894;
	ld.shared.u32 	%r4466, [%r3896];
	bra.uni 	$L__BB19_488;
$L__BB19_487:
	shl.b32 	%r3897, %r832, 2;
	add.s32 	%r3899, %r3787, %r3897;
	ld.shared.u32 	%r4464, [%r3899];
$L__BB19_488:
	setp.ge.s32 	%p2165, %r832, %r727;
	mov.pred 	%p2406, 0;
	@%p2165 bra 	$L__BB19_493;
	setp.ge.s32 	%p2167, %r833, %r726;
	mov.pred 	%p2406, -1;
	@%p2167 bra 	$L__BB19_493;
	mov.b32 	%r4489, 0;
	mov.pred 	%p2405, -1;
$L__BB19_491:
	mul.lo.s32 	%r3901, %r4489, %r2003;
	add.s32 	%r3902, %r3901, %r4464;
	mul.wide.s32 	%rd1290, %r3902, 4;
	add.s64 	%rd1291, %rd5, %rd1290;
	ld.global.u32 	%r839, [%rd1291];
	add.s32 	%r3903, %r3901, %r4466;
	mul.wide.s32 	%rd1292, %r3903, 4;
	add.s64 	%rd1293, %rd5, %rd1292;
	ld.global.u32 	%r840, [%rd1293];
	setp.lt.s32 	%p2170, %r839, %r840;
	mov.pred 	%p2406, -1;
	@%p2170 bra 	$L__BB19_493;
	setp.le.s32 	%p2172, %r839, %r840;
	and.pred  	%p2173, %p2172, %p2405;
	mov.b32 	%r4489, 1;
	mov.pred 	%p2405, 0;
	mov.pred 	%p2406, %p2405;
	@%p2173 bra 	$L__BB19_491;
$L__BB19_493:
	selp.b32 	%r4446, %r4464, %r4466, %p2406;
	selp.u32 	%r3905, 1, 0, %p2406;
	add.s32 	%r842, %r832, %r3905;
	not.pred 	%p2174, %p2406;
	selp.u32 	%r3906, 1, 0, %p2174;
	add.s32 	%r843, %r833, %r3906;
	@%p2406 bra 	$L__BB19_495;
	shl.b32 	%r3907, %r843, 2;
	add.s32 	%r3909, %r3787, %r3907;
	ld.shared.u32 	%r4466, [%r3909];
	bra.uni 	$L__BB19_496;
$L__BB19_495:
	shl.b32 	%r3910, %r842, 2;
	add.s32 	%r3912, %r3787, %r3910;
	ld.shared.u32 	%r4464, [%r3912];
$L__BB19_496:
	setp.ge.s32 	%p2176, %r842, %r727;
	mov.pred 	%p2408, 0;
	@%p2176 bra 	$L__BB19_501;
	setp.ge.s32 	%p2178, %r843, %r726;
	mov.pred 	%p2408, -1;
	@%p2178 bra 	$L__BB19_501;
	mov.b32 	%r4492, 0;
	mov.pred 	%p2407, -1;
$L__BB19_499:
	mul.lo.s32 	%r3914, %r4492, %r2003;
	add.s32 	%r3915, %r3914, %r4464;
	mul.wide.s32 	%rd1294, %r3915, 4;
	add.s64 	%rd1295, %rd5, %rd1294;
	ld.global.u32 	%r849, [%rd1295];
	add.s32 	%r3916, %r3914, %r4466;
	mul.wide.s32 	%rd1296, %r3916, 4;
	add.s64 	%rd1297, %rd5, %rd1296;
	ld.global.u32 	%r850, [%rd1297];
	setp.lt.s32 	%p2181, %r849, %r850;
	mov.pred 	%p2408, -1;
	@%p2181 bra 	$L__BB19_501;
	setp.le.s32 	%p2183, %r849, %r850;
	and.pred  	%p2184, %p2183, %p2407;
	mov.b32 	%r4492, 1;
	mov.pred 	%p2407, 0;
	mov.pred 	%p2408, %p2407;
	@%p2184 bra 	$L__BB19_499;
$L__BB19_501:
	selp.b32 	%r4445, %r4464, %r4466, %p2408;
	selp.u32 	%r3918, 1, 0, %p2408;
	add.s32 	%r852, %r842, %r3918;
	not.pred 	%p2185, %p2408;
	selp.u32 	%r3919, 1, 0, %p2185;
	add.s32 	%r853, %r843, %r3919;
	@%p2408 bra 	$L__BB19_503;
	shl.b32 	%r3920, %r853, 2;
	add.s32 	%r3922, %r3787, %r3920;
	ld.shared.u32 	%r4466, [%r3922];
	bra.uni 	$L__BB19_504;
$L__BB19_503:
	shl.b32 	%r3923, %r852, 2;
	add.s32 	%r3925, %r3787, %r3923;
	ld.shared.u32 	%r4464, [%r3925];
$L__BB19_504:
	setp.ge.s32 	%p2187, %r852, %r727;
	mov.pred 	%p2410, 0;
	@%p2187 bra 	$L__BB19_509;
	setp.ge.s32 	%p2189, %r853, %r726;
	mov.pred 	%p2410, -1;
	@%p2189 bra 	$L__BB19_509;
	mov.b32 	%r4495, 0;
	mov.pred 	%p2409, -1;
$L__BB19_507:
	mul.lo.s32 	%r3927, %r4495, %r2003;
	add.s32 	%r3928, %r3927, %r4464;
	mul.wide.s32 	%rd1298, %r3928, 4;
	add.s64 	%rd1299, %rd5, %rd1298;
	ld.global.u32 	%r859, [%rd1299];
	add.s32 	%r3929, %r3927, %r4466;
	mul.wide.s32 	%rd1300, %r3929, 4;
	add.s64 	%rd1301, %rd5, %rd1300;
	ld.global.u32 	%r860, [%rd1301];
	setp.lt.s32 	%p2192, %r859, %r860;
	mov.pred 	%p2410, -1;
	@%p2192 bra 	$L__BB19_509;
	setp.le.s32 	%p2194, %r859, %r860;
	and.pred  	%p2195, %p2194, %p2409;
	mov.b32 	%r4495, 1;
	mov.pred 	%p2409, 0;
	mov.pred 	%p2410, %p2409;
	@%p2195 bra 	$L__BB19_507;
$L__BB19_509:
	selp.b32 	%r4444, %r4464, %r4466, %p2410;
	selp.u32 	%r3931, 1, 0, %p2410;
	add.s32 	%r862, %r852, %r3931;
	not.pred 	%p2196, %p2410;
	selp.u32 	%r3932, 1, 0, %p2196;
	add.s32 	%r863, %r853, %r3932;
	@%p2410 bra 	$L__BB19_511;
	shl.b32 	%r3933, %r863, 2;
	add.s32 	%r3935, %r3787, %r3933;
	ld.shared.u32 	%r4466, [%r3935];
	bra.uni 	$L__BB19_512;
$L__BB19_511:
	shl.b32 	%r3936, %r862, 2;
	add.s32 	%r3938, %r3787, %r3936;
	ld.shared.u32 	%r4464, [%r3938];
$L__BB19_512:
	setp.ge.s32 	%p2198, %r862, %r727;
	mov.pred 	%p2412, 0;
	@%p2198 bra 	$L__BB19_517;
	setp.ge.s32 	%p2200, %r863, %r726;
	mov.pred 	%p2412, -1;
	@%p2200 bra 	$L__BB19_517;
	mov.b32 	%r4498, 0;
	mov.pred 	%p2411, -1;
$L__BB19_515:
	mul.lo.s32 	%r3940, %r4498, %r2003;
	add.s32 	%r3941, %r3940, %r4464;
	mul.wide.s32 	%rd1302, %r3941, 4;
	add.s64 	%rd1303, %rd5, %rd1302;
	ld.global.u32 	%r869, [%rd1303];
	add.s32 	%r3942, %r3940, %r4466;
	mul.wide.s32 	%rd1304, %r3942, 4;
	add.s64 	%rd1305, %rd5, %rd1304;
	ld.global.u32 	%r870, [%rd1305];
	setp.lt.s32 	%p2203, %r869, %r870;
	mov.pred 	%p2412, -1;
	@%p2203 bra 	$L__BB19_517;
	setp.le.s32 	%p2205, %r869, %r870;
	and.pred  	%p2206, %p2205, %p2411;
	mov.b32 	%r4498, 1;
	mov.pred 	%p2411, 0;
	mov.pred 	%p2412, %p2411;
	@%p2206 bra 	$L__BB19_515;
$L__BB19_517:
	selp.b32 	%r4443, %r4464, %r4466, %p2412;
	selp.u32 	%r3944, 1, 0, %p2412;
	add.s32 	%r872, %r862, %r3944;
	not.pred 	%p2207, %p2412;
	selp.u32 	%r3945, 1, 0, %p2207;
	add.s32 	%r873, %r863, %r3945;
	@%p2412 bra 	$L__BB19_519;
	shl.b32 	%r3946, %r873, 2;
	mov.u32 	%r3947, _ZZN3cub18CUB_300001_SM_10006detail10merge_sort30DeviceMergeSortBlockSortKernelINS2_10policy_hubIN6thrust24THRUST_300001_SM_1000_NS6detail15normal_iteratorINS6_10device_ptrIiEEEEE9Policy600ESB_PNS0_8NullTypeESB_SF_j14edge_sort_funcIiEiSE_EEvbT0_T1_T2_T3_T4_PT6_PT7_T5_NS1_7vsmem_tEE19static_temp_storage;
	add.s32 	%r3948, %r3947, %r3946;
	ld.shared.u32 	%r4466, [%r3948];
	bra.uni 	$L__BB19_520;
$L__BB19_519:
	shl.b32 	%r3949, %r872, 2;
	mov.u32 	%r3950, _ZZN3cub18CUB_300001_SM_10006detail10merge_sort30DeviceMergeSortBlockSortKernelINS2_10policy_hubIN6thrust24THRUST_300001_SM_1000_NS6detail15normal_iteratorINS6_10device_ptrIiEEEEE9Policy600ESB_PNS0_8NullTypeESB_SF_j14edge_sort_funcIiEiSE_EEvbT0_T1_T2_T3_T4_PT6_PT7_T5_NS1_7vsmem_tEE19static_temp_storage;
	add.s32 	%r3951, %r3950, %r3949;
	ld.shared.u32 	%r4464, [%r3951];
$L__BB19_520:
	setp.ge.s32 	%p2209, %r872, %r727;
	mov.pred 	%p2414, 0;
	@%p2209 bra 	$L__BB19_525;
	setp.ge.s32 	%p2211, %r873, %r726;
	mov.pred 	%p2414, -1;
	@%p2211 bra 	$L__BB19_525;
	mov.b32 	%r4501, 0;
	mov.pred 	%p2413, -1;
$L__BB19_523:
	mul.lo.s32 	%r3953, %r4501, %r2003;
	add.s32 	%r3954, %r3953, %r4464;
	mul.wide.s32 	%rd1306, %r3954, 4;
	add.s64 	%rd1307, %rd5, %rd1306;
	ld.global.u32 	%r879, [%rd1307];
	add.s32 	%r3955, %r3953, %r4466;
	mul.wide.s32 	%rd1308, %r3955, 4;
	add.s64 	%rd1309, %rd5, %rd1308;
	ld.global.u32 	%r880, [%rd1309];
	setp.lt.s32 	%p2214, %r879, %r880;
	mov.pred 	%p2414, -1;
	@%p2214 bra 	$L__BB19_525;
	setp.le.s32 	%p2216, %r879, %r880;
	and.pred  	%p2217, %p2216, %p2413;
	mov.b32 	%r4501, 1;
	mov.pred 	%p2413, 0;
	mov.pred 	%p2414, %p2413;
	@%p2217 bra 	$L__BB19_523;
$L__BB19_525:
	selp.b32 	%r4442, %r4464, %r4466, %p2414;
	selp.u32 	%r3957, 1, 0, %p2414;
	add.s32 	%r882, %r872, %r3957;
	not.pred 	%p2218, %p2414;
	selp.u32 	%r3958, 1, 0, %p2218;
	add.s32 	%r883, %r873, %r3958;
	@%p2414 bra 	$L__BB19_527;
	shl.b32 	%r3959, %r883, 2;
	mov.u32 	%r3960, _ZZN3cub18CUB_300001_SM_10006detail10merge_sort30DeviceMergeSortBlockSortKernelINS2_10policy_hubIN6thrust24THRUST_300001_SM_1000_NS6detail15normal_iteratorINS6_10device_ptrIiEEEEE9Policy600ESB_PNS0_8NullTypeESB_SF_j14edge_sort_funcIiEiSE_EEvbT0_T1_T2_T3_T4_PT6_PT7_T5_NS1_7vsmem_tEE19static_temp_storage;
	add.s32 	%r3961, %r3960, %r3959;
	ld.shared.u32 	%r4466, [%r3961];
	bra.uni 	$L__BB19_528;
$L__BB19_527:
	shl.b32 	%r3962, %r882, 2;
	mov.u32 	%r3963, _ZZN3cub18CUB_300001_SM_10006detail10merge_sort30DeviceMergeSortBlockSortKernelINS2_10policy_hubIN6thrust24THRUST_300001_SM_1000_NS6detail15normal_iteratorINS6_10device_ptrIiEEEEE9Policy600ESB_PNS0_8NullTypeESB_SF_j14edge_sort_funcIiEiSE_EEvbT0_T1_T2_T3_T4_PT6_PT7_T5_NS1_7vsmem_tEE19static_temp_storage;
	add.s32 	%r3964, %r3963, %r3962;
	ld.shared.u32 	%r4464, [%r3964];
$L__BB19_528:
	setp.ge.s32 	%p2220, %r882, %r727;
	mov.pred 	%p2416, 0;
	@%p2220 bra 	$L__BB19_533;
	setp.ge.s32 	%p2222, %r883, %r726;
	mov.pred 	%p2416, -1;
	@%p2222 bra 	$L__BB19_533;
	mov.b32 	%r4504, 0;
	mov.pred 	%p2415, -1;
$L__BB19_531:
	mul.lo.s32 	%r3966, %r4504, %r2003;
	add.s32 	%r3967, %r3966, %r4464;
	mul.wide.s32 	%rd1310, %r3967, 4;
	add.s64 	%rd1311, %rd5, %rd1310;
	ld.global.u32 	%r889, [%rd1311];
	add.s32 	%r3968, %r3966, %r4466;
	mul.wide.s32 	%rd1312, %r3968, 4;
	add.s64 	%rd1313, %rd5, %rd1312;
	ld.global.u32 	%r890, [%rd1313];
	setp.lt.s32 	%p2225, %r889, %r890;
	mov.pred 	%p2416, -1;
	@%p2225 bra 	$L__BB19_533;
	setp.le.s32 	%p2227, %r889, %r890;
	and.pred  	%p2228, %p2227, %p2415;
	mov.b32 	%r4504, 1;
	mov.pred 	%p2415, 0;
	mov.pred 	%p2416, %p2415;
	@%p2228 bra 	$L__BB19_531;
$L__BB19_533:
	selp.b32 	%r4441, %r4464, %r4466, %p2416;
	selp.u32 	%r3970, 1, 0, %p2416;
	add.s32 	%r892, %r882, %r3970;
	not.pred 	%p2229, %p2416;
	selp.u32 	%r3971, 1, 0, %p2229;
	add.s32 	%r893, %r883, %r3971;
	@%p2416 bra 	$L__BB19_535;
	shl.b32 	%r3972, %r893, 2;
	mov.u32 	%r3973, _ZZN3cub18CUB_300001_SM_10006detail10merge_sort30DeviceMergeSortBlockSortKernelINS2_10policy_hubIN6thrust24THRUST_300001_SM_1000_NS6detail15normal_iteratorINS6_10device_ptrIiEEEEE9Policy600ESB_PNS0_8NullTypeESB_SF_j14edge_sort_funcIiEiSE_EEvbT0_T1_T2_T3_T4_PT6_PT7_T5_NS1_7vsmem_tEE19static_temp_storage;
	add.s32 	%r3974, %r3973, %r3972;
	ld.shared.u32 	%r4466, [%r3974];
	bra.uni 	$L__BB19_536;
$L__BB19_535:
	shl.b32 	%r3975, %r892, 2;
	mov.u32 	%r3976, _ZZN3cub18CUB_300001_SM_10006detail10merge_sort30DeviceMergeSortBlockSortKernelINS2_10policy_hubIN6thrust24THRUST_300001_SM_1000_NS6detail15normal_iteratorINS6_10device_ptrIiEEEEE9Policy600ESB_PNS0_8NullTypeESB_SF_j14edge_sort_funcIiEiSE_EEvbT0_T1_T2_T3_T4_PT6_PT7_T5_NS1_7vsmem_tEE19static_temp_storage;
	add.s32 	%r3977, %r3976, %r3975;
	ld.shared.u32 	%r4464, [%r3977];
$L__BB19_536:
	setp.ge.s32 	%p2231, %r892, %r727;
	mov.pred 	%p2418, 0;
	@%p2231 bra 	$L__BB19_541;
	setp.ge.s32 	%p2233, %r893, %r726;
	mov.pred 	%p2418, -1;
	@%p2233 bra 	$L__BB19_541;
	mov.b32 	%r4507, 0;
	mov.pred 	%p2417, -1;
$L__BB19_539:
	mul.lo.s32 	%r3979, %r4507, %r2003;
	add.s32 	%r3980, %r3979, %r4464;
	mul.wide.s32 	%rd1314, %r3980, 4;
	add.s64 	%rd1315, %rd5, %rd1314;
	ld.global.u32 	%r899, [%rd1315];
	add.s32 	%r3981, %r3979, %r4466;
	mul.wide.s32 	%rd1316, %r3981, 4;
	add.s64 	%rd1317, %rd5, %rd1316;
	ld.global.u32 	%r900, [%rd1317];
	setp.lt.s32 	%p2236, %r899, %r900;
	mov.pred 	%p2418, -1;
	@%p2236 bra 	$L__BB19_541;
	setp.le.s32 	%p2238, %r899, %r900;
	and.pred  	%p2239, %p2238, %p2417;
	mov.b32 	%r4507, 1;
	mov.pred 	%p2417, 0;
	mov.pred 	%p2418, %p2417;
	@%p2239 bra 	$L__BB19_539;
$L__BB19_541:
	selp.b32 	%r4440, %r4464, %r4466, %p2418;
	selp.u32 	%r3983, 1, 0, %p2418;
	add.s32 	%r902, %r892, %r3983;
	not.pred 	%p2240, %p2418;
	selp.u32 	%r3984, 1, 0, %p2240;
	add.s32 	%r903, %r893, %r3984;
	@%p2418 bra 	$L__BB19_543;
	shl.b32 	%r3985, %r903, 2;
	mov.u32 	%r3986, _ZZN3cub18CUB_300001_SM_10006detail10merge_sort30DeviceMergeSortBlockSortKernelINS2_10policy_hubIN6thrust24THRUST_300001_SM_1000_NS6detail15normal_iteratorINS6_10device_ptrIiEEEEE9Policy600ESB_PNS0_8NullTypeESB_SF_j14edge_sort_funcIiEiSE_EEvbT0_T1_T2_T3_T4_PT6_PT7_T5_NS1_7vsmem_tEE19static_temp_storage;
	add.s32 	%r3987, %r3986, %r3985;
	ld.shared.u32 	%r4466, [%r3987];
	bra.uni 	$L__BB19_544;
$L__BB19_543:
	shl.b32 	%r3988, %r902, 2;
	mov.u32 	%r3989, _ZZN3cub18CUB_300001_SM_10006detail10merge_sort30DeviceMergeSortBlockSortKernelINS2_10policy_hubIN6thrust24THRUST_300001_SM_1000_NS6detail15normal_iteratorINS6_10device_ptrIiEEEEE9Policy600ESB_PNS0_8NullTypeESB_SF_j14edge_sort_funcIiEiSE_EEvbT0_T1_T2_T3_T4_PT6_PT7_T5_NS1_7vsmem_tEE19static_temp_storage;
	add.s32 	%r3990, %r3989, %r3988;
	ld.shared.u32 	%r4464, [%r3990];
$L__BB19_544:
	setp.ge.s32 	%p2241, %r902, %r727;
	mov.u32 	%r4511, %r4466;
	@%p2241 bra 	$L__BB19_549;
	setp.ge.s32 	%p2242, %r903, %r726;
	mov.u32 	%r4511, %r4464;
	@%p2242 bra 	$L__BB19_549;
	mov.b32 	%r4510, 0;
	mov.pred 	%p2419, -1;
$L__BB19_547:
	mul.lo.s32 	%r3992, %r4510, %r2003;
	add.s32 	%r3993, %r3992, %r4464;
	mul.wide.s32 	%rd1318, %r3993, 4;
	add.s64 	%rd1319, %rd5, %rd1318;
	ld.global.u32 	%r909, [%rd1319];
	add.s32 	%r3994, %r3992, %r4466;
	mul.wide.s32 	%rd1320, %r3994, 4;
	add.s64 	%rd1321, %rd5, %rd1320;
	ld.global.u32 	%r910, [%rd1321];
	setp.lt.s32 	%p2244, %r909, %r910;
	mov.u32 	%r4511, %r4464;
	@%p2244 bra 	$L__BB19_549;
	setp.le.s32 	%p2246, %r909, %r910;
	and.pred  	%p2247, %p2246, %p2419;
	mov.b32 	%r4510, 1;
	mov.pred 	%p2419, 0;
	mov.u32 	%r4511, %r4466;
	@%p2247 bra 	$L__BB19_547;
$L__BB19_549:
	shl.b32 	%r4456, %r723, 1;
	setp.lt.u32 	%p2248, %r723, 129;
	@%p2248 bra 	$L__BB19_410;
	ld.param.s8 	%rs3, [_ZN3cub18CUB_300001_SM_10006detail10merge_sort30DeviceMergeSortBlockSortKernelINS2_10policy_hubIN6thrust24THRUST_300001_SM_1000_NS6detail15normal_iteratorINS6_10device_ptrIiEEEEE9Policy600ESB_PNS0_8NullTypeESB_SF_j14edge_sort_funcIiEiSE_EEvbT0_T1_T2_T3_T4_PT6_PT7_T5_NS1_7vsmem_tE_param_0];
	bar.sync 	0;
	setp.eq.s16 	%p2249, %rs3, 0;
	@%p2249 bra 	$L__BB19_552;
	st.shared.u32 	[%r6], %r4455;
	st.shared.u32 	[%r6+4], %r4454;
	st.shared.u32 	[%r6+8], %r4453;
	st.shared.u32 	[%r6+12], %r4452;
	st.shared.u32 	[%r6+16], %r4451;
	st.shared.u32 	[%r6+20], %r4450;
	st.shared.u32 	[%r6+24], %r4449;
	st.shared.u32 	[%r6+28], %r4448;
	st.shared.u32 	[%r6+32], %r4447;
	st.shared.u32 	[%r6+36], %r4446;
	st.shared.u32 	[%r6+40], %r4445;
	st.shared.u32 	[%r6+44], %r4444;
	st.shared.u32 	[%r6+48], %r4443;
	st.shared.u32 	[%r6+52], %r4442;
	st.shared.u32 	[%r6+56], %r4441;
	st.shared.u32 	[%r6+60], %r4440;
	st.shared.u32 	[%r6+64], %r4511;
	bar.warp.sync 	-1;
	ld.shared.u32 	%r3996, [%r5];
	ld.shared.u32 	%r3997, [%r5+128];
	ld.shared.u32 	%r3998, [%r5+256];
	ld.shared.u32 	%r3999, [%r5+384];
	ld.shared.u32 	%r4000, [%r5+512];
	ld.shared.u32 	%r4001, [%r5+640];
	ld.shared.u32 	%r4002, [%r5+768];
	ld.shared.u32 	%r4003, [%r5+896];
	ld.shared.u32 	%r4004, [%r5+1024];
	ld.shared.u32 	%r4005, [%r5+1152];
	ld.shared.u32 	%r4006, [%r5+1280];
	ld.shared.u32 	%r4007, [%r5+1408];
	ld.shared.u32 	%r4008, [%r5+1536];
	ld.shared.u32 	%r4009, [%r5+1664];
	ld.shared.u32 	%r4010, [%r5+1792];
	ld.shared.u32 	%r4011, [%r5+1920];
	ld.shared.u32 	%r4012, [%r5+2048];
	cvt.u64.u32 	%rd1322, %r4;
	add.s32 	%r4013, %r3, %r1;
	cvt.u64.u32 	%rd1323, %r4013;
	add.s64 	%rd1324, %rd1323, %rd1322;
	shl.b64 	%rd1325, %rd1324, 2;
	add.s64 	%rd1326, %rd3, %rd1325;
	st.global.u32 	[%rd1326], %r3996;
	st.global.u32 	[%rd1326+128], %r3997;
	st.global.u32 	[%rd1326+256], %r3998;
	st.global.u32 	[%rd1326+384], %r3999;
	st.global.u32 	[%rd1326+512], %r4000;
	st.global.u32 	[%rd1326+640], %r4001;
	st.global.u32 	[%rd1326+768], %r4002;
	st.global.u32 	[%rd1326+896], %r4003;
	st.global.u32 	[%rd1326+1024], %r4004;
	st.global.u32 	[%rd1326+1152], %r4005;
	st.global.u32 	[%rd1326+1280], %r4006;
	st.global.u32 	[%rd1326+1408], %r4007;
	st.global.u32 	[%rd1326+1536], %r4008;
	st.global.u32 	[%rd1326+1664], %r4009;
	st.global.u32 	[%rd1326+1792], %r4010;
	st.global.u32 	[%rd1326+1920], %r4011;
	st.global.u32 	[%rd1326+2048], %r4012;
	bra.uni 	$L__BB19_1270;
$L__BB19_552:
	st.shared.u32 	[%r6], %r4455;
	st.shared.u32 	[%r6+4], %r4454;
	st.shared.u32 	[%r6+8], %r4453;
	st.shared.u32 	[%r6+12], %r4452;
	st.shared.u32 	[%r6+16], %r4451;
	st.shared.u32 	[%r6+20], %r4450;
	st.shared.u32 	[%r6+24], %r4449;
	st.shared.u32 	[%r6+28], %r4448;
	st.shared.u32 	[%r6+32], %r4447;
	st.shared.u32 	[%r6+36], %r4446;
	st.shared.u32 	[%r6+40], %r4445;
	st.shared.u32 	[%r6+44], %r4444;
	st.shared.u32 	[%r6+48], %r4443;
	st.shared.u32 	[%r6+52], %r4442;
	st.shared.u32 	[%r6+56], %r4441;
	st.shared.u32 	[%r6+60], %r4440;
	st.shared.u32 	[%r6+64], %r4511;
	bar.warp.sync 	-1;
	ld.shared.u32 	%r4014, [%r5];
	ld.shared.u32 	%r4015, [%r5+128];
	ld.shared.u32 	%r4016, [%r5+256];
	ld.shared.u32 	%r4017, [%r5+384];
	ld.shared.u32 	%r4018, [%r5+512];
	ld.shared.u32 	%r4019, [%r5+640];
	ld.shared.u32 	%r4020, [%r5+768];
	ld.shared.u32 	%r4021, [%r5+896];
	ld.shared.u32 	%r4022, [%r5+1024];
	ld.shared.u32 	%r4023, [%r5+1152];
	ld.shared.u32 	%r4024, [%r5+1280];
	ld.shared.u32 	%r4025, [%r5+1408];
	ld.shared.u32 	%r4026, [%r5+1536];
	ld.shared.u32 	%r4027, [%r5+1664];
	ld.shared.u32 	%r4028, [%r5+1792];
	ld.shared.u32 	%r4029, [%r5+1920];
	ld.shared.u32 	%r4030, [%r5+2048];
	add.s64 	%rd1328, %rd1, %rd704;
	st.global.u32 	[%rd1328], %r4014;
	st.global.u32 	[%rd1328+128], %r4015;
	st.global.u32 	[%rd1328+256], %r4016;
	st.global.u32 	[%rd1328+384], %r4017;
	st.global.u32 	[%rd1328+512], %r4018;
	st.global.u32 	[%rd1328+640], %r4019;
	st.global.u32 	[%rd1328+768], %r4020;
	st.global.u32 	[%rd1328+896], %r4021;
	st.global.u32 	[%rd1328+1024], %r4022;
	st.global.u32 	[%rd1328+1152], %r4023;
	st.global.u32 	[%rd1328+1280], %r4024;
	st.global.u32 	[%rd1328+1408], %r4025;
	st.global.u32 	[%rd1328+1536], %r4026;
	st.global.u32 	[%rd1328+1664], %r4027;
	st.global.u32 	[%rd1328+1792], %r4028;
	st.global.u32 	[%rd1328+1920], %r4029;
	st.global.u32 	[%rd1328+2048], %r4030;
	bra.uni 	$L__BB19_1270;
$L__BB19_553:
	sub.s32 	%r2007, %r2002, %r1;
	min.s32 	%r913, %r2007, 4352;
	// begin inline asm
	griddepcontrol.wait;
	// end inline asm
	mul.wide.u32 	%rd14, %r1, 4;
	add.s64 	%rd15, %rd2, %rd14;
	mov.u32 	%r914, %tid.x;
	ld.global.u32 	%r4528, [%rd15];
	and.b32  	%r2008, %r914, 31;
	and.b32  	%r2009, %r914, 992;
	mul.lo.s32 	%r2010, %r2009, 17;
	or.b32  	%r916, %r2010, %r2008;
	setp.ge.s32 	%p357, %r916, %r913;
	shl.b32 	%r2011, %r916, 2;
	cvt.u64.u32 	%rd16, %r2011;
	add.s64 	%rd6, %rd15, %rd16;
	mov.u32 	%r4512, %r4528;
	@%p357 bra 	$L__BB19_555;
	ld.global.u32 	%r4512, [%rd6];
$L__BB19_555:
	add.s32 	%r2012, %r916, 32;
	setp.ge.s32 	%p358, %r2012, %r913;
	mov.u32 	%r4513, %r4528;
	@%p358 bra 	$L__BB19_557;
	ld.global.u32 	%r4513, [%rd6+128];
$L__BB19_557:
	add.s32 	%r921, %r916, 64;
	setp.ge.s32 	%p359, %r921, %r913;
	mov.u32 	%r4514, %r4528;
	@%p359 bra 	$L__BB19_559;
	ld.global.u32 	%r4514, [%rd6+256];
$L__BB19_559:
	add.s32 	%r2013, %r916, 96;
	setp.ge.s32 	%p360, %r2013, %r913;
	mov.u32 	%r4515, %r4528;
	@%p360 bra 	$L__BB19_561;
	ld.global.u32 	%r4515, [%rd6+384];
$L__BB19_561:
	add.s32 	%r2014, %r916, 128;
	setp.ge.s32 	%p361, %r2014, %r913;
	mov.u32 	%r4516, %r4528;
	@%p361 bra 	$L__BB19_563;
	ld.global.u32 	%r4516, [%rd6+512];
$L__BB19_563:
	add.s32 	%r2015, %r916, 160;
	setp.ge.s32 	%p362, %r2015, %r913;
	mov.u32 	%r4517, %r4528;
	@%p362 bra 	$L__BB19_565;
	ld.global.u32 	%r4517, [%rd6+640];
$L__BB19_565:
	add.s32 	%r2016, %r916, 192;
	setp.ge.s32 	%p363, %r2016, %r913;
	mov.u32 	%r4518, %r4528;
	@%p363 bra 	$L__BB19_567;
	ld.global.u32 	%r4518, [%rd6+768];
$L__BB19_567:
	add.s32 	%r932, %r916, 224;
	setp.ge.s32 	%p364, %r932, %r913;
	mov.u32 	%r4519, %r4528;
	@%p364 bra 	$L__BB19_569;
	ld.global.u32 	%r4519, [%rd6+896];
$L__BB19_569:
	add.s32 	%r935, %r916, 256;
	setp.ge.s32 	%p365, %r935, %r913;
	mov.u32 	%r4520, %r4528;
	@%p365 bra 	$L__BB19_571;
	ld.global.u32 	%r4520, [%rd6+1024];
$L__BB19_571:
	add.s32 	%r938, %r916, 288;
	setp.ge.s32 	%p366, %r938, %r913;
	mov.u32 	%r4521, %r4528;
	@%p366 bra 	$L__BB19_573;
	ld.global.u32 	%r4521, [%rd6+1152];
$L__BB19_573:
	add.s32 	%r941, %r916, 320;
	setp.ge.s32 	%p367, %r941, %r913;
	mov.u32 	%r4522, %r4528;
	@%p367 bra 	$L__BB19_575;
	ld.global.u32 	%r4522, [%rd6+1280];
$L__BB19_575:
	add.s32 	%r944, %r916, 352;
	setp.ge.s32 	%p368, %r944, %r913;
	mov.u32 	%r4523, %r4528;
	@%p368 bra 	$L__BB19_577;
	ld.global.u32 	%r4523, [%rd6+1408];
$L__BB19_577:
	add.s32 	%r947, %r916, 384;
	setp.ge.s32 	%p369, %r947, %r913;
	mov.u32 	%r4524, %r4528;
	@%p369 bra 	$L__BB19_579;
	ld.global.u32 	%r4524, [%rd6+1536];
$L__BB19_579:
	add.s32 	%r950, %r916, 416;
	setp.ge.s32 	%p370, %r950, %r913;
	mov.u32 	%r4525, %r4528;
	@%p370 bra 	$L__BB19_581;
	ld.global.u32 	%r4525, [%rd6+1664];
$L__BB19_581:
	add.s32 	%r953, %r916, 448;
	setp.ge.s32 	%p371, %r953, %r913;
	mov.u32 	%r4526, %r4528;
	@%p371 bra 	$L__BB19_583;
	ld.global.u32 	%r4526, [%rd6+1792];
$L__BB19_583:
	add.s32 	%r2017, %r916, 480;
	setp.ge.s32 	%p372, %r2017, %r913;
	mov.u32 	%r4527, %r4528;
	@%p372 bra 	$L__BB19_585;
	ld.global.u32 	%r4527, [%rd6+1920];
$L__BB19_585:
	add.s32 	%r958, %r916, 512;
	setp.ge.s32 	%p373, %r958, %r913;
	@%p373 bra 	$L__BB19_587;
	ld.global.u32 	%r4528, [%rd6+2048];
$L__BB19_587:
	// begin inline asm
	mov.u32 %r2018, %laneid;
	// end inline asm
	shr.u32 	%r2019, %r914, 5;
	mad.lo.s32 	%r2020, %r2019, 544, %r2018;
	shl.b32 	%r2021, %r2020, 2;
	mov.u32 	%r2022, _ZZN3cub18CUB_300001_SM_10006detail10merge_sort30DeviceMergeSortBlockSortKernelINS2_10policy_hubIN6thrust24THRUST_300001_SM_1000_NS6detail15normal_iteratorINS6_10device_ptrIiEEEEE9Policy600ESB_PNS0_8NullTypeESB_SF_j14edge_sort_funcIiEiSE_EEvbT0_T1_T2_T3_T4_PT6_PT7_T5_NS1_7vsmem_tEE19static_temp_storage;
	add.s32 	%r961, %r2022, %r2021;
	st.shared.u32 	[%r961], %r4512;
	st.shared.u32 	[%r961+128], %r4513;
	st.shared.u32 	[%r961+256], %r4514;
	st.shared.u32 	[%r961+384], %r4515;
	st.shared.u32 	[%r961+512], %r4516;
	st.shared.u32 	[%r961+640], %r4517;
	st.shared.u32 	[%r961+768], %r4518;
	st.shared.u32 	[%r961+896], %r4519;
	st.shared.u32 	[%r961+1024], %r4520;
	st.shared.u32 	[%r961+1152], %r4521;
	st.shared.u32 	[%r961+1280], %r4522;
	st.shared.u32 	[%r961+1408], %r4523;
	st.shared.u32 	[%r961+1536], %r4524;
	st.shared.u32 	[%r961+1664], %r4525;
	st.shared.u32 	[%r961+1792], %r4526;
	st.shared.u32 	[%r961+1920], %r4527;
	st.shared.u32 	[%r961+2048], %r4528;
	bar.warp.sync 	-1;
	shl.b32 	%r2023, %r2018, 6;
	add.s32 	%r962, %r961, %r2023;
	ld.shared.u32 	%r5013, [%r962];
	ld.shared.u32 	%r964, [%r962+4];
	ld.shared.u32 	%r965, [%r962+8];
	ld.shared.u32 	%r966, [%r962+12];
	ld.shared.u32 	%r967, [%r962+16];
	ld.shared.u32 	%r968, [%r962+20];
	ld.shared.u32 	%r969, [%r962+24];
	ld.shared.u32 	%r970, [%r962+28];
	ld.shared.u32 	%r971, [%r962+32];
	ld.shared.u32 	%r972, [%r962+36];
	ld.shared.u32 	%r973, [%r962+40];
	ld.shared.u32 	%r974, [%r962+44];
	ld.shared.u32 	%r975, [%r962+48];
	ld.shared.u32 	%r976, [%r962+52];
	ld.shared.u32 	%r977, [%r962+56];
	ld.shared.u32 	%r978, [%r962+60];
	ld.shared.u32 	%r979, [%r962+64];
	bar.sync 	0;
	// begin inline asm
	griddepcontrol.launch_dependents;
	// end inline asm
	cvta.to.global.u64 	%rd7, %rd11;
	mul.lo.s32 	%r981, %r914, 17;
	add.s32 	%r2024, %r981, 1;
	setp.ge.u32 	%p374, %r2024, %r913;
	mov.u32 	%r4995, %r5013;
	mov.u32 	%r4531, %r5013;
	@%p374 bra 	$L__BB19_591;
	mov.b32 	%r4529, 0;
	mov.pred 	%p2420, -1;
$L__BB19_589:
	mul.lo.s32 	%r2026, %r4529, %r2003;
	add.s32 	%r2027, %r2026, %r5013;
	mul.wide.s32 	%rd17, %r2027, 4;
	add.s64 	%rd18, %rd7, %rd17;
	ld.global.u32 	%r983, [%rd18];
	add.s32 	%r2028, %r2026, %r964;
	mul.wide.s32 	%rd19, %r2028, 4;
	add.s64 	%rd20, %rd7, %rd19;
	ld.global.u32 	%r984, [%rd20];
	setp.lt.s32 	%p376, %r983, %r984;
	mov.u32 	%r4995, %r964;
	mov.u32 	%r4531, %r964;
	@%p376 bra 	$L__BB19_591;
	setp.le.s32 	%p378, %r983, %r984;
	and.pred  	%p379, %p378, %p2420;
	mov.b32 	%r4529, 1;
	mov.pred 	%p2420, 0;
	mov.u32 	%r4531, %r5013;
	@%p379 bra 	$L__BB19_589;
$L__BB19_591:
	add.s32 	%r2030, %r981, 2;
	setp.ge.u32 	%p380, %r2030, %r913;
	mov.u32 	%r4994, %r4531;
	mov.u32 	%r4534, %r4531;
	@%p380 bra 	$L__BB19_595;
	mov.b32 	%r4532, 0;
	mov.pred 	%p2421, -1;
$L__BB19_593:
	mul.lo.s32 	%r2032, %r4532, %r2003;
	add.s32 	%r2033, %r2032, %r4531;
	mul.wide.s32 	%rd21, %r2033, 4;
	add.s64 	%rd22, %rd7, %rd21;
	ld.global.u32 	%r988, [%rd22];
	add.s32 	%r2034, %r2032, %r965;
	mul.wide.s32 	%rd23, %r2034, 4;
	add.s64 	%rd24, %rd7, %rd23;
	ld.global.u32 	%r989, [%rd24];
	setp.lt.s32 	%p382, %r988, %r989;
	mov.u32 	%r4994, %r965;
	mov.u32 	%r4534, %r965;
	@%p382 bra 	$L__BB19_595;
	setp.le.s32 	%p384, %r988, %r989;
	and.pred  	%p385, %p384, %p2421;
	mov.b32 	%r4532, 1;
	mov.pred 	%p2421, 0;
	mov.u32 	%r4534, %r4531;
	@%p385 bra 	$L__BB19_593;
$L__BB19_595:
	add.s32 	%r2036, %r981, 3;
	setp.ge.u32 	%p386, %r2036, %r913;
	mov.u32 	%r4993, %r4534;
	mov.u32 	%r4537, %r4534;
	@%p386 bra 	$L__BB19_599;
	mov.b32 	%r4535, 0;
	mov.pred 	%p2422, -1;
$L__BB19_597:
	mul.lo.s32 	%r2038, %r4535, %r2003;
	add.s32 	%r2039, %r2038, %r4534;
	mul.wide.s32 	%rd25, %r2039, 4;
	add.s64 	%rd26, %rd7, %rd25;
	ld.global.u32 	%r993, [%rd26];
	add.s32 	%r2040, %r2038, %r966;
	mul.wide.s32 	%rd27, %r2040, 4;
	add.s64 	%rd28, %rd7, %rd27;
	ld.global.u32 	%r994, [%rd28];
	setp.lt.s32 	%p388, %r993, %r994;
	mov.u32 	%r4993, %r966;
	mov.u32 	%r4537, %r966;
	@%p388 bra 	$L__BB19_599;
	setp.le.s32 	%p390, %r993, %r994;
	and.pred  	%p391, %p390, %p2422;
	mov.b32 	%r4535, 1;
	mov.pred 	%p2422, 0;
	mov.u32 	%r4537, %r4534;
	@%p391 bra 	$L__BB19_597;
$L__BB19_599:
	add.s32 	%r2042, %r981, 4;
	setp.ge.u32 	%p392, %r2042, %r913;
	mov.u32 	%r4992, %r4537;
	mov.u32 	%r4540, %r4537;
	@%p392 bra 	$L__BB19_603;
	mov.b32 	%r4538, 0;
	mov.pred 	%p2423, -1;
$L__BB19_601:
	mul.lo.s32 	%r2044, %r4538, %r2003;
	add.s32 	%r2045, %r2044, %r4537;
	mul.wide.s32 	%rd29, %r2045, 4;
	add.s64 	%rd30, %rd7, %rd29;
	ld.global.u32 	%r998, [%rd30];
	add.s32 	%r2046, %r2044, %r967;
	mul.wide.s32 	%rd31, %r2046, 4;
	add.s64 	%rd32, %rd7, %rd31;
	ld.global.u32 	%r999, [%rd32];
	setp.lt.s32 	%p394, %r998, %r999;
	mov.u32 	%r4992, %r967;
	mov.u32 	%r4540, %r967;
	@%p394 bra 	$L__BB19_603;
	setp.le.s32 	%p396, %r998, %r999;
	and.pred  	%p397, %p396, %p2423;
	mov.b32 	%r4538, 1;
	mov.pred 	%p2423, 0;
	mov.u32 	%r4540, %r4537;
	@%p397 bra 	$L__BB19_601;
$L__BB19_603:
	add.s32 	%r2048, %r981, 5;
	setp.ge.u32 	%p398, %r2048, %r913;
	mov.u32 	%r4991, %r4540;
	mov.u32 	%r4543, %r4540;
	@%p398 bra 	$L__BB19_607;
	mov.b32 	%r4541, 0;
	mov.pred 	%p2424, -1;
$L__BB19_605:
	mul.lo.s32 	%r2050, %r4541, %r2003;
	add.s32 	%r2051, %r2050, %r4540;
	mul.wide.s32 	%rd33, %r2051, 4;
	add.s64 	%rd34, %rd7, %rd33;
	ld.global.u32 	%r1003, [%rd34];
	add.s32 	%r2052, %r2050, %r968;
	mul.wide.s32 	%rd35, %r2052, 4;
	add.s64 	%rd36, %rd7, %rd35;
	ld.global.u32 	%r1004, [%rd36];
	setp.lt.s32 	%p400, %r1003, %r1004;
	mov.u32 	%r4991, %r968;
	mov.u32 	%r4543, %r968;
	@%p400 bra 	$L__BB19_607;
	setp.le.s32 	%p402, %r1003, %r1004;
	and.pred  	%p403, %p402, %p2424;
	mov.b32 	%r4541, 1;
	mov.pred 	%p2424, 0;
	mov.u32 	%r4543, %r4540;
	@%p403 bra 	$L__BB19_605;
$L__BB19_607:
	add.s32 	%r2054, %r981, 6;
	setp.ge.u32 	%p404, %r2054, %r913;
	mov.u32 	%r4990, %r4543;
	mov.u32 	%r4546, %r4543;
	@%p404 bra 	$L__BB19_611;
	mov.b32 	%r4544, 0;
	mov.pred 	%p2425, -1;
$L__BB19_609:
	mul.lo.s32 	%r2056, %r4544, %r2003;
	add.s32 	%r2057, %r2056, %r4543;
	mul.wide.s32 	%rd37, %r2057, 4;
	add.s64 	%rd38, %rd7, %rd37;
	ld.global.u32 	%r1008, [%rd38];
	add.s32 	%r2058, %r2056, %r969;
	mul.wide.s32 	%rd39, %r2058, 4;
	add.s64 	%rd40, %rd7, %rd39;
	ld.global.u32 	%r1009, [%rd40];
	setp.lt.s32 	%p406, %r1008, %r1009;
	mov.u32 	%r4990, %r969;
	mov.u32 	%r4546, %r969;
	@%p406 bra 	$L__BB19_611;
	setp.le.s32 	%p408, %r1008, %r1009;
	and.pred  	%p409, %p408, %p2425;
	mov.b32 	%r4544, 1;
	mov.pred 	%p2425, 0;
	mov.u32 	%r4546, %r4543;
	@%p409 bra 	$L__BB19_609;
$L__BB19_611:
	add.s32 	%r2060, %r981, 7;
	setp.ge.u32 	%p410, %r2060, %r913;
	mov.u32 	%r4989, %r4546;
	mov.u32 	%r4549, %r4546;
	@%p410 bra 	$L__BB19_615;
	mov.b32 	%r4547, 0;
	mov.pred 	%p2426, -1;
$L__BB19_613:
	mul.lo.s32 	%r2062, %r4547, %r2003;
	add.s32 	%r2063, %r2062, %r4546;
	mul.wide.s32 	%rd41, %r2063, 4;
	add.s64 	%rd42, %rd7, %rd41;
	ld.global.u32 	%r1013, [%rd42];
	add.s32 	%r2064, %r2062, %r970;
	mul.wide.s32 	%rd43, %r2064, 4;
	add.s64 	%rd44, %rd7, %rd43;
	ld.global.u32 	%r1014, [%rd44];
	setp.lt.s32 	%p412, %r1013, %r1014;
	mov.u32 	%r4989, %r970;
	mov.u32 	%r4549, %r970;
	@%p412 bra 	$L__BB19_615;
	setp.le.s32 	%p414, %r1013, %r1014;
	and.pred  	%p415, %p414, %p2426;
	mov.b32 	%r4547, 1;
	mov.pred 	%p2426, 0;
	mov.u32 	%r4549, %r4546;
	@%p415 bra 	$L__BB19_613;
$L__BB19_615:
	add.s32 	%r2066, %r981, 8;
	setp.ge.u32 	%p416, %r2066, %r913;
	mov.u32 	%r4988, %r4549;
	mov.u32 	%r4552, %r4549;
	@%p416 bra 	$L__BB19_619;
	mov.b32 	%r4550, 0;
	mov.pred 	%p2427, -1;
$L__BB19_617:
	mul.lo.s32 	%r2068, %r4550, %r2003;
	add.s32 	%r2069, %r2068, %r4549;
	mul.wide.s32 	%rd45, %r2069, 4;
	add.s64 	%rd46, %rd7, %rd45;
	ld.global.u32 	%r1018, [%rd46];
	add.s32 	%r2070, %r2068, %r971;
	mul.wide.s32 	%rd47, %r2070, 4;
	add.s64 	%rd48, %rd7, %rd47;
	ld.global.u32 	%r1019, [%rd48];
	setp.lt.s32 	%p418, %r1018, %r1019;
	mov.u32 	%r4988, %r971;
	mov.u32 	%r4552, %r971;
	@%p418 bra 	$L__BB19_619;
	setp.le.s32 	%p420, %r1018, %r1019;
	and.pred  	%p421, %p420, %p2427;
	mov.b32 	%r4550, 1;
	mov.pred 	%p2427, 0;
	mov.u32 	%r4552, %r4549;
	@%p421 bra 	$L__BB19_617;
$L__BB19_619:
	add.s32 	%r2072, %r981, 9;
	setp.ge.u32 	%p422, %r2072, %r913;
	mov.u32 	%r4987, %r4552;
	mov.u32 	%r4555, %r4552;
	@%p422 bra 	$L__BB19_623;
	mov.b32 	%r4553, 0;
	mov.pred 	%p2428, -1;
$L__BB19_621:
	mul.lo.s32 	%r2074, %r4553, %r2003;
	add.s32 	%r2075, %r2074, %r4552;
	mul.wide.s32 	%rd49, %r2075, 4;
	add.s64 	%rd50, %rd7, %rd49;
	ld.global.u32 	%r1023, [%rd50];
	add.s32 	%r2076, %r2074, %r972;
	mul.wide.s32 	%rd51, %r2076, 4;
	add.s64 	%rd52, %rd7, %rd51;
	ld.global.u32 	%r1024, [%rd52];
	setp.lt.s32 	%p424, %r1023, %r1024;
	mov.u32 	%r4987, %r972;
	mov.u32 	%r4555, %r972;
	@%p424 bra 	$L__BB19_623;
	setp.le.s32 	%p426, %r1023, %r1024;
	and.pred  	%p427, %p426, %p2428;
	mov.b32 	%r4553, 1;
	mov.pred 	%p2428, 0;
	mov.u32 	%r4555, %r4552;
	@%p427 bra 	$L__BB19_621;
$L__BB19_623:
	add.s32 	%r2078, %r981, 10;
	setp.ge.u32 	%p428, %r2078, %r913;
	mov.u32 	%r4986, %r4555;
	mov.u32 	%r4558, %r4555;
	@%p428 bra 	$L__BB19_627;
	mov.b32 	%r4556, 0;
	mov.pred 	%p2429, -1;
$L__BB19_625:
	mul.lo.s32 	%r2080, %r4556, %r2003;
	add.s32 	%r2081, %r2080, %r4555;
	mul.wide.s32 	%rd53, %r2081, 4;
	add.s64 	%rd54, %rd7, %rd53;
	ld.global.u32 	%r1028, [%rd54];
	add.s32 	%r2082, %r2080, %r973;
	mul.wide.s32 	%rd55, %r2082, 4;
	add.s64 	%rd56, %rd7, %rd55;
	ld.global.u32 	%r1029, [%rd56];
	setp.lt.s32 	%p430, %r1028, %r1029;
	mov.u32 	%r4986, %r973;
	mov.u32 	%r4558, %r973;
	@%p430 bra 	$L__BB19_627;
	setp.le.s32 	%p432, %r1028, %r1029;
	and.pred  	%p433, %p432, %p2429;
	mov.b32 	%r4556, 1;
	mov.pred 	%p2429, 0;
	mov.u32 	%r4558, %r4555;
	@%p433 bra 	$L__BB19_625;
$L__BB19_627:
	add.s32 	%r2084, %r981, 11;
	setp.ge.u32 	%p434, %r2084, %r913;
	mov.u32 	%r4985, %r4558;
	mov.u32 	%r4561, %r4558;
	@%p434 bra 	$L__BB19_631;
	mov.b32 	%r4559, 0;
	mov.pred 	%p2430, -1;
$L__BB19_629:
	mul.lo.s32 	%r2086, %r4559, %r2003;
	add.s32 	%r2087, %r2086, %r4558;
	mul.wide.s32 	%rd57, %r2087, 4;
	add.s64 	%rd58, %rd7, %rd57;
	ld.global.u32 	%r1033, [%rd58];
	add.s32 	%r2088, %r2086, %r974;
	mul.wide.s32 	%rd59, %r2088, 4;
	add.s64 	%rd60, %rd7, %rd59;
	ld.global.u32 	%r1034, [%rd60];
	setp.lt.s32 	%p436, %r1033, %r1034;
	mov.u32 	%r4985, %r974;
	mov.u32 	%r4561, %r974;
	@%p436 bra 	$L__BB19_631;
	setp.le.s32 	%p438, %r1033, %r1034;
	and.pred  	%p439, %p438, %p2430;
	mov.b32 	%r4559, 1;
	mov.pred 	%p2430, 0;
	mov.u32 	%r4561, %r4558;
	@%p439 bra 	$L__BB19_629;
$L__BB19_631:
	add.s32 	%r2090, %r981, 12;
	setp.ge.u32 	%p440, %r2090, %r913;
	mov.u32 	%r4984, %r4561;
	mov.u32 	%r4564, %r4561;
	@%p440 bra 	$L__BB19_635;
	mov.b32 	%r4562, 0;
	mov.pred 	%p2431, -1;
$L__BB19_633:
	mul.lo.s32 	%r2092, %r4562, %r2003;
	add.s32 	%r2093, %r2092, %r4561;
	mul.wide.s32 	%rd61, %r2093, 4;
	add.s64 	%rd62, %rd7, %rd61;
	ld.global.u32 	%r1038, [%rd62];
	add.s32 	%r2094, %r2092, %r975;
	mul.wide.s32 	%rd63, %r2094, 4;
	add.s64 	%rd64, %rd7, %rd63;
	ld.global.u32 	%r1039, [%rd64];
	setp.lt.s32 	%p442, %r1038, %r1039;
	mov.u32 	%r4984, %r975;
	mov.u32 	%r4564, %r975;
	@%p442 bra 	$L__BB19_635;
	setp.le.s32 	%p444, %r1038, %r1039;
	and.pred  	%p445, %p444, %p2431;
	mov.b32 	%r4562, 1;
	mov.pred 	%p2431, 0;
	mov.u32 	%r4564, %r4561;
	@%p445 bra 	$L__BB19_633;
$L__BB19_635:
	add.s32 	%r2096, %r981, 13;
	setp.ge.u32 	%p446, %r2096, %r913;
	mov.u32 	%r4983, %r4564;
	mov.u32 	%r4567, %r4564;
	@%p446 bra 	$L__BB19_639;
	mov.b32 	%r4565, 0;
	mov.pred 	%p2432, -1;
$L__BB19_637:
	mul.lo.s32 	%r2098, %r4565, %r2003;
	add.s32 	%r2099, %r2098, %r4564;
	mul.wide.s32 	%rd65, %r2099, 4;
	add.s64 	%rd66, %rd7, %rd65;
	ld.global.u32 	%r1043, [%rd66];
	add.s32 	%r2100, %r2098, %r976;
	mul.wide.s32 	%rd67, %r2100, 4;
	add.s64 	%rd68, %rd7, %rd67;
	ld.global.u32 	%r1044, [%rd68];
	setp.lt.s32 	%p448, %r1043, %r1044;
	mov.u32 	%r4983, %r976;
	mov.u32 	%r4567, %r976;
	@%p448 bra 	$L__BB19_639;
	setp.le.s32 	%p450, %r1043, %r1044;
	and.pred  	%p451, %p450, %p2432;
	mov.b32 	%r4565, 1;
	mov.pred 	%p2432, 0;
	mov.u32 	%r4567, %r4564;
	@%p451 bra 	$L__BB19_637;
$L__BB19_639:
	add.s32 	%r2102, %r981, 14;
	setp.ge.u32 	%p452, %r2102, %r913;
	mov.u32 	%r4982, %r4567;
	mov.u32 	%r4570, %r4567;
	@%p452 bra 	$L__BB19_643;
	mov.b32 	%r4568, 0;
	mov.pred 	%p2433, -1;
$L__BB19_641:
	mul.lo.s32 	%r2104, %r4568, %r2003;
	add.s32 	%r2105, %r2104, %r4567;
	mul.wide.s32 	%rd69, %r2105, 4;
	add.s64 	%rd70, %rd7, %rd69;
	ld.global.u32 	%r1048, [%rd70];
	add.s32 	%r2106, %r2104, %r977;
	mul.wide.s32 	%rd71, %r2106, 4;
	add.s64 	%rd72, %rd7, %rd71;
	ld.global.u32 	%r1049, [%rd72];
	setp.lt.s32 	%p454, %r1048, %r1049;
	mov.u32 	%r4982, %r977;
	mov.u32 	%r4570, %r977;
	@%p454 bra 	$L__BB19_643;
	setp.le.s32 	%p456, %r1048, %r1049;
	and.pred  	%p457, %p456, %p2433;
	mov.b32 	%r4568, 1;
	mov.pred 	%p2433, 0;
	mov.u32 	%r4570, %r4567;
	@%p457 bra 	$L__BB19_641;
$L__BB19_643:
	add.s32 	%r2108, %r981, 15;
	setp.ge.u32 	%p458, %r2108, %r913;
	mov.u32 	%r4981, %r4570;
	mov.u32 	%r4573, %r4570;
	@%p458 bra 	$L__BB19_647;
	mov.b32 	%r4571, 0;
	mov.pred 	%p2434, -1;
$L__BB19_645:
	mul.lo.s32 	%r2110, %r4571, %r2003;
	add.s32 	%r2111, %r2110, %r4570;
	mul.wide.s32 	%rd73, %r2111, 4;
	add.s64 	%rd74, %rd7, %rd73;
	ld.global.u32 	%r1053, [%rd74];
	add.s32 	%r2112, %r2110, %r978;
	mul.wide.s32 	%rd75, %r2112, 4;
	add.s64 	%rd76, %rd7, %rd75;
	ld.global.u32 	%r1054, [%rd76];
	setp.lt.s32 	%p460, %r1053, %r1054;
	mov.u32 	%r4981, %r978;
	mov.u32 	%r4573, %r978;
	@%p460 bra 	$L__BB19_647;
	setp.le.s32 	%p462, %r1053, %r1054;
	and.pred  	%p463, %p462, %p2434;
	mov.b32 	%r4571, 1;
	mov.pred 	%p2434, 0;
	mov.u32 	%r4573, %r4570;
	@%p463 bra 	$L__BB19_645;
$L__BB19_647:
	add.s32 	%r2114, %r981, 16;
	setp.lt.u32 	%p464, %r2114, %r913;
	selp.b32 	%r5069, %r979, %r4573, %p464;
	setp.ge.u32 	%p465, %r981, %r913;
	@%p465 bra 	$L__BB19_1056;
	mov.b32 	%r4574, 0;
	mov.pred 	%p2435, -1;
$L__BB19_649:
	mul.lo.s32 	%r2116, %r4574, %r2003;
	add.s32 	%r2117, %r2116, %r4995;
	mul.wide.s32 	%rd77, %r2117, 4;
	add.s64 	%rd78, %rd7, %rd77;
	ld.global.u32 	%r1059, [%rd78];
	add.s32 	%r2118, %r2116, %r5013;
	mul.wide.s32 	%rd79, %r2118, 4;
	add.s64 	%rd80, %rd7, %rd79;
	ld.global.u32 	%r1060, [%rd80];
	setp.lt.s32 	%p467, %r1059, %r1060;
	mov.u32 	%r4575, %r5013;
	mov.u32 	%r4576, %r4995;
	@%p467 bra 	$L__BB19_651;
	setp.le.s32 	%p469, %r1059, %r1060;
	and.pred  	%p470, %p469, %p2435;
	mov.b32 	%r4574, 1;
	mov.pred 	%p2435, 0;
	mov.u32 	%r4575, %r4995;
	mov.u32 	%r4576, %r5013;
	@%p470 bra 	$L__BB19_649;
$L__BB19_651:
	mov.b32 	%r4577, 0;
	mov.pred 	%p2436, -1;
$L__BB19_652:
	mul.lo.s32 	%r2121, %r4577, %r2003;
	add.s32 	%r2122, %r2121, %r4993;
	mul.wide.s32 	%rd81, %r2122, 4;
	add.s64 	%rd82, %rd7, %rd81;
	ld.global.u32 	%r1064, [%rd82];
	add.s32 	%r2123, %r2121, %r4994;
	mul.wide.s32 	%rd83, %r2123, 4;
	add.s64 	%rd84, %rd7, %rd83;
	ld.global.u32 	%r1065, [%rd84];
	setp.lt.s32 	%p472, %r1064, %r1065;
	mov.u32 	%r4578, %r4994;
	mov.u32 	%r4579, %r4993;
	@%p472 bra 	$L__BB19_654;
	setp.le.s32 	%p474, %r1064, %r1065;
	and.pred  	%p475, %p474, %p2436;
	mov.b32 	%r4577, 1;
	mov.pred 	%p2436, 0;
	mov.u32 	%r4578, %r4993;
	mov.u32 	%r4579, %r4994;
	@%p475 bra 	$L__BB19_652;
$L__BB19_654:
	mov.b32 	%r4580, 0;
	mov.pred 	%p2437, -1;
$L__BB19_655:
	mul.lo.s32 	%r2126, %r4580, %r2003;
	add.s32 	%r2127, %r2126, %r4991;
	mul.wide.s32 	%rd85, %r2127, 4;
	add.s64 	%rd86, %rd7, %rd85;
	ld.global.u32 	%r1069, [%rd86];
	add.s32 	%r2128, %r2126, %r4992;
	mul.wide.s32 	%rd87, %r2128, 4;
	add.s64 	%rd88, %rd7, %rd87;
	ld.global.u32 	%r1070, [%rd88];
	setp.lt.s32 	%p477, %r1069, %r1070;
	mov.u32 	%r4581, %r4992;
	mov.u32 	%r4582, %r4991;
	@%p477 bra 	$L__BB19_657;
	setp.le.s32 	%p479, %r1069, %r1070;
	and.pred  	%p480, %p479, %p2437;
	mov.b32 	%r4580, 1;
	mov.pred 	%p2437, 0;
	mov.u32 	%r4581, %r4991;
	mov.u32 	%r4582, %r4992;
	@%p480 bra 	$L__BB19_655;
$L__BB19_657:
	mov.b32 	%r4583, 0;
	mov.pred 	%p2438, -1;
$L__BB19_658:
	mul.lo.s32 	%r2131, %r4583, %r2003;
	add.s32 	%r2132, %r2131, %r4989;
	mul.wide.s32 	%rd89, %r2132, 4;
	add.s64 	%rd90, %rd7, %rd89;
	ld.global.u32 	%r1074, [%rd90];
	add.s32 	%r2133, %r2131, %r4990;
	mul.wide.s32 	%rd91, %r2133, 4;
	add.s64 	%rd92, %rd7, %rd91;
	ld.global.u32 	%r1075, [%rd92];
	setp.lt.s32 	%p482, %r1074, %r1075;
	mov.u32 	%r4584, %r4990;
	mov.u32 	%r4585, %r4989;
	@%p482 bra 	$L__BB19_660;
	setp.le.s32 	%p484, %r1074, %r1075;
	and.pred  	%p485, %p484, %p2438;
	mov.b32 	%r4583, 1;
	mov.pred 	%p2438, 0;
	mov.u32 	%r4584, %r4989;
	mov.u32 	%r4585, %r4990;
	@%p485 bra 	$L__BB19_658;
$L__BB19_660:
	mov.b32 	%r4586, 0;
	mov.pred 	%p2439, -1;
$L__BB19_661:
	mul.lo.s32 	%r2136, %r4586, %r2003;
	add.s32 	%r2137, %r2136, %r4987;
	mul.wide.s32 	%rd93, %r2137, 4;
	add.s64 	%rd94, %rd7, %rd93;
	ld.global.u32 	%r1079, [%rd94];
	add.s32 	%r2138, %r2136, %r4988;
	mul.wide.s32 	%rd95, %r2138, 4;
	add.s64 	%rd96, %rd7, %rd95;
	ld.global.u32 	%r1080, [%rd96];
	setp.lt.s32 	%p487, %r1079, %r1080;
	mov.u32 	%r4587, %r4988;
	mov.u32 	%r4588, %r4987;
	@%p487 bra 	$L__BB19_663;
	setp.le.s32 	%p489, %r1079, %r1080;
	and.pred  	%p490, %p489, %p2439;
	mov.b32 	%r4586, 1;
	mov.pred 	%p2439, 0;
	mov.u32 	%r4587, %r4987;
	mov.u32 	%r4588, %r4988;
	@%p490 bra 	$L__BB19_661;
$L__BB19_663:
	mov.b32 	%r4589, 0;
	mov.pred 	%p2440, -1;
$L__BB19_664:
	mul.lo.s32 	%r2141, %r4589, %r2003;
	add.s32 	%r2142, %r2141, %r4985;
	mul.wide.s32 	%rd97, %r2142, 4;
	add.s64 	%rd98, %rd7, %rd97;
	ld.global.u32 	%r1084, [%rd98];
	add.s32 	%r2143, %r2141, %r4986;
	mul.wide.s32 	%rd99, %r2143, 4;
	add.s64 	%rd100, %rd7, %rd99;
	ld.global.u32 	%r1085, [%rd100];
	setp.lt.s32 	%p492, %r1084, %r1085;
	mov.u32 	%r4590, %r4986;
	mov.u32 	%r4591, %r4985;
	@%p492 bra 	$L__BB19_666;
	setp.le.s32 	%p494, %r1084, %r1085;
	and.pred  	%p495, %p494, %p2440;
	mov.b32 	%r4589, 1;
	mov.pred 	%p2440, 0;
	mov.u32 	%r4590, %r4985;
	mov.u32 	%r4591, %r4986;
	@%p495 bra 	$L__BB19_664;
$L__BB19_666:
	mov.b32 	%r4592, 0;
	mov.pred 	%p2441, -1;
$L__BB19_667:
	mul.lo.s32 	%r2146, %r4592, %r2003;
	add.s32 	%r2147, %r2146, %r4983;
	mul.wide.s32 	%rd101, %r2147, 4;
	add.s64 	%rd102, %rd7, %rd101;
	ld.global.u32 	%r1089, [%rd102];
	add.s32 	%r2148, %r2146, %r4984;
	mul.wide.s32 	%rd103, %r2148, 4;
	add.s64 	%rd104, %rd7, %rd103;
	ld.global.u32 	%r1090, [%rd104];
	setp.lt.s32 	%p497, %r1089, %r1090;
	mov.u32 	%r4593, %r4984;
	mov.u32 	%r4594, %r4983;
	@%p497 bra 	$L__BB19_669;
	setp.le.s32 	%p499, %r1089, %r1090;
	and.pred  	%p500, %p499, %p2441;
	mov.b32 	%r4592, 1;
	mov.pred 	%p2441, 0;
	mov.u32 	%r4593, %r4983;
	mov.u32 	%r4594, %r4984;
	@%p500 bra 	$L__BB19_667;
$L__BB19_669:
	mov.b32 	%r4595, 0;
	mov.pred 	%p2442, -1;
$L__BB19_670:
	mul.lo.s32 	%r2151, %r4595, %r2003;
	add.s32 	%r2152, %r2151, %r4981;
	mul.wide.s32 	%rd105, %r2152, 4;
	add.s64 	%rd106, %rd7, %rd105;
	ld.global.u32 	%r1094, [%rd106];
	add.s32 	%r2153, %r2151, %r4982;
	mul.wide.s32 	%rd107, %r2153, 4;
	add.s64 	%rd108, %rd7, %rd107;
	ld.global.u32 	%r1095, [%rd108];
	setp.lt.s32 	%p502, %r1094, %r1095;
	mov.u32 	%r4596, %r4982;
	mov.u32 	%r4597, %r4981;
	@%p502 bra 	$L__BB19_672;
	setp.le.s32 	%p504, %r1094, %r1095;
	and.pred  	%p505, %p504, %p2442;
	mov.b32 	%r4595, 1;
	mov.pred 	%p2442, 0;
	mov.u32 	%r4596, %r4981;
	mov.u32 	%r4597, %r4982;
	@%p505 bra 	$L__BB19_670;
$L__BB19_672:
	mov.b32 	%r4598, 0;
	mov.pred 	%p2443, -1;
$L__BB19_673:
	mul.lo.s32 	%r2156, %r4598, %r2003;
	add.s32 	%r2157, %r2156, %r4579;
	mul.wide.s32 	%rd109, %r2157, 4;
	add.s64 	%rd110, %rd7, %rd109;
	ld.global.u32 	%r1099, [%rd110];
	add.s32 	%r2158, %r2156, %r4575;
	mul.wide.s32 	%rd111, %r2158, 4;
	add.s64 	%rd112, %rd7, %rd111;
	ld.global.u32 	%r1100, [%rd112];
	setp.lt.s32 	%p507, %r1099, %r1100;
	mov.u32 	%r4599, %r4575;
	mov.u32 	%r4600, %r4579;
	@%p507 bra 	$L__BB19_675;
	setp.le.s32 	%p509, %r1099, %r1100;
	and.pred  	%p510, %p509, %p2443;
	mov.b32 	%r4598, 1;
	mov.pred 	%p2443, 0;
	mov.u32 	%r4599, %r4579;
	mov.u32 	%r4600, %r4575;
	@%p510 bra 	$L__BB19_673;
$L__BB19_675:
	mov.b32 	%r4601, 0;
	mov.pred 	%p2444, -1;
$L__BB19_676:
	mul.lo.s32 	%r2161, %r4601, %r2003;
	add.s32 	%r2162, %r2161, %r4582;
	mul.wide.s32 	%rd113, %r2162, 4;
	add.s64 	%rd114, %rd7, %rd113;
	ld.global.u32 	%r1104, [%rd114];
	add.s32 	%r2163, %r2161, %r4578;
	mul.wide.s32 	%rd115, %r2163, 4;
	add.s64 	%rd116, %rd7, %rd115;
	ld.global.u32 	%r1105, [%rd116];
	setp.lt.s32 	%p512, %r1104, %r1105;
	mov.u32 	%r4602, %r4578;
	mov.u32 	%r4603, %r4582;
	@%p512 bra 	$L__BB19_678;
	setp.le.s32 	%p514, %r1104, %r1105;
	and.pred  	%p515, %p514, %p2444;
	mov.b32 	%r4601, 1;
	mov.pred 	%p2444, 0;
	mov.u32 	%r4602, %r4582;
	mov.u32 	%r4603, %r4578;
	@%p515 bra 	$L__BB19_676;
$L__BB19_678:
	mov.b32 	%r4604, 0;
	mov.pred 	%p2445, -1;
$L__BB19_679:
	mul.lo.s32 	%r2166, %r4604, %r2003;
	add.s32 	%r2167, %r2166, %r4585;
	mul.wide.s32 	%rd117, %r2167, 4;
	add.s64 	%rd118, %rd7, %rd117;
	ld.global.u32 	%r1109, [%rd118];
	add.s32 	%r2168, %r2166, %r4581;
	mul.wide.s32 	%rd119, %r2168, 4;
	add.s64 	%rd120, %rd7, %rd119;
	ld.global.u32 	%r1110, [%rd120];
	setp.lt.s32 	%p517, %r1109, %r1110;
	mov.u32 	%r4605, %r4581;
	mov.u32 	%r4606, %r4585;
	@%p517 bra 	$L__BB19_681;
	setp.le.s32 	%p519, %r1109, %r1110;
	and.pred  	%p520, %p519, %p2445;
	mov.b32 	%r4604, 1;
	mov.pred 	%p2445, 0;
	mov.u32 	%r4605, %r4585;
	mov.u32 	%r4606, %r4581;
	@%p520 bra 	$L__BB19_679;
$L__BB19_681:
	mov.b32 	%r4607, 0;
	mov.pred 	%p2446, -1;
$L__BB19_682:
	mul.lo.s32 	%r2171, %r4607, %r2003;
	add.s32 	%r2172, %r2171, %r4588;
	mul.wide.s32 	%rd121, %r2172, 4;
	add.s64 	%rd122, %rd7, %rd121;
	ld.global.u32 	%r1114, [%rd122];
	add.s32 	%r2173, %r2171, %r4584;
	mul.wide.s32 	%rd123, %r2173, 4;
	add.s64 	%rd124, %rd7, %rd123;
	ld.global.u32 	%r1115, [%rd124];
	setp.lt.s32 	%p522, %r1114, %r1115;
	mov.u32 	%r4608, %r4584;
	mov.u32 	%r4609, %r4588;
	@%p522 bra 	$L__BB19_684;
	setp.le.s32 	%p524, %r1114, %r1115;
	and.pred  	%p525, %p524, %p2446;
	mov.b32 	%r4607, 1;
	mov.pred 	%p2446, 0;
	mov.u32 	%r4608, %r4588;
	mov.u32 	%r4609, %r4584;
	@%p525 bra 	$L__BB19_682;
$L__BB19_684:
	mov.b32 	%r4610, 0;
	mov.pred 	%p2447, -1;
$L__BB19_685:
	mul.lo.s32 	%r2176, %r4610, %r2003;
	add.s32 	%r2177, %r2176, %r4591;
	mul.wide.s32 	%rd125, %r2177, 4;
	add.s64 	%rd126, %rd7, %rd125;
	ld.global.u32 	%r1119, [%rd126];
	add.s32 	%r2178, %r2176, %r4587;
	mul.wide.s32 	%rd127, %r2178, 4;
	add.s64 	%rd128, %rd7, %rd127;
	ld.global.u32 	%r1120, [%rd128];
	setp.lt.s32 	%p527, %r1119, %r1120;
	mov.u32 	%r4611, %r4587;
	mov.u32 	%r4612, %r4591;
	@%p527 bra 	$L__BB19_687;
	setp.le.s32 	%p529, %r1119, %r1120;
	and.pred  	%p530, %p529, %p2447;
	mov.b32 	%r4610, 1;
	mov.pred 	%p2447, 0;
	mov.u32 	%r4611, %r4591;
	mov.u32 	%r4612, %r4587;
	@%p530 bra 	$L__BB19_685;
$L__BB19_687:
	mov.b32 	%r4613, 0;
	mov.pred 	%p2448, -1;
$L__BB19_688:
	mul.lo.s32 	%r2181, %r4613, %r2003;
	add.s32 	%r2182, %r2181, %r4594;
	mul.wide.s32 	%rd129, %r2182, 4;
	add.s64 	%rd130, %rd7, %rd129;
	ld.global.u32 	%r1124, [%rd130];
	add.s32 	%r2183, %r2181, %r4590;
	mul.wide.s32 	%rd131, %r2183, 4;
	add.s64 	%rd132, %rd7, %rd131;
	ld.global.u32 	%r1125, [%rd132];
	setp.lt.s32 	%p532, %r1124, %r1125;
	mov.u32 	%r4614, %r4590;
	mov.u32 	%r4615, %r4594;
	@%p532 bra 	$L__BB19_690;
	setp.le.s32 	%p534, %r1124, %r1125;
	and.pred  	%p535, %p534, %p2448;
	mov.b32 	%r4613, 1;
	mov.pred 	%p2448, 0;
	mov.u32 	%r4614, %r4594;
	mov.u32 	%r4615, %r4590;
	@%p535 bra 	$L__BB19_688;
$L__BB19_690:
	mov.b32 	%r4616, 0;
	mov.pred 	%p2449, -1;
$L__BB19_691:
	mul.lo.s32 	%r2186, %r4616, %r2003;
	add.s32 	%r2187, %r2186, %r4597;
	mul.wide.s32 	%rd133, %r2187, 4;
	add.s64 	%rd134, %rd7, %rd133;
	ld.global.u32 	%r1129, [%rd134];
	add.s32 	%r2188, %r2186, %r4593;
	mul.wide.s32 	%rd135, %r2188, 4;
	add.s64 	%rd136, %rd7, %rd135;
	ld.global.u32 	%r1130, [%rd136];
	setp.lt.s32 	%p537, %r1129, %r1130;
	mov.u32 	%r4617, %r4593;
	mov.u32 	%r4618, %r4597;
	@%p537 bra 	$L__BB19_693;
	setp.le.s32 	%p539, %r1129, %r1130;
	and.pred  	%p540, %p539, %p2449;
	mov.b32 	%r4616, 1;
	mov.pred 	%p2449, 0;
	mov.u32 	%r4617, %r4597;
	mov.u32 	%r4618, %r4593;
	@%p540 bra 	$L__BB19_691;
$L__BB19_693:
	mov.b32 	%r4619, 0;
	mov.pred 	%p2450, -1;
$L__BB19_694:
	mul.lo.s32 	%r2191, %r4619, %r2003;
	add.s32 	%r2192, %r2191, %r5069;
	mul.wide.s32 	%rd137, %r2192, 4;
	add.s64 	%rd138, %rd7, %rd137;
	ld.global.u32 	%r1134, [%rd138];
	add.s32 	%r2193, %r2191, %r4596;
	mul.wide.s32 	%rd139, %r2193, 4;
	add.s64 	%rd140, %rd7, %rd139;
	ld.global.u32 	%r1135, [%rd140];
	setp.lt.s32 	%p542, %r1134, %r1135;
	mov.u32 	%r4620, %r4596;
	mov.u32 	%r4621, %r5069;
	@%p542 bra 	$L__BB19_696;
	setp.le.s32 	%p544, %r1134, %r1135;
	and.pred  	%p545, %p544, %p2450;
	mov.b32 	%r4619, 1;
	mov.pred 	%p2450, 0;
	mov.u32 	%r4620, %r5069;
	mov.u32 	%r4621, %r4596;
	@%p545 bra 	$L__BB19_694;
$L__BB19_696:
	mov.b32 	%r4622, 0;
	mov.pred 	%p2451, -1;
$L__BB19_697:
	mul.lo.s32 	%r2196, %r4622, %r2003;
	add.s32 	%r2197, %r2196, %r4600;
	mul.wide.s32 	%rd141, %r2197, 4;
	add.s64 	%rd142, %rd7, %rd141;
	ld.global.u32 	%r1139, [%rd142];
	add.s32 	%r2198, %r2196, %r4576;
	mul.wide.s32 	%rd143, %r2198, 4;
	add.s64 	%rd144, %rd7, %rd143;
	ld.global.u32 	%r1140, [%rd144];
	setp.lt.s32 	%p547, %r1139, %r1140;
	mov.u32 	%r4623, %r4576;
	mov.u32 	%r4624, %r4600;
	@%p547 bra 	$L__BB19_699;
	setp.le.s32 	%p549, %r1139, %r1140;
	and.pred  	%p550, %p549, %p2451;
	mov.b32 	%r4622, 1;
	mov.pred 	%p2451, 0;
	mov.u32 	%r4623, %r4600;
	mov.u32 	%r4624, %r4576;
	@%p550 bra 	$L__BB19_697;
$L__BB19_699:
	mov.b32 	%r4625, 0;
	mov.pred 	%p2452, -1;
$L__BB19_700:
	mul.lo.s32 	%r2201, %r4625, %r2003;
	add.s32 	%r2202, %r2201, %r4603;
	mul.wide.s32 	%rd145, %r2202, 4;
	add.s64 	%rd146, %rd7, %rd145;
	ld.global.u32 	%r1144, [%rd146];
	add.s32 	%r2203, %r2201, %r4599;
	mul.wide.s32 	%rd147, %r2203, 4;
	add.s64 	%rd148, %rd7, %rd147;
	ld.global.u32 	%r1145, [%rd148];
	setp.lt.s32 	%p552, %r1144, %r1145;
	mov.u32 	%r4626, %r4599;
	mov.u32 	%r4627, %r4603;
	@%p552 bra 	$L__BB19_702;
	setp.le.s32 	%p554, %r1144, %r1145;
	and.pred  	%p555, %p554, %p2452;
	mov.b32 	%r4625, 1;
	mov.pred 	%p2452, 0;
	mov.u32 	%r4626, %r4603;
	mov.u32 	%r4627, %r4599;
	@%p555 bra 	$L__BB19_700;
$L__BB19_702:
	mov.b32 	%r4628, 0;
	mov.pred 	%p2453, -1;
$L__BB19_703:
	mul.lo.s32 	%r2206, %r4628, %r2003;
	add.s32 	%r2207, %r2206, %r4606;
	mul.wide.s32 	%rd149, %r2207, 4;
	add.s64 	%rd150, %rd7, %rd149;
	ld.global.u32 	%r1149, [%rd150];
	add.s32 	%r2208, %r2206, %r4602;
	mul.wide.s32 	%rd151, %r2208, 4;
	add.s64 	%rd152, %rd7, %rd151;
	ld.global.u32 	%r1150, [%rd152];
	setp.lt.s32 	%p557, %r1149, %r1150;
	mov.u32 	%r4629, %r4602;
	mov.u32 	%r4630, %r4606;
	@%p557 bra 	$L__BB19_705;
	setp.le.s32 	%p559, %r1149, %r1150;
	and.pred  	%p560, %p559, %p2453;
	mov.b32 	%r4628, 1;
	mov.pred 	%p2453, 0;
	mov.u32 	%r4629, %r4606;
	mov.u32 	%r4630, %r4602;
	@%p560 bra 	$L__BB19_703;
$L__BB19_705:
	mov.b32 	%r4631, 0;
	mov.pred 	%p2454, -1;
$L__BB19_706:
	mul.lo.s32 	%r2211, %r4631, %r2003;
	add.s32 	%r2212, %r2211, %r4609;
	mul.wide.s32 	%rd153, %r2212, 4;
	add.s64 	%rd154, %rd7, %rd153;
	ld.global.u32 	%r1154, [%rd154];
	add.s32 	%r2213, %r2211, %r4605;
	mul.wide.s32 	%rd155, %r2213, 4;
	add.s64 	%rd156, %rd7, %rd155;
	ld.global.u32 	%r1155, [%rd156];
	setp.lt.s32 	%p562, %r1154, %r1155;
	mov.u32 	%r4632, %r4605;
	mov.u32 	%r4633, %r4609;
	@%p562 bra 	$L__BB19_708;
	setp.le.s32 	%p564, %r1154, %r1155;
	and.pred  	%p565, %p564, %p2454;
	mov.b32 	%r4631, 1;
	mov.pred 	%p2454, 0;
	mov.u32 	%r4632, %r4609;
	mov.u32 	%r4633, %r4605;
	@%p565 bra 	$L__BB19_706;
$L__BB19_708:
	mov.b32 	%r4634, 0;
	mov.pred 	%p2455, -1;
$L__BB19_709:
	mul.lo.s32 	%r2216, %r4634, %r2003;
	add.s32 	%r2217, %r2216, %r4612;
	mul.wide.s32 	%rd157, %r2217, 4;
	add.s64 	%rd158, %rd7, %rd157;
	ld.global.u32 	%r1159, [%rd158];
	add.s32 	%r2218, %r2216, %r4608;
	mul.wide.s32 	%rd159, %r2218, 4;
	add.s64 	%rd160, %rd7, %rd159;
	ld.global.u32 	%r1160, [%rd160];
	setp.lt.s32 	%p567, %r1159, %r1160;
	mov.u32 	%r4635, %r4608;
	mov.u32 	%r4636, %r4612;
	@%p567 bra 	$L__BB19_711;
	setp.le.s32 	%p569, %r1159, %r1160;
	and.pred  	%p570, %p569, %p2455;
	mov.b32 	%r4634, 1;
	mov.pred 	%p2455, 0;
	mov.u32 	%r4635, %r4612;
	mov.u32 	%r4636, %r4608;
	@%p570 bra 	$L__BB19_709;
$L__BB19_711:
	mov.b32 	%r4637, 0;
	mov.pred 	%p2456, -1;
$L__BB19_712:
	mul.lo.s32 	%r2221, %r4637, %r2003;
	add.s32 	%r2222, %r2221, %r4615;
	mul.wide.s32 	%rd161, %r2222, 4;
	add.s64 	%rd162, %rd7, %rd161;
	ld.global.u32 	%r1164, [%rd162];
	add.s32 	%r2223, %r2221, %r4611;
	mul.wide.s32 	%rd163, %r2223, 4;
	add.s64 	%rd164, %rd7, %rd163;
	ld.global.u32 	%r1165, [%rd164];
	setp.lt.s32 	%p572, %r1164, %r1165;
	mov.u32 	%r4638, %r4611;
	mov.u32 	%r4639, %r4615;
	@%p572 bra 	$L__BB19_714;
	setp.le.s32 	%p574, %r1164, %r1165;
	and.pred  	%p575, %p574, %p2456;
	mov.b32 	%r4637, 1;
	mov.pred 	%p2456, 0;
	mov.u32 	%r4638, %r4615;
	mov.u32 	%r4639, %r4611;
	@%p575 bra 	$L__BB19_712;
$L__BB19_714:
	mov.b32 	%r4640, 0;
	mov.pred 	%p2457, -1;
$L__BB19_715:
	mul.lo.s32 	%r2226, %r4640, %r2003;
	add.s32 	%r2227, %r2226, %r4618;
	mul.wide.s32 	%rd165, %r2227, 4;
	add.s64 	%rd166, %rd7, %rd165;
	ld.global.u32 	%r1169, [%rd166];
	add.s32 	%r2228, %r2226, %r4614;
	mul.wide.s32 	%rd167, %r2228, 4;
	add.s64 	%rd168, %rd7, %rd167;
	ld.global.u32 	%r1170, [%rd168];
	setp.lt.s32 	%p577, %r1169, %r1170;
	mov.u32 	%r4641, %r4614;
	mov.u32 	%r4642, %r4618;
	@%p577 bra 	$L__BB19_717;
	setp.le.s32 	%p579, %r1169, %r1170;
	and.pred  	%p580, %p579, %p2457;
	mov.b32 	%r4640, 1;
	mov.pred 	%p2457, 0;
	mov.u32 	%r4641, %r4618;
	mov.u32 	%r4642, %r4614;
	@%p580 bra 	$L__BB19_715;
$L__BB19_717:
	mov.b32 	%r4643, 0;
	mov.pred 	%p2458, -1;
$L__BB19_718:
	mul.lo.s32 	%r2231, %r4643, %r2003;
	add.s32 	%r2232, %r2231, %r4621;
	mul.wide.s32 	%rd169, %r2232, 4;
	add.s64 	%rd170, %rd7, %rd169;
	ld.global.u32 	%r1174, [%rd170];
	add.s32 	%r2233, %r2231, %r4617;
	mul.wide.s32 	%rd171, %r2233, 4;
	add.s64 	%rd172, %rd7, %rd171;
	ld.global.u32 	%r1175, [%rd172];
	setp.lt.s32 	%p582, %r1174, %r1175;
	mov.u32 	%r4644, %r4617;
	mov.u32 	%r4645, %r4621;
	@%p582 bra 	$L__BB19_720;
	setp.le.s32 	%p584, %r1174, %r1175;
	and.pred  	%p585, %p584, %p2458;
	mov.b32 	%r4643, 1;
	mov.pred 	%p2458, 0;
	mov.u32 	%r4644, %r4621;
	mov.u32 	%r4645, %r4617;
	@%p585 bra 	$L__BB19_718;
$L__BB19_720:
	mov.b32 	%r4646, 0;
	mov.pred 	%p2459, -1;
$L__BB19_721:
	mul.lo.s32 	%r2236, %r4646, %r2003;
	add.s32 	%r2237, %r2236, %r4627;
	mul.wide.s32 	%rd173, %r2237, 4;
	add.s64 	%rd174, %rd7, %rd173;
	ld.global.u32 	%r1179, [%rd174];
	add.s32 	%r2238, %r2236, %r4623;
	mul.wide.s32 	%rd175, %r2238, 4;
	add.s64 	%rd176, %rd7, %rd175;
	ld.global.u32 	%r1180, [%rd176];
	setp.lt.s32 	%p587, %r1179, %r1180;
	mov.u32 	%r4647, %r4623;
	mov.u32 	%r4648, %r4627;
	@%p587 bra 	$L__BB19_723;
	setp.le.s32 	%p589, %r1179, %r1180;
	and.pred  	%p590, %p589, %p2459;
	mov.b32 	%r4646, 1;
	mov.pred 	%p2459, 0;
	mov.u32 	%r4647, %r4627;
	mov.u32 	%r4648, %r4623;
	@%p590 bra 	$L__BB19_721;
$L__BB19_723:
	mov.b32 	%r4649, 0;
	mov.pred 	%p2460, -1;
$L__BB19_724:
	mul.lo.s32 	%r2241, %r4649, %r2003;
	add.s32 	%r2242, %r2241, %r4630;
	mul.wide.s32 	%rd177, %r2242, 4;
	add.s64 	%rd178, %rd7, %rd177;
	ld.global.u32 	%r1184, [%rd178];
	add.s32 	%r2243, %r2241, %r4626;
	mul.wide.s32 	%rd179, %r2243, 4;
	add.s64 	%rd180, %rd7, %rd179;
	ld.global.u32 	%r1185, [%rd180];
	setp.lt.s32 	%p592, %r1184, %r1185;
	mov.u32 	%r4650, %r4626;
	mov.u32 	%r4651, %r4630;
	@%p592 bra 	$L__BB19_726;
	setp.le.s32 	%p594, %r1184, %r1185;
	and.pred  	%p595, %p594, %p2460;
	mov.b32 	%r4649, 1;
	mov.pred 	%p2460, 0;
	mov.u32 	%r4650, %r4630;
	mov.u32 	%r4651, %r4626;
	@%p595 bra 	$L__BB19_724;
$L__BB19_726:
	mov.b32 	%r4652, 0;
	mov.pred 	%p2461, -1;
$L__BB19_727:
	mul.lo.s32 	%r2246, %r4652, %r2003;
	add.s32 	%r2247, %r2246, %r4633;
	mul.wide.s32 	%rd181, %r2247, 4;
	add.s64 	%rd182, %rd7, %rd181;
	ld.global.u32 	%r1189, [%rd182];
	add.s32 	%r2248, %r2246, %r4629;
	mul.wide.s32 	%rd183, %r2248, 4;
	add.s64 	%rd184, %rd7, %rd183;
	ld.global.u32 	%r1190, [%rd184];
	setp.lt.s32 	%p597, %r1189, %r1190;
	mov.u32 	%r4653, %r4629;
	mov.u32 	%r4654, %r4633;
	@%p597 bra 	$L__BB19_729;
	setp.le.s32 	%p599, %r1189, %r1190;
	and.pred  	%p600, %p599, %p2461;
	mov.b32 	%r4652, 1;
	mov.pred 	%p2461, 0;
	mov.u32 	%r4653, %r4633;
	mov.u32 	%r4654, %r4629;
	@%p600 bra 	$L__BB19_727;
$L__BB19_729:
	mov.b32 	%r4655, 0;
	mov.pred 	%p2462, -1;
$L__BB19_730:
	mul.lo.s32 	%r2251, %r4655, %r2003;
	add.s32 	%r2252, %r2251, %r4636;
	mul.wide.s32 	%rd185, %r2252, 4;
	add.s64 	%rd186, %rd7, %rd185;
	ld.global.u32 	%r1194, [%rd186];
	add.s32 	%r2253, %r2251, %r4632;
	mul.wide.s32 	%rd187, %r2253, 4;
	add.s64 	%rd188, %rd7, %rd187;
	ld.global.u32 	%r1195, [%rd188];
	setp.lt.s32 	%p602, %r1194, %r1195;
	mov.u32 	%r4656, %r4632;
	mov.u32 	%r4657, %r4636;
	@%p602 bra 	$L__BB19_732;
	setp.le.s32 	%p604, %r1194, %r1195;
	and.pred  	%p605, %p604, %p2462;
	mov.b32 	%r4655, 1;
	mov.pred 	%p2462, 0;
	mov.u32 	%r4656, %r4636;
	mov.u32 	%r4657, %r4632;
	@%p605 bra 	$L__BB19_730;
$L__BB19_732:
	mov.b32 	%r4658, 0;
	mov.pred 	%p2463, -1;
$L__BB19_733:
	mul.lo.s32 	%r2256, %r4658, %r2003;
	add.s32 	%r2257, %r2256, %r4639;
	mul.wide.s32 	%rd189, %r2257, 4;
	add.s64 	%rd190, %rd7, %rd189;
	ld.global.u32 	%r1199, [%rd190];
	add.s32 	%r2258, %r2256, %r4635;
	mul.wide.s32 	%rd191, %r2258, 4;
	add.s64 	%rd192, %rd7, %rd191;
	ld.global.u32 	%r1200, [%rd192];
	setp.lt.s32 	%p607, %r1199, %r1200;
	mov.u32 	%r4659, %r4635;
	mov.u32 	%r4660, %r4639;
	@%p607 bra 	$L__BB19_735;
	setp.le.s32 	%p609, %r1199, %r1200;
	and.pred  	%p610, %p609, %p2463;
	mov.b32 	%r4658, 1;
	mov.pred 	%p2463, 0;
	mov.u32 	%r4659, %r4639;
	mov.u32 	%r4660, %r4635;
	@%p610 bra 	$L__BB19_733;
$L__BB19_735:
	mov.b32 	%r4661, 0;
	mov.pred 	%p2464, -1;
$L__BB19_736:
	mul.lo.s32 	%r2261, %r4661, %r2003;
	add.s32 	%r2262, %r2261, %r4642;
	mul.wide.s32 	%rd193, %r2262, 4;
	add.s64 	%rd194, %rd7, %rd193;
	ld.global.u32 	%r1204, [%rd194];
	add.s32 	%r2263, %r2261, %r4638;
	mul.wide.s32 	%rd195, %r2263, 4;
	add.s64 	%rd196, %rd7, %rd195;
	ld.global.u32 	%r1205, [%rd196];
	setp.lt.s32 	%p612, %r1204, %r1205;
	mov.u32 	%r4662, %r4638;
	mov.u32 	%r4663, %r4642;
	@%p612 bra 	$L__BB19_738;
	setp.le.s32 	%p614, %r1204, %r1205;
	and.pred  	%p615, %p614, %p2464;
	mov.b32 	%r4661, 1;
	mov.pred 	%p2464, 0;
	mov.u32 	%r4662, %r4642;
	mov.u32 	%r4663, %r4638;
	@%p615 bra 	$L__BB19_736;
$L__BB19_738:
	mov.b32 	%r4664, 0;
	mov.pred 	%p2465, -1;
$L__BB19_739:
	mul.lo.s32 	%r2266, %r4664, %r2003;
	add.s32 	%r2267, %r2266, %r4645;
	mul.wide.s32 	%rd197, %r2267, 4;
	add.s64 	%rd198, %rd7, %rd197;
	ld.global.u32 	%r1209, [%rd198];
	add.s32 	%r2268, %r2266, %r4641;
	mul.wide.s32 	%rd199, %r2268, 4;
	add.s64 	%rd200, %rd7, %rd199;
	ld.global.u32 	%r1210, [%rd200];
	setp.lt.s32 	%p617, %r1209, %r1210;
	mov.u32 	%r4665, %r4641;
	mov.u32 	%r4666, %r4645;
	@%p617 bra 	$L__BB19_741;
	setp.le.s32 	%p619, %r1209, %r1210;
	and.pred  	%p620, %p619, %p2465;
	mov.b32 	%r4664, 1;
	mov.pred 	%p2465, 0;
	mov.u32 	%r4665, %r4645;
	mov.u32 	%r4666, %r4641;
	@%p620 bra 	$L__BB19_739;
$L__BB19_741:
	mov.b32 	%r4667, 0;
	mov.pred 	%p2466, -1;
$L__BB19_742:
	mul.lo.s32 	%r2271, %r4667, %r2003;
	add.s32 	%r2272, %r2271, %r4620;
	mul.wide.s32 	%rd201, %r2272, 4;
	add.s64 	%rd202, %rd7, %rd201;
	ld.global.u32 	%r1214, [%rd202];
	add.s32 	%r2273, %r2271, %r4644;
	mul.wide.s32 	%rd203, %r2273, 4;
	add.s64 	%rd204, %rd7, %rd203;
	ld.global.u32 	%r1215, [%rd204];
	setp.lt.s32 	%p622, %r1214, %r1215;
	mov.u32 	%r4668, %r4644;
	mov.u32 	%r4669, %r4620;
	@%p622 bra 	$L__BB19_744;
	setp.le.s32 	%p624, %r1214, %r1215;
	and.pred  	%p625, %p624, %p2466;
	mov.b32 	%r4667, 1;
	mov.pred 	%p2466, 0;
	mov.u32 	%r4668, %r4620;
	mov.u32 	%r4669, %r4644;
	@%p625 bra 	$L__BB19_742;
$L__BB19_744:
	mov.b32 	%r4670, 0;
	mov.pred 	%p2467, -1;
$L__BB19_745:
	mul.lo.s32 	%r2276, %r4670, %r2003;
	add.s32 	%r2277, %r2276, %r4648;
	mul.wide.s32 	%rd205, %r2277, 4;
	add.s64 	%rd206, %rd7, %rd205;
	ld.global.u32 	%r1219, [%rd206];
	add.s32 	%r2278, %r2276, %r4624;
	mul.wide.s32 	%rd207, %r2278, 4;
	add.s64 	%rd208, %rd7, %rd207;
	ld.global.u32 	%r1220, [%rd208];
	setp.lt.s32 	%p627, %r1219, %r1220;
	mov.u32 	%r4671, %r4624;
	mov.u32 	%r4672, %r4648;
	@%p627 bra 	$L__BB19_747;
	setp.le.s32 	%p629, %r1219, %r1220;
	and.pred  	%p630, %p629, %p2467;
	mov.b32 	%r4670, 1;
	mov.pred 	%p2467, 0;
	mov.u32 	%r4671, %r4648;
	mov.u32 	%r4672, %r4624;
	@%p630 bra 	$L__BB19_745;
$L__BB19_747:
	mov.b32 	%r4673, 0;
	mov.pred 	%p2468, -1;
$L__BB19_748:
	mul.lo.s32 	%r2281, %r4673, %r2003;
	add.s32 	%r2282, %r2281, %r4651;
	mul.wide.s32 	%rd209, %r2282, 4;
	add.s64 	%rd210, %rd7, %rd209;
	ld.global.u32 	%r1224, [%rd210];
	add.s32 	%r2283, %r2281, %r4647;
	mul.wide.s32 	%rd211, %r2283, 4;
	add.s64 	%rd212, %rd7, %rd211;
	ld.global.u32 	%r1225, [%rd212];
	setp.lt.s32 	%p632, %r1224, %r1225;
	mov.u32 	%r4674, %r4647;
	mov.u32 	%r4675, %r4651;
	@%p632 bra 	$L__BB19_750;
	setp.le.s32 	%p634, %r1224, %r1225;
	and.pred  	%p635, %p634, %p2468;
	mov.b32 	%r4673, 1;
	mov.pred 	%p2468, 0;
	mov.u32 	%r4674, %r4651;
	mov.u32 	%r4675, %r4647;
	@%p635 bra 	$L__BB19_748;
$L__BB19_750:
	mov.b32 	%r4676, 0;
	mov.pred 	%p2469, -1;
$L__BB19_751:
	mul.lo.s32 	%r2286, %r4676, %r2003;
	add.s32 	%r2287, %r2286, %r4654;
	mul.wide.s32 	%rd213, %r2287, 4;
	add.s64 	%rd214, %rd7, %rd213;
	ld.global.u32 	%r1229, [%rd214];
	add.s32 	%r2288, %r2286, %r4650;
	mul.wide.s32 	%rd215, %r2288, 4;
	add.s64 	%rd216, %rd7, %rd215;
	ld.global.u32 	%r1230, [%rd216];
	setp.lt.s32 	%p637, %r1229, %r1230;
	mov.u32 	%r4677, %r4650;
	mov.u32 	%r4678, %r4654;
	@%p637 bra 	$L__BB19_753;
	setp.le.s32 	%p639, %r1229, %r1230;
	and.pred  	%p640, %p639, %p2469;
	mov.b32 	%r4676, 1;
	mov.pred 	%p2469, 0;
	mov.u32 	%r4677, %r4654;
	mov.u32 	%r4678, %r4650;
	@%p640 bra 	$L__BB19_751;
$L__BB19_753:
	mov.b32 	%r4679, 0;
	mov.pred 	%p2470, -1;
$L__BB19_754:
	mul.lo.s32 	%r2291, %r4679, %r2003;
	add.s32 	%r2292, %r2291, %r4657;
	mul.wide.s32 	%rd217, %r2292, 4;
	add.s64 	%rd218, %rd7, %rd217;
	ld.global.u32 	%r1234, [%rd218];
	add.s32 	%r2293, %r2291, %r4653;
	mul.wide.s32 	%rd219, %r2293, 4;
	add.s64 	%rd220, %rd7, %rd219;
	ld.global.u32 	%r1235, [%rd220];
	setp.lt.s32 	%p642, %r1234, %r1235;
	mov.u32 	%r4680, %r4653;
	mov.u32 	%r4681, %r4657;
	@%p642 bra 	$L__BB19_756;
	setp.le.s32 	%p644, %r1234, %r1235;
	and.pred  	%p645, %p644, %p2470;
	mov.b32 	%r4679, 1;
	mov.pred 	%p2470, 0;
	mov.u32 	%r4680, %r4657;
	mov.u32 	%r4681, %r4653;
	@%p645 bra 	$L__BB19_754;
$L__BB19_756:
	mov.b32 	%r4682, 0;
	mov.pred 	%p2471, -1;
$L__BB19_757:
	mul.lo.s32 	%r2296, %r4682, %r2003;
	add.s32 	%r2297, %r2296, %r4660;
	mul.wide.s32 	%rd221, %r2297, 4;
	add.s64 	%rd222, %rd7, %rd221;
	ld.global.u32 	%r1239, [%rd222];
	add.s32 	%r2298, %r2296, %r4656;
	mul.wide.s32 	%rd223, %r2298, 4;
	add.s64 	%rd224, %rd7, %rd223;
	ld.global.u32 	%r1240, [%rd224];
	setp.lt.s32 	%p647, %r1239, %r1240;
	mov.u32 	%r4683, %r4656;
	mov.u32 	%r4684, %r4660;
	@%p647 bra 	$L__BB19_759;
	setp.le.s32 	%p649, %r1239, %r1240;
	and.pred  	%p650, %p649, %p2471;
	mov.b32 	%r4682, 1;
	mov.pred 	%p2471, 0;
	mov.u32 	%r4683, %r4660;
	mov.u32 	%r4684, %r4656;
	@%p650 bra 	$L__BB19_757;
$L__BB19_759:
	mov.b32 	%r4685, 0;
	mov.pred 	%p2472, -1;
$L__BB19_760:
	mul.lo.s32 	%r2301, %r4685, %r2003;
	add.s32 	%r2302, %r2301, %r4663;
	mul.wide.s32 	%rd225, %r2302, 4;
	add.s64 	%rd226, %rd7, %rd225;
	ld.global.u32 	%r1244, [%rd226];
	add.s32 	%r2303, %r2301, %r4659;
	mul.wide.s32 	%rd227, %r2303, 4;
	add.s64 	%rd228, %rd7, %rd227;
	ld.global.u32 	%r1245, [%rd228];
	setp.lt.s32 	%p652, %r1244, %r1245;
	mov.u32 	%r4686, %r4659;
	mov.u32 	%r4687, %r4663;
	@%p652 bra 	$L__BB19_762;
	setp.le.s32 	%p654, %r1244, %r1245;
	and.pred  	%p655, %p654, %p2472;
	mov.b32 	%r4685, 1;
	mov.pred 	%p2472, 0;
	mov.u32 	%r4686, %r4663;
	mov.u32 	%r4687, %r4659;
	@%p655 bra 	$L__BB19_760;
$L__BB19_762:
	mov.b32 	%r4688, 0;
	mov.pred 	%p2473, -1;
$L__BB19_763:
	mul.lo.s32 	%r2306, %r4688, %r2003;
	add.s32 	%r2307, %r2306, %r4666;
	mul.wide.s32 	%rd229, %r2307, 4;
	add.s64 	%rd230, %rd7, %rd229;
	ld.global.u32 	%r1249, [%rd230];
	add.s32 	%r2308, %r2306, %r4662;
	mul.wide.s32 	%rd231, %r2308, 4;
	add.s64 	%rd232, %rd7, %rd231;
	ld.global.u32 	%r1250, [%rd232];
	setp.lt.s32 	%p657, %r1249, %r1250;
	mov.u32 	%r4689, %r4662;
	mov.u32 	%r4690, %r4666;
	@%p657 bra 	$L__BB19_765;
	setp.le.s32 	%p659, %r1249, %r1250;
	and.pred  	%p660, %p659, %p2473;
	mov.b32 	%r4688, 1;
	mov.pred 	%p2473, 0;
	mov.u32 	%r4689, %r4666;
	mov.u32 	%r4690, %r4662;
	@%p660 bra 	$L__BB19_763;
$L__BB19_765:
	mov.b32 	%r4691, 0;
	mov.pred 	%p2474, -1;
$L__BB19_766:
	mul.lo.s32 	%r2311, %r4691, %r2003;
	add.s32 	%r2312, %r2311, %r4669;
	mul.wide.s32 	%rd233, %r2312, 4;
	add.s64 	%rd234, %rd7, %rd233;
	ld.global.u32 	%r1254, [%rd234];
	add.s32 	%r2313, %r2311, %r4665;
	mul.wide.s32 	%rd235, %r2313, 4;
	add.s64 	%rd236, %rd7, %rd235;
	ld.global.u32 	%r1255, [%rd236];
	setp.lt.s32 	%p662, %r1254, %r1255;
	mov.u32 	%r4692, %r4665;
	mov.u32 	%r4693, %r4669;
	@%p662 bra 	$L__BB19_768;
	setp.le.s32 	%p664, %r1254, %r1255;
	and.pred  	%p665, %p664, %p2474;
	mov.b32 	%r4691, 1;
	mov.pred 	%p2474, 0;
	mov.u32 	%r4692, %r4669;
	mov.u32 	%r4693, %r4665;
	@%p665 bra 	$L__BB19_766;
$L__BB19_768:
	mov.b32 	%r4694, 0;
	mov.pred 	%p2475, -1;
$L__BB19_769:
	mul.lo.s32 	%r2316, %r4694, %r2003;
	add.s32 	%r2317, %r2316, %r4675;
	mul.wide.s32 	%rd237, %r2317, 4;
	add.s64 	%rd238, %rd7, %rd237;
	ld.global.u32 	%r1259, [%rd238];
	add.s32 	%r2318, %r2316, %r4671;
	mul.wide.s32 	%rd239, %r2318, 4;
	add.s64 	%rd240, %rd7, %rd239;
	ld.global.u32 	%r1260, [%rd240];
	setp.lt.s32 	%p667, %r1259, %r1260;
	mov.u32 	%r4695, %r4671;
	mov.u32 	%r4696, %r4675;
	@%p667 bra 	$L__BB19_771;
	setp.le.s32 	%p669, %r1259, %r1260;
	and.pred  	%p670, %p669, %p2475;
	mov.b32 	%r4694, 1;
	mov.pred 	%p2475, 0;
	mov.u32 	%r4695, %r4675;
	mov.u32 	%r4696, %r4671;
	@%p670 bra 	$L__BB19_769;
$L__BB19_771:
	mov.b32 	%r4697, 0;
	mov.pred 	%p2476, -1;
$L__BB19_772:
	mul.lo.s32 	%r2321, %r4697, %r2003;
	add.s32 	%r2322, %r2321, %r4678;
	mul.wide.s32 	%rd241, %r2322, 4;
	add.s64 	%rd242, %rd7, %rd241;
	ld.global.u32 	%r1264, [%rd242];
	add.s32 	%r2323, %r2321, %r4674;
	mul.wide.s32 	%rd243, %r2323, 4;
	add.s64 	%rd244, %rd7, %rd243;
	ld.global.u32 	%r1265, [%rd244];
	setp.lt.s32 	%p672, %r1264, %r1265;
	mov.u32 	%r4698, %r4674;
	mov.u32 	%r4699, %r4678;
	@%p672 bra 	$L__BB19_774;
	setp.le.s32 	%p674, %r1264, %r1265;
	and.pred  	%p675, %p674, %p2476;
	mov.b32 	%r4697, 1;
	mov.pred 	%p2476, 0;
	mov.u32 	%r4698, %r4678;
	mov.u32 	%r4699, %r4674;
	@%p675 bra 	$L__BB19_772;
$L__BB19_774:
	mov.b32 	%r4700, 0;
	mov.pred 	%p2477, -1;
$L__BB19_775:
	mul.lo.s32 	%r2326, %r4700, %r2003;
	add.s32 	%r2327, %r2326, %r4681;
	mul.wide.s32 	%rd245, %r2327, 4;
	add.s64 	%rd246, %rd7, %rd245;
	ld.global.u32 	%r1269, [%rd246];
	add.s32 	%r2328, %r2326, %r4677;
	mul.wide.s32 	%rd247, %r2328, 4;
	add.s64 	%rd248, %rd7, %rd247;
	ld.global.u32 	%r1270, [%rd248];
	setp.lt.s32 	%p677, %r1269, %r1270;
	mov.u32 	%r4701, %r4677;
	mov.u32 	%r4702, %r4681;
	@%p677 bra 	$L__BB19_777;
	setp.le.s32 	%p679, %r1269, %r1270;
	and.pred  	%p680, %p679, %p2477;
	mov.b32 	%r4700, 1;
	mov.pred 	%p2477, 0;
	mov.u32 	%r4701, %r4681;
	mov.u32 	%r4702, %r4677;
	@%p680 bra 	$L__BB19_775;
$L__BB19_777:
	mov.b32 	%r4703, 0;
	mov.pred 	%p2478, -1;
$L__BB19_778:
	mul.lo.s32 	%r2331, %r4703, %r2003;
	add.s32 	%r2332, %r2331, %r4684;
	mul.wide.s32 	%rd249, %r2332, 4;
	add.s64 	%rd250, %rd7, %rd249;
	ld.global.u32 	%r1274, [%rd250];
	add.s32 	%r2333, %r2331, %r4680;
	mul.wide.s32 	%rd251, %r2333, 4;
	add.s64 	%rd252, %rd7, %rd251;
	ld.global.u32 	%r1275, [%rd252];
	setp.lt.s32 	%p682, %r1274, %r1275;
	mov.u32 	%r4704, %r4680;
	mov.u32 	%r4705, %r4684;
	@%p682 bra 	$L__BB19_780;
	setp.le.s32 	%p684, %r1274, %r1275;
	and.pred  	%p685, %p684, %p2478;
	mov.b32 	%r4703, 1;
	mov.pred 	%p2478, 0;
	mov.u32 	%r4704, %r4684;
	mov.u32 	%r4705, %r4680;
	@%p685 bra 	$L__BB19_778;
$L__BB19_780:
	mov.b32 	%r4706, 0;
	mov.pred 	%p2479, -1;
$L__BB19_781:
	mul.lo.s32 	%r2336, %r4706, %r2003;
	add.s32 	%r2337, %r2336, %r4687;
	mul.wide.s32 	%rd253, %r2337, 4;
	add.s64 	%rd254, %rd7, %rd253;
	ld.global.u32 	%r1279, [%rd254];
	add.s32 	%r2338, %r2336, %r4683;
	mul.wide.s32 	%rd255, %r2338, 4;
	add.s64 	%rd256, %rd7, %rd255;
	ld.global.u32 	%r1280, [%rd256];
	setp.lt.s32 	%p687, %r1279, %r1280;
	mov.u32 	%r4707, %r4683;
	mov.u32 	%r4708, %r4687;
	@%p687 bra 	$L__BB19_783;
	setp.le.s32 	%p689, %r1279, %r1280;
	and.pred  	%p690, %p689, %p2479;
	mov.b32 	%r4706, 1;
	mov.pred 	%p2479, 0;
	mov.u32 	%r4707, %r4687;
	mov.u32 	%r4708, %r4683;
	@%p690 bra 	$L__BB19_781;
$L__BB19_783:
	mov.b32 	%r4709, 0;
	mov.pred 	%p2480, -1;
$L__BB19_784:
	mul.lo.s32 	%r2341, %r4709, %r2003;
	add.s32 	%r2342, %r2341, %r4690;
	mul.wide.s32 	%rd257, %r2342, 4;
	add.s64 	%rd258, %rd7, %rd257;
	ld.global.u32 	%r1284, [%rd258];
	add.s32 	%r2343, %r2341, %r4686;
	mul.wide.s32 	%rd259, %r2343, 4;
	add.s64 	%rd260, %rd7, %rd259;
	ld.global.u32 	%r1285, [%rd260];
	setp.lt.s32 	%p692, %r1284, %r1285;
	mov.u32 	%r4710, %r4686;
	mov.u32 	%r4711, %r4690;
	@%p692 bra 	$L__BB19_786;
	setp.le.s32 	%p694, %r1284, %r1285;
	and.pred  	%p695, %p694, %p2480;
	mov.b32 	%r4709, 1;
	mov.pred 	%p2480, 0;
	mov.u32 	%r4710, %r4690;
	mov.u32 	%r4711, %r4686;
	@%p695 bra 	$L__BB19_784;
$L__BB19_786:
	mov.b32 	%r4712, 0;
	mov.pred 	%p2481, -1;
$L__BB19_787:
	mul.lo.s32 	%r2346, %r4712, %r2003;
	add.s32 	%r2347, %r2346, %r4693;
	mul.wide.s32 	%rd261, %r2347, 4;
	add.s64 	%rd262, %rd7, %rd261;
	ld.global.u32 	%r1289, [%rd262];
	add.s32 	%r2348, %r2346, %r4689;
	mul.wide.s32 	%rd263, %r2348, 4;
	add.s64 	%rd264, %rd7, %rd263;
	ld.global.u32 	%r1290, [%rd264];
	setp.lt.s32 	%p697, %r1289, %r1290;
	mov.u32 	%r4713, %r4689;
	mov.u32 	%r4714, %r4693;
	@%p697 bra 	$L__BB19_789;
	setp.le.s32 	%p699, %r1289, %r1290;
	and.pred  	%p700, %p699, %p2481;
	mov.b32 	%r4712, 1;
	mov.pred 	%p2481, 0;
	mov.u32 	%r4713, %r4693;
	mov.u32 	%r4714, %r4689;
	@%p700 bra 	$L__BB19_787;
$L__BB19_789:
	mov.b32 	%r4715, 0;
	mov.pred 	%p2482, -1;
$L__BB19_790:
	mul.lo.s32 	%r2351, %r4715, %r2003;
	add.s32 	%r2352, %r2351, %r4668;
	mul.wide.s32 	%rd265, %r2352, 4;
	add.s64 	%rd266, %rd7, %rd265;
	ld.global.u32 	%r1294, [%rd266];
	add.s32 	%r2353, %r2351, %r4692;
	mul.wide.s32 	%rd267, %r2353, 4;
	add.s64 	%rd268, %rd7, %rd267;
	ld.global.u32 	%r1295, [%rd268];
	setp.lt.s32 	%p702, %r1294, %r1295;
	mov.u32 	%r4716, %r4692;
	mov.u32 	%r4717, %r4668;
	@%p702 bra 	$L__BB19_792;
	setp.le.s32 	%p704, %r1294, %r1295;
	and.pred  	%p705, %p704, %p2482;
	mov.b32 	%r4715, 1;
	mov.pred 	%p2482, 0;
	mov.u32 	%r4716, %r4668;
	mov.u32 	%r4717, %r4692;
	@%p705 bra 	$L__BB19_790;
$L__BB19_792:
	mov.b32 	%r4718, 0;
	mov.pred 	%p2483, -1;
$L__BB19_793:
	mul.lo.s32 	%r2356, %r4718, %r2003;
	add.s32 	%r2357, %r2356, %r4696;
	mul.wide.s32 	%rd269, %r2357, 4;
	add.s64 	%rd270, %rd7, %rd269;
	ld.global.u32 	%r1299, [%rd270];
	add.s32 	%r2358, %r2356, %r4672;
	mul.wide.s32 	%rd271, %r2358, 4;
	add.s64 	%rd272, %rd7, %rd271;
	ld.global.u32 	%r1300, [%rd272];
	setp.lt.s32 	%p707, %r1299, %r1300;
	mov.u32 	%r4719, %r4672;
	mov.u32 	%r4720, %r4696;
	@%p707 bra 	$L__BB19_795;
	setp.le.s32 	%p709, %r1299, %r1300;
	and.pred  	%p710, %p709, %p2483;
	mov.b32 	%r4718, 1;
	mov.pred 	%p2483, 0;
	mov.u32 	%r4719, %r4696;
	mov.u32 	%r4720, %r4672;
	@%p710 bra 	$L__BB19_793;
$L__BB19_795:
	mov.b32 	%r4721, 0;
	mov.pred 	%p2484, -1;
$L__BB19_796:
	mul.lo.s32 	%r2361, %r4721, %r2003;
	add.s32 	%r2362, %r2361, %r4699;
	mul.wide.s32 	%rd273, %r2362, 4;
	add.s64 	%rd274, %rd7, %rd273;
	ld.global.u32 	%r1304, [%rd274];
	add.s32 	%r2363, %r2361, %r4695;
	mul.wide.s32 	%rd275, %r2363, 4;
	add.s64 	%rd276, %rd7, %rd275;
	ld.global.u32 	%r1305, [%rd276];
	setp.lt.s32 	%p712, %r1304, %r1305;
	mov.u32 	%r4722, %r4695;
	mov.u32 	%r4723, %r4699;
	@%p712 bra 	$L__BB19_798;
	setp.le.s32 	%p714, %r1304, %r1305;
	and.pred  	%p715, %p714, %p2484;
	mov.b32 	%r4721, 1;
	mov.pred 	%p2484, 0;
	mov.u32 	%r4722, %r4699;
	mov.u32 	%r4723, %r4695;
	@%p715 bra 	$L__BB19_796;
$L__BB19_798:
	mov.b32 	%r4724, 0;
	mov.pred 	%p2485, -1;
$L__BB19_799:
	mul.lo.s32 	%r2366, %r4724, %r2003;
	add.s32 	%r2367, %r2366, %r4702;
	mul.wide.s32 	%rd277, %r2367, 4;
	add.s64 	%rd278, %rd7, %rd277;
	ld.global.u32 	%r1309, [%rd278];
	add.s32 	%r2368, %r2366, %r4698;
	mul.wide.s32 	%rd279, %r2368, 4;
	add.s64 	%rd280, %rd7, %rd279;
	ld.global.u32 	%r1310, [%rd280];
	setp.lt.s32 	%p717, %r1309, %r1310;
	mov.u32 	%r4725, %r4698;
	mov.u32 	%r4726, %r4702;
	@%p717 bra 	$L__BB19_801;
	setp.le.s32 	%p719, %r1309, %r1310;
	and.pred  	%p720, %p719, %p2485;
	mov.b32 	%r4724, 1;
	mov.pred 	%p2485, 0;
	mov.u32 	%r4725, %r4702;
	mov.u32 	%r4726, %r4698;
	@%p720 bra 	$L__BB19_799;
$L__BB19_801:
	mov.b32 	%r4727, 0;
	mov.pred 	%p2486, -1;
$L__BB19_802:
	mul.lo.s32 	%r2371, %r4727, %r2003;
	add.s32 	%r2372, %r2371, %r4705;
	mul.wide.s32 	%rd281, %r2372, 4;
	add.s64 	%rd282, %rd7, %rd281;
	ld.global.u32 	%r1314, [%rd282];
	add.s32 	%r2373, %r2371, %r4701;
	mul.wide.s32 	%rd283, %r2373, 4;
	add.s64 	%rd284, %rd7, %rd283;
	ld.global.u32 	%r1315, [%rd284];
	setp.lt.s32 	%p722, %r1314, %r1315;
	mov.u32 	%r4728, %r4701;
	mov.u32 	%r4729, %r4705;
	@%p722 bra 	$L__BB19_804;
	setp.le.s32 	%p724, %r1314, %r1315;
	and.pred  	%p725, %p724, %p2486;
	mov.b32 	%r4727, 1;
	mov.pred 	%p2486, 0;
	mov.u32 	%r4728, %r4705;
	mov.u32 	%r4729, %r4701;
	@%p725 bra 	$L__BB19_802;
$L__BB19_804:
	mov.b32 	%r4730, 0;
	mov.pred 	%p2487, -1;
$L__BB19_805:
	mul.lo.s32 	%r2376, %r4730, %r2003;
	add.s32 	%r2377, %r2376, %r4708;
	mul.wide.s32 	%rd285, %r2377, 4;
	add.s64 	%rd286, %rd7, %rd285;
	ld.global.u32 	%r1319, [%rd286];
	add.s32 	%r2378, %r2376, %r4704;
	mul.wide.s32 	%rd287, %r2378, 4;
	add.s64 	%rd288, %rd7, %rd287;
	ld.global.u32 	%r1320, [%rd288];
	setp.lt.s32 	%p727, %r1319, %r1320;
	mov.u32 	%r4731, %r4704;
	mov.u32 	%r4732, %r4708;
	@%p727 bra 	$L__BB19_807;
	setp.le.s32 	%p729, %r1319, %r1320;
	and.pred  	%p730, %p729, %p2487;
	mov.b32 	%r4730, 1;
	mov.pred 	%p2487, 0;
	mov.u32 	%r4731, %r4708;
	mov.u32 	%r4732, %r4704;
	@%p730 bra 	$L__BB19_805;
$L__BB19_807:
	mov.b32 	%r4733, 0;
	mov.pred 	%p2488, -1;
$L__BB19_808:
	mul.lo.s32 	%r2381, %r4733, %r2003;
	add.s32 	%r2382, %r2381, %r4711;
	mul.wide.s32 	%rd289, %r2382, 4;
	add.s64 	%rd290, %rd7, %rd289;
	ld.global.u32 	%r1324, [%rd290];
	add.s32 	%r2383, %r2381, %r4707;
	mul.wide.s32 	%rd291, %r2383, 4;
	add.s64 	%rd292, %rd7, %rd291;
	ld.global.u32 	%r1325, [%rd292];
	setp.lt.s32 	%p732, %r1324, %r1325;
	mov.u32 	%r4734, %r4707;
	mov.u32 	%r4735, %r4711;
	@%p732 bra 	$L__BB19_810;
	setp.le.s32 	%p734, %r1324, %r1325;
	and.pred  	%p735, %p734, %p2488;
	mov.b32 	%r4733, 1;
	mov.pred 	%p2488, 0;
	mov.u32 	%r4734, %r4711;
	mov.u32 	%r4735, %r4707;
	@%p735 bra 	$L__BB19_808;
$L__BB19_810:
	mov.b32 	%r4736, 0;
	mov.pred 	%p2489, -1;
$L__BB19_811:
	mul.lo.s32 	%r2386, %r4736, %r2003;
	add.s32 	%r2387, %r2386, %r4714;
	mul.wide.s32 	%rd293, %r2387, 4;
	add.s64 	%rd294, %rd7, %rd293;
	ld.global.u32 	%r1329, [%rd294];
	add.s32 	%r2388, %r2386, %r4710;
	mul.wide.s32 	%rd295, %r2388, 4;
	add.s64 	%rd296, %rd7, %rd295;
	ld.global.u32 	%r1330, [%rd296];
	setp.lt.s32 	%p737, %r1329, %r1330;
	mov.u32 	%r4737, %r4710;
	mov.u32 	%r4738, %r4714;
	@%p737 bra 	$L__BB19_813;
	setp.le.s32 	%p739, %r1329, %r1330;
	and.pred  	%p740, %p739, %p2489;
	mov.b32 	%r4736, 1;
	mov.pred 	%p2489, 0;
	mov.u32 	%r4737, %r4714;
	mov.u32 	%r4738, %r4710;
	@%p740 bra 	$L__BB19_811;
$L__BB19_813:
	mov.b32 	%r4739, 0;
	mov.pred 	%p2490, -1;
$L__BB19_814:
	mul.lo.s32 	%r2391, %r4739, %r2003;
	add.s32 	%r2392, %r2391, %r4717;
	mul.wide.s32 	%rd297, %r2392, 4;
	add.s64 	%rd298, %rd7, %rd297;
	ld.global.u32 	%r1334, [%rd298];
	add.s32 	%r2393, %r2391, %r4713;
	mul.wide.s32 	%rd299, %r2393, 4;
	add.s64 	%rd300, %rd7, %rd299;
	ld.global.u32 	%r1335, [%rd300];
	setp.lt.s32 	%p742, %r1334, %r1335;
	mov.u32 	%r4740, %r4713;
	mov.u32 	%r4741, %r4717;
	@%p742 bra 	$L__BB19_816;
	setp.le.s32 	%p744, %r1334, %r1335;
	and.pred  	%p745, %p744, %p2490;
	mov.b32 	%r4739, 1;
	mov.pred 	%p2490, 0;
	mov.u32 	%r4740, %r4717;
	mov.u32 	%r4741, %r4713;
	@%p745 bra 	$L__BB19_814;
$L__BB19_816:
	mov.b32 	%r4742, 0;
	mov.pred 	%p2491, -1;
$L__BB19_817:
	mul.lo.s32 	%r2396, %r4742, %r2003;
	add.s32 	%r2397, %r2396, %r4723;
	mul.wide.s32 	%rd301, %r2397, 4;
	add.s64 	%rd302, %rd7, %rd301;
	ld.global.u32 	%r1339, [%rd302];
	add.s32 	%r2398, %r2396, %r4719;
	mul.wide.s32 	%rd303, %r2398, 4;
	add.s64 	%rd304, %rd7, %rd303;
	ld.global.u32 	%r1340, [%rd304];
	setp.lt.s32 	%p747, %r1339, %r1340;
	mov.u32 	%r4743, %r4719;
	mov.u32 	%r4744, %r4723;
	@%p747 bra 	$L__BB19_819;
	setp.le.s32 	%p749, %r1339, %r1340;
	and.pred  	%p750, %p749, %p2491;
	mov.b32 	%r4742, 1;
	mov.pred 	%p2491, 0;
	mov.u32 	%r4743, %r4723;
	mov.u32 	%r4744, %r4719;
	@%p750 bra 	$L__BB19_817;
$L__BB19_819:
	mov.b32 	%r4745, 0;
	mov.pred 	%p2492, -1;
$L__BB19_820:
	mul.lo.s32 	%r2401, %r4745, %r2003;
	add.s32 	%r2402, %r2401, %r4726;
	mul.wide.s32 	%rd305, %r2402, 4;
	add.s64 	%rd306, %rd7, %rd305;
	ld.global.u32 	%r1344, [%rd306];
	add.s32 	%r2403, %r2401, %r4722;
	mul.wide.s32 	%rd307, %r2403, 4;
	add.s64 	%rd308, %rd7, %rd307;
	ld.global.u32 	%r1345, [%rd308];
	setp.lt.s32 	%p752, %r1344, %r1345;
	mov.u32 	%r4746, %r4722;
	mov.u32 	%r4747, %r4726;
	@%p752 bra 	$L__BB19_822;
	setp.le.s32 	%p754, %r1344, %r1345;
	and.pred  	%p755, %p754, %p2492;
	mov.b32 	%r4745, 1;
	mov.pred 	%p2492, 0;
	mov.u32 	%r4746, %r4726;
	mov.u32 	%r4747, %r4722;
	@%p755 bra 	$L__BB19_820;
$L__BB19_822:
	mov.b32 	%r4748, 0;
	mov.pred 	%p2493, -1;
$L__BB19_823:
	mul.lo.s32 	%r2406, %r4748, %r2003;
	add.s32 	%r2407, %r2406, %r4729;
	mul.wide.s32 	%rd309, %r2407, 4;
	add.s64 	%rd310, %rd7, %rd309;
	ld.global.u32 	%r1349, [%rd310];
	add.s32 	%r2408, %r2406, %r4725;
	mul.wide.s32 	%rd311, %r2408, 4;
	add.s64 	%rd312, %rd7, %rd311;
	ld.global.u32 	%r1350, [%rd312];
	setp.lt.s32 	%p757, %r1349, %r1350;
	mov.u32 	%r4749, %r4725;
	mov.u32 	%r4750, %r4729;
	@%p757 bra 	$L__BB19_825;
	setp.le.s32 	%p759, %r1349, %r1350;
	and.pred  	%p760, %p759, %p2493;
	mov.b32 	%r4748, 1;
	mov.pred 	%p2493, 0;
	mov.u32 	%r4749, %r4729;
	mov.u32 	%r4750, %r4725;
	@%p760 bra 	$L__BB19_823;
$L__BB19_825:
	mov.b32 	%r4751, 0;
	mov.pred 	%p2494, -1;
$L__BB19_826:
	mul.lo.s32 	%r2411, %r4751, %r2003;
	add.s32 	%r2412, %r2411, %r4732;
	mul.wide.s32 	%rd313, %r2412, 4;
	add.s64 	%rd314, %rd7, %rd313;
	ld.global.u32 	%r1354, [%rd314];
	add.s32 	%r2413, %r2411, %r4728;
	mul.wide.s32 	%rd315, %r2413, 4;
	add.s64 	%rd316, %rd7, %rd315;
	ld.global.u32 	%r1355, [%rd316];
	setp.lt.s32 	%p762, %r1354, %r1355;
	mov.u32 	%r4752, %r4728;
	mov.u32 	%r4753, %r4732;
	@%p762 bra 	$L__BB19_828;
	setp.le.s32 	%p764, %r1354, %r1355;
	and.pred  	%p765, %p764, %p2494;
	mov.b32 	%r4751, 1;
	mov.pred 	%p2494, 0;
	mov.u32 	%r4752, %r4732;
	mov.u32 	%r4753, %r4728;
	@%p765 bra 	$L__BB19_826;
$L__BB19_828:
	mov.b32 	%r4754, 0;
	mov.pred 	%p2495, -1;
$L__BB19_829:
	mul.lo.s32 	%r2416, %r4754, %r2003;
	add.s32 	%r2417, %r2416, %r4735;
	mul.wide.s32 	%rd317, %r2417, 4;
	add.s64 	%rd318, %rd7, %rd317;
	ld.global.u32 	%r1359, [%rd318];
	add.s32 	%r2418, %r2416, %r4731;
	mul.wide.s32 	%rd319, %r2418, 4;
	add.s64 	%rd320, %rd7, %rd319;
	ld.global.u32 	%r1360, [%rd320];
	setp.lt.s32 	%p767, %r1359, %r1360;
	mov.u32 	%r4755, %r4731;
	mov.u32 	%r4756, %r4735;
	@%p767 bra 	$L__BB19_831;
	setp.le.s32 	%p769, %r1359, %r1360;
	and.pred  	%p770, %p769, %p2495;
	mov.b32 	%r4754, 1;
	mov.pred 	%p2495, 0;
	mov.u32 	%r4755, %r4735;
	mov.u32 	%r4756, %r4731;
	@%p770 bra 	$L__BB19_829;
$L__BB19_831:
	mov.b32 	%r4757, 0;
	mov.pred 	%p2496, -1;
$L__BB19_832:
	mul.lo.s32 	%r2421, %r4757, %r2003;
	add.s32 	%r2422, %r2421, %r4738;
	mul.wide.s32 	%rd321, %r2422, 4;
	add.s64 	%rd322, %rd7, %rd321;
	ld.global.u32 	%r1364, [%rd322];
	add.s32 	%r2423, %r2421, %r4734;
	mul.wide.s32 	%rd323, %r2423, 4;
	add.s64 	%rd324, %rd7, %rd323;
	ld.global.u32 	%r1365, [%rd324];
	setp.lt.s32 	%p772, %r1364, %r1365;
	mov.u32 	%r4758, %r4734;
	mov.u32 	%r4759, %r4738;
	@%p772 bra 	$L__BB19_834;
	setp.le.s32 	%p774, %r1364, %r1365;
	and.pred  	%p775, %p774, %p2496;
	mov.b32 	%r4757, 1;
	mov.pred 	%p2496, 0;
	mov.u32 	%r4758, %r4738;
	mov.u32 	%r4759, %r4734;
	@%p775 bra 	$L__BB19_832;
$L__BB19_834:
	mov.b32 	%r4760, 0;
	mov.pred 	%p2497, -1;
$L__BB19_835:
	mul.lo.s32 	%r2426, %r4760, %r2003;
	add.s32 	%r2427, %r2426, %r4741;
	mul.wide.s32 	%rd325, %r2427, 4;
	add.s64 	%rd326, %rd7, %rd325;
	ld.global.u32 	%r1369, [%rd326];
	add.s32 	%r2428, %r2426, %r4737;
	mul.wide.s32 	%rd327, %r2428, 4;
	add.s64 	%rd328, %rd7, %rd327;
	ld.global.u32 	%r1370, [%rd328];
	setp.lt.s32 	%p777, %r1369, %r1370;
	mov.u32 	%r4761, %r4737;
	mov.u32 	%r4762, %r4741;
	@%p777 bra 	$L__BB19_837;
	setp.le.s32 	%p779, %r1369, %r1370;
	and.pred  	%p780, %p779, %p2497;
	mov.b32 	%r4760, 1;
	mov.pred 	%p2497, 0;
	mov.u32 	%r4761, %r4741;
	mov.u32 	%r4762, %r4737;
	@%p780 bra 	$L__BB19_835;
$L__BB19_837:
	mov.b32 	%r4763, 0;
	mov.pred 	%p2498, -1;
$L__BB19_838:
	mul.lo.s32 	%r2431, %r4763, %r2003;
	add.s32 	%r2432, %r2431, %r4716;
	mul.wide.s32 	%rd329, %r2432, 4;
	add.s64 	%rd330, %rd7, %rd329;
	ld.global.u32 	%r1374, [%rd330];
	add.s32 	%r2433, %r2431, %r4740;
	mul.wide.s32 	%rd331, %r2433, 4;
	add.s64 	%rd332, %rd7, %rd331;
	ld.global.u32 	%r1375, [%rd332];
	setp.lt.s32 	%p782, %r1374, %r1375;
	mov.u32 	%r4764, %r4740;
	mov.u32 	%r4765, %r4716;
	@%p782 bra 	$L__BB19_840;
	setp.le.s32 	%p784, %r1374, %r1375;
	and.pred  	%p785, %p784, %p2498;
	mov.b32 	%r4763, 1;
	mov.pred 	%p2498, 0;
	mov.u32 	%r4764, %r4716;
	mov.u32 	%r4765, %r4740;
	@%p785 bra 	$L__BB19_838;
$L__BB19_840:
	mov.b32 	%r4766, 0;
	mov.pred 	%p2499, -1;
$L__BB19_841:
	mul.lo.s32 	%r2436, %r4766, %r2003;
	add.s32 	%r2437, %r2436, %r4744;
	mul.wide.s32 	%rd333, %r2437, 4;
	add.s64 	%rd334, %rd7, %rd333;
	ld.global.u32 	%r1379, [%rd334];
	add.s32 	%r2438, %r2436, %r4720;
	mul.wide.s32 	%rd335, %r2438, 4;
	add.s64 	%rd336, %rd7, %rd335;
	ld.global.u32 	%r1380, [%rd336];
	setp.lt.s32 	%p787, %r1379, %r1380;
	mov.u32 	%r4767, %r4720;
	mov.u32 	%r4768, %r4744;
	@%p787 bra 	$L__BB19_843;
	setp.le.s32 	%p789, %r1379, %r1380;
	and.pred  	%p790, %p789, %p2499;
	mov.b32 	%r4766, 1;
	mov.pred 	%p2499, 0;
	mov.u32 	%r4767, %r4744;
	mov.u32 	%r4768, %r4720;
	@%p790 bra 	$L__BB19_841;
$L__BB19_843:
	mov.b32 	%r4769, 0;
	mov.pred 	%p2500, -1;
$L__BB19_844:
	mul.lo.s32 	%r2441, %r4769, %r2003;
	add.s32 	%r2442, %r2441, %r4747;
	mul.wide.s32 	%rd337, %r2442, 4;
	add.s64 	%rd338, %rd7, %rd337;
	ld.global.u32 	%r1384, [%rd338];
	add.s32 	%r2443, %r2441, %r4743;
	mul.wide.s32 	%rd339, %r2443, 4;
	add.s64 	%rd340, %rd7, %rd339;
	ld.global.u32 	%r1385, [%rd340];
	setp.lt.s32 	%p792, %r1384, %r1385;
	mov.u32 	%r4770, %r4743;
	mov.u32 	%r4771, %r4747;
	@%p792 bra 	$L__BB19_846;
	setp.le.s32 	%p794, %r1384, %r1385;
	and.pred  	%p795, %p794, %p2500;
	mov.b32 	%r4769, 1;
	mov.pred 	%p2500, 0;
	mov.u32 	%r4770, %r4747;
	mov.u32 	%r4771, %r4743;
	@%p795 bra 	$L__BB19_844;
$L__BB19_846:
	mov.b32 	%r4772, 0;
	mov.pred 	%p2501, -1;
$L__BB19_847:
	mul.lo.s32 	%r2446, %r4772, %r2003;
	add.s32 	%r2447, %r2446, %r4750;
	mul.wide.s32 	%rd341, %r2447, 4;
	add.s64 	%rd342, %rd7, %rd341;
	ld.global.u32 	%r1389, [%rd342];
	add.s32 	%r2448, %r2446, %r4746;
	mul.wide.s32 	%rd343, %r2448, 4;
	add.s64 	%rd344, %rd7, %rd343;
	ld.global.u32 	%r1390, [%rd344];
	setp.lt.s32 	%p797, %r1389, %r1390;
	mov.u32 	%r4773, %r4746;
	mov.u32 	%r4774, %r4750;
	@%p797 bra 	$L__BB19_849;
	setp.le.s32 	%p799, %r1389, %r1390;
	and.pred  	%p800, %p799, %p2501;
	mov.b32 	%r4772, 1;
	mov.pred 	%p2501, 0;
	mov.u32 	%r4773, %r4750;
	mov.u32 	%r4774, %r4746;
	@%p800 bra 	$L__BB19_847;
$L__BB19_849:
	mov.b32 	%r4775, 0;
	mov.pred 	%p2502, -1;
$L__BB19_850:
	mul.lo.s32 	%r2451, %r4775, %r2003;
	add.s32 	%r2452, %r2451, %r4753;
	mul.wide.s32 	%rd345, %r2452, 4;
	add.s64 	%rd346, %rd7, %rd345;
	ld.global.u32 	%r1394, [%rd346];
	add.s32 	%r2453, %r2451, %r4749;
	mul.wide.s32 	%rd347, %r2453, 4;
	add.s64 	%rd348, %rd7, %rd347;
	ld.global.u32 	%r1395, [%rd348];
	setp.lt.s32 	%p802, %r1394, %r1395;
	mov.u32 	%r4776, %r4749;
	mov.u32 	%r4777, %r4753;
	@%p802 bra 	$L__BB19_852;
	setp.le.s32 	%p804, %r1394, %r1395;
	and.pred  	%p805, %p804, %p2502;
	mov.b32 	%r4775, 1;
	mov.pred 	%p2502, 0;
	mov.u32 	%r4776, %r4753;
	mov.u32 	%r4777, %r4749;
	@%p805 bra 	$L__BB19_850;
$L__BB19_852:
	mov.b32 	%r4778, 0;
	mov.pred 	%p2503, -1;
$L__BB19_853:
	mul.lo.s32 	%r2456, %r4778, %r2003;
	add.s32 	%r2457, %r2456, %r4756;
	mul.wide.s32 	%rd349, %r2457, 4;
	add.s64 	%rd350, %rd7, %rd349;
	ld.global.u32 	%r1399, [%rd350];
	add.s32 	%r2458, %r2456, %r4752;
	mul.wide.s32 	%rd351, %r2458, 4;
	add.s64 	%rd352, %rd7, %rd351;
	ld.global.u32 	%r1400, [%rd352];
	setp.lt.s32 	%p807, %r1399, %r1400;
	mov.u32 	%r4779, %r4752;
	mov.u32 	%r4780, %r4756;
	@%p807 bra 	$L__BB19_855;
	setp.le.s32 	%p809, %r1399, %r1400;
	and.pred  	%p810, %p809, %p2503;
	mov.b32 	%r4778, 1;
	mov.pred 	%p2503, 0;
	mov.u32 	%r4779, %r4756;
	mov.u32 	%r4780, %r4752;
	@%p810 bra 	$L__BB19_853;
$L__BB19_855:
	mov.b32 	%r4781, 0;
	mov.pred 	%p2504, -1;
$L__BB19_856:
	mul.lo.s32 	%r2461, %r4781, %r2003;
	add.s32 	%r2462, %r2461, %r4759;
	mul.wide.s32 	%rd353, %r2462, 4;
	add.s64 	%rd354, %rd7, %rd353;
	ld.global.u32 	%r1404, [%rd354];
	add.s32 	%r2463, %r2461, %r4755;
	mul.wide.s32 	%rd355, %r2463, 4;
	add.s64 	%rd356, %rd7, %rd355;
	ld.global.u32 	%r1405, [%rd356];
	setp.lt.s32 	%p812, %r1404, %r1405;
	mov.u32 	%r4782, %r4755;
	mov.u32 	%r4783, %r4759;
	@%p812 bra 	$L__BB19_858;
	setp.le.s32 	%p814, %r1404, %r1405;
	and.pred  	%p815, %p814, %p2504;
	mov.b32 	%r4781, 1;
	mov.pred 	%p2504, 0;
	mov.u32 	%r4782, %r4759;
	mov.u32 	%r4783, %r4755;
	@%p815 bra 	$L__BB19_856;
$L__BB19_858:
	mov.b32 	%r4784, 0;
	mov.pred 	%p2505, -1;
$L__BB19_859:
	mul.lo.s32 	%r2466, %r4784, %r2003;
	add.s32 	%r2467, %r2466, %r4762;
	mul.wide.s32 	%rd357, %r2467, 4;
	add.s64 	%rd358, %rd7, %rd357;
	ld.global.u32 	%r1409, [%rd358];
	add.s32 	%r2468, %r2466, %r4758;
	mul.wide.s32 	%rd359, %r2468, 4;
	add.s64 	%rd360, %rd7, %rd359;
	ld.global.u32 	%r1410, [%rd360];
	setp.lt.s32 	%p817, %r1409, %r1410;
	mov.u32 	%r4785, %r4758;
	mov.u32 	%r4786, %r4762;
	@%p817 bra 	$L__BB19_861;
	setp.le.s32 	%p819, %r1409, %r1410;
	and.pred  	%p820, %p819, %p2505;
	mov.b32 	%r4784, 1;
	mov.pred 	%p2505, 0;
	mov.u32 	%r4785, %r4762;
	mov.u32 	%r4786, %r4758;
	@%p820 bra 	$L__BB19_859;
$L__BB19_861:
	mov.b32 	%r4787, 0;
	mov.pred 	%p2506, -1;
$L__BB19_862:
	mul.lo.s32 	%r2471, %r4787, %r2003;
	add.s32 	%r2472, %r2471, %r4765;
	mul.wide.s32 	%rd361, %r2472, 4;
	add.s64 	%rd362, %rd7, %rd361;
	ld.global.u32 	%r1414, [%rd362];
	add.s32 	%r2473, %r2471, %r4761;
	mul.wide.s32 	%rd363, %r2473, 4;
	add.s64 	%rd364, %rd7, %rd363;
	ld.global.u32 	%r1415, [%rd364];
	setp.lt.s32 	%p822, %r1414, %r1415;
	mov.u32 	%r4788, %r4761;
	mov.u32 	%r4789, %r4765;
	@%p822 bra 	$L__BB19_864;
	setp.le.s32 	%p824, %r1414, %r1415;
	and.pred  	%p825, %p824, %p2506;
	mov.b32 	%r4787, 1;
	mov.pred 	%p2506, 0;
	mov.u32 	%r4788, %r4765;
	mov.u32 	%r4789, %r4761;
	@%p825 bra 	$L__BB19_862;
$L__BB19_864:
	mov.b32 	%r4790, 0;
	mov.pred 	%p2507, -1;
$L__BB19_865:
	mul.lo.s32 	%r2476, %r4790, %r2003;
	add.s32 	%r2477, %r2476, %r4771;
	mul.wide.s32 	%rd365, %r2477, 4;
	add.s64 	%rd366, %rd7, %rd365;
	ld.global.u32 	%r1419, [%rd366];
	add.s32 	%r2478, %r2476, %r4767;
	mul.wide.s32 	%rd367, %r2478, 4;
	add.s64 	%rd368, %rd7, %rd367;
	ld.global.u32 	%r1420, [%rd368];
	setp.lt.s32 	%p827, %r1419, %r1420;
	mov.u32 	%r4791, %r4767;
	mov.u32 	%r4792, %r4771;
	@%p827 bra 	$L__BB19_867;
	setp.le.s32 	%p829, %r1419, %r1420;
	and.pred  	%p830, %p829, %p2507;
	mov.b32 	%r4790, 1;
	mov.pred 	%p2507, 0;
	mov.u32 	%r4791, %r4771;
	mov.u32 	%r4792, %r4767;
	@%p830 bra 	$L__BB19_865;
$L__BB19_867:
	mov.b32 	%r4793, 0;
	mov.pred 	%p2508, -1;
$L__BB19_868:
	mul.lo.s32 	%r2481, %r4793, %r2003;
	add.s32 	%r2482, %r2481, %r4774;
	mul.wide.s32 	%rd369, %r2482, 4;
	add.s64 	%rd370, %rd7, %rd369;
	ld.global.u32 	%r1424, [%rd370];
	add.s32 	%r2483, %r2481, %r4770;
	mul.wide.s32 	%rd371, %r2483, 4;
	add.s64 	%rd372, %rd7, %rd371;
	ld.global.u32 	%r1425, [%rd372];
	setp.lt.s32 	%p832, %r1424, %r1425;
	mov.u32 	%r4794, %r4770;
	mov.u32 	%r4795, %r4774;
	@%p832 bra 	$L__BB19_870;
	setp.le.s32 	%p834, %r1424, %r1425;
	and.pred  	%p835, %p834, %p2508;
	mov.b32 	%r4793, 1;
	mov.pred 	%p2508, 0;
	mov.u32 	%r4794, %r4774;
	mov.u32 	%r4795, %r4770;
	@%p835 bra 	$L__BB19_868;
$L__BB19_870:
	mov.b32 	%r4796, 0;
	mov.pred 	%p2509, -1;
$L__BB19_871:
	mul.lo.s32 	%r2486, %r4796, %r2003;
	add.s32 	%r2487, %r2486, %r4777;
	mul.wide.s32 	%rd373, %r2487, 4;
	add.s64 	%rd374, %rd7, %rd373;
	ld.global.u32 	%r1429, [%rd374];
	add.s32 	%r2488, %r2486, %r4773;
	mul.wide.s32 	%rd375, %r2488, 4;
	add.s64 	%rd376, %rd7, %rd375;
	ld.global.u32 	%r1430, [%rd376];
	setp.lt.s32 	%p837, %r1429, %r1430;
	mov.u32 	%r4797, %r4773;
	mov.u32 	%r4798, %r4777;
	@%p837 bra 	$L__BB19_873;
	setp.le.s32 	%p839, %r1429, %r1430;
	and.pred  	%p840, %p839, %p2509;
	mov.b32 	%r4796, 1;
	mov.pred 	%p2509, 0;
	mov.u32 	%r4797, %r4777;
	mov.u32 	%r4798, %r4773;
	@%p840 bra 	$L__BB19_871;
$L__BB19_873:
	mov.b32 	%r4799, 0;
	mov.pred 	%p2510, -1;
$L__BB19_874:
	mul.lo.s32 	%r2491, %r4799, %r2003;
	add.s32 	%r2492, %r2491, %r4780;
	mul.wide.s32 	%rd377, %r2492, 4;
	add.s64 	%rd378, %rd7, %rd377;
	ld.global.u32 	%r1434, [%rd378];
	add.s32 	%r2493, %r2491, %r4776;
	mul.wide.s32 	%rd379, %r2493, 4;
	add.s64 	%rd380, %rd7, %rd379;
	ld.global.u32 	%r1435, [%rd380];
	setp.lt.s32 	%p842, %r1434, %r1435;
	mov.u32 	%r4800, %r4776;
	mov.u32 	%r4801, %r4780;
	@%p842 bra 	$L__BB19_876;
	setp.le.s32 	%p844, %r1434, %r1435;
	and.pred  	%p845, %p844, %p2510;
	mov.b32 	%r4799, 1;
	mov.pred 	%p2510, 0;
	mov.u32 	%r4800, %r4780;
	mov.u32 	%r4801, %r4776;
	@%p845 bra 	$L__BB19_874;
$L__BB19_876:
	mov.b32 	%r4802, 0;
	mov.pred 	%p2511, -1;
$L__BB19_877:
	mul.lo.s32 	%r2496, %r4802, %r2003;
	add.s32 	%r2497, %r2496, %r4783;
	mul.wide.s32 	%rd381, %r2497, 4;
	add.s64 	%rd382, %rd7, %rd381;
	ld.global.u32 	%r1439, [%rd382];
	add.s32 	%r2498, %r2496, %r4779;
	mul.wide.s32 	%rd383, %r2498, 4;
	add.s64 	%rd384, %rd7, %rd383;
	ld.global.u32 	%r1440, [%rd384];
	setp.lt.s32 	%p847, %r1439, %r1440;
	mov.u32 	%r4803, %r4779;
	mov.u32 	%r4804, %r4783;
	@%p847 bra 	$L__BB19_879;
	setp.le.s32 	%p849, %r1439, %r1440;
	and.pred  	%p850, %p849, %p2511;
	mov.b32 	%r4802, 1;
	mov.pred 	%p2511, 0;
	mov.u32 	%r4803, %r4783;
	mov.u32 	%r4804, %r4779;
	@%p850 bra 	$L__BB19_877;
$L__BB19_879:
	mov.b32 	%r4805, 0;
	mov.pred 	%p2512, -1;
$L__BB19_880:
	mul.lo.s32 	%r2501, %r4805, %r2003;
	add.s32 	%r2502, %r2501, %r4786;
	mul.wide.s32 	%rd385, %r2502, 4;
	add.s64 	%rd386, %rd7, %rd385;
	ld.global.u32 	%r1444, [%rd386];
	add.s32 	%r2503, %r2501, %r4782;
	mul.wide.s32 	%rd387, %r2503, 4;
	add.s64 	%rd388, %rd7, %rd387;
	ld.global.u32 	%r1445, [%rd388];
	setp.lt.s32 	%p852, %r1444, %r1445;
	mov.u32 	%r4806, %r4782;
	mov.u32 	%r4807, %r4786;
	@%p852 bra 	$L__BB19_882;
	setp.le.s32 	%p854, %r1444, %r1445;
	and.pred  	%p855, %p854, %p2512;
	mov.b32 	%r4805, 1;
	mov.pred 	%p2512, 0;
	mov.u32 	%r4806, %r4786;
	mov.u32 	%r4807, %r4782;
	@%p855 bra 	$L__BB19_880;
$L__BB19_882:
	mov.b32 	%r4808, 0;
	mov.pred 	%p2513, -1;
$L__BB19_883:
	mul.lo.s32 	%r2506, %r4808, %r2003;
	add.s32 	%r2507, %r2506, %r4789;
	mul.wide.s32 	%rd389, %r2507, 4;
	add.s64 	%rd390, %rd7, %rd389;
	ld.global.u32 	%r1449, [%rd390];
	add.s32 	%r2508, %r2506, %r4785;
	mul.wide.s32 	%rd391, %r2508, 4;
	add.s64 	%rd392, %rd7, %rd391;
	ld.global.u32 	%r1450, [%rd392];
	setp.lt.s32 	%p857, %r1449, %r1450;
	mov.u32 	%r4809, %r4785;
	mov.u32 	%r4810, %r4789;
	@%p857 bra 	$L__BB19_885;
	setp.le.s32 	%p859, %r1449, %r1450;
	and.pred  	%p860, %p859, %p2513;
	mov.b32 	%r4808, 1;
	mov.pred 	%p2513, 0;
	mov.u32 	%r4809, %r4789;
	mov.u32 	%r4810, %r4785;
	@%p860 bra 	$L__BB19_883;
$L__BB19_885:
	mov.b32 	%r4811, 0;
	mov.pred 	%p2514, -1;
$L__BB19_886:
	mul.lo.s32 	%r2511, %r4811, %r2003;
	add.s32 	%r2512, %r2511, %r4764;
	mul.wide.s32 	%rd393, %r2512, 4;
	add.s64 	%rd394, %rd7, %rd393;
	ld.global.u32 	%r1454, [%rd394];
	add.s32 	%r2513, %r2511, %r4788;
	mul.wide.s32 	%rd395, %r2513, 4;
	add.s64 	%rd396, %rd7, %rd395;
	ld.global.u32 	%r1455, [%rd396];
	setp.lt.s32 	%p862, %r1454, %r1455;
	mov.u32 	%r4812, %r4788;
	mov.u32 	%r4813, %r4764;
	@%p862 bra 	$L__BB19_888;
	setp.le.s32 	%p864, %r1454, %r1455;
	and.pred  	%p865, %p864, %p2514;
	mov.b32 	%r4811, 1;
	mov.pred 	%p2514, 0;
	mov.u32 	%r4812, %r4764;
	mov.u32 	%r4813, %r4788;
	@%p865 bra 	$L__BB19_886;
$L__BB19_888:
	mov.b32 	%r4814, 0;
	mov.pred 	%p2515, -1;
$L__BB19_889:
	mul.lo.s32 	%r2516, %r4814, %r2003;
	add.s32 	%r2517, %r2516, %r4792;
	mul.wide.s32 	%rd397, %r2517, 4;
	add.s64 	%rd398, %rd7, %rd397;
	ld.global.u32 	%r1459, [%rd398];
	add.s32 	%r2518, %r2516, %r4768;
	mul.wide.s32 	%rd399, %r2518, 4;
	add.s64 	%rd400, %rd7, %rd399;
	ld.global.u32 	%r1460, [%rd400];
	setp.lt.s32 	%p867, %r1459, %r1460;
	mov.u32 	%r4815, %r4768;
	mov.u32 	%r4816, %r4792;
	@%p867 bra 	$L__BB19_891;
	setp.le.s32 	%p869, %r1459, %r1460;
	and.pred  	%p870, %p869, %p2515;
	mov.b32 	%r4814, 1;
	mov.pred 	%p2515, 0;
	mov.u32 	%r4815, %r4792;
	mov.u32 	%r4816, %r4768;
	@%p870 bra 	$L__BB19_889;
$L__BB19_891:
	mov.b32 	%r4817, 0;
	mov.pred 	%p2516, -1;
$L__BB19_892:
	mul.lo.s32 	%r2521, %r4817, %r2003;
	add.s32 	%r2522, %r2521, %r4795;
	mul.wide.s32 	%rd401, %r2522, 4;
	add.s64 	%rd402, %rd7, %rd401;
	ld.global.u32 	%r1464, [%rd402];
	add.s32 	%r2523, %r2521, %r4791;
	mul.wide.s32 	%rd403, %r2523, 4;
	add.s64 	%rd404, %rd7, %rd403;
	ld.global.u32 	%r1465, [%rd404];
	setp.lt.s32 	%p872, %r1464, %r1465;
	mov.u32 	%r4818, %r4791;
	mov.u32 	%r4819, %r4795;
	@%p872 bra 	$L__BB19_894;
	setp.le.s32 	%p874, %r1464, %r1465;
	and.pred  	%p875, %p874, %p2516;
	mov.b32 	%r4817, 1;
	mov.pred 	%p2516, 0;
	mov.u32 	%r4818, %r4795;
	mov.u32 	%r4819, %r4791;
	@%p875 bra 	$L__BB19_892;
$L__BB19_894:
	mov.b32 	%r4820, 0;
	mov.pred 	%p2517, -1;
$L__BB19_895:
	mul.lo.s32 	%r2526, %r4820, %r2003;
	add.s32 	%r2527, %r2526, %r4798;
	mul.wide.s32 	%rd405, %r2527, 4;
	add.s64 	%rd406, %rd7, %rd405;
	ld.global.u32 	%r1469, [%rd406];
	add.s32 	%r2528, %r2526, %r4794;
	mul.wide.s32 	%rd407, %r2528, 4;
	add.s64 	%rd408, %rd7, %rd407;
	ld.global.u32 	%r1470, [%rd408];
	setp.lt.s32 	%p877, %r1469, %r1470;
	mov.u32 	%r4821, %r4794;
	mov.u32 	%r4822, %r4798;
	@%p877 bra 	$L__BB19_897;
	setp.le.s32 	%p879, %r1469, %r1470;
	and.pred  	%p880, %p879, %p2517;
	mov.b32 	%r4820, 1;
	mov.pred 	%p2517, 0;
	mov.u32 	%r4821, %r4798;
	mov.u32 	%r4822, %r4794;
	@%p880 bra 	$L__BB19_895;
$L__BB19_897:
	mov.b32 	%r4823, 0;
	mov.pred 	%p2518, -1;
$L__BB19_898:
	mul.lo.s32 	%r2531, %r4823, %r2003;
	add.s32 	%r2532, %r2531, %r4801;
	mul.wide.s32 	%rd409, %r2532, 4;
	add.s64 	%rd410, %rd7, %rd409;
	ld.global.u32 	%r1474, [%rd410];
	add.s32 	%r2533, %r2531, %r4797;
	mul.wide.s32 	%rd411, %r2533, 4;
	add.s64 	%rd412, %rd7, %rd411;
	ld.global.u32 	%r1475, [%rd412];
	setp.lt.s32 	%p882, %r1474, %r1475;
	mov.u32 	%r4824, %r4797;
	mov.u32 	%r4825, %r4801;
	@%p882 bra 	$L__BB19_900;
	setp.le.s32 	%p884, %r1474, %r1475;
	and.pred  	%p885, %p884, %p2518;
	mov.b32 	%r4823, 1;
	mov.pred 	%p2518, 0;
	mov.u32 	%r4824, %r4801;
	mov.u32 	%r4825, %r4797;
	@%p885 bra 	$L__BB19_898;
$L__BB19_900:
	mov.b32 	%r4826, 0;
	mov.pred 	%p2519, -1;
$L__BB19_901:
	mul.lo.s32 	%r2536, %r4826, %r2003;
	add.s32 	%r2537, %r2536, %r4804;
	mul.wide.s32 	%rd413, %r2537, 4;
	add.s64 	%rd414, %rd7, %rd413;
	ld.global.u32 	%r1479, [%rd414];
	add.s32 	%r2538, %r2536, %r4800;
	mul.wide.s32 	%rd415, %r2538, 4;
	add.s64 	%rd416, %rd7, %rd415;
	ld.global.u32 	%r1480, [%rd416];
	setp.lt.s32 	%p887, %r1479, %r1480;
	mov.u32 	%r4827, %r4800;
	mov.u32 	%r4828, %r4804;
	@%p887 bra 	$L__BB19_903;
	setp.le.s32 	%p889, %r1479, %r1480;
	and.pred  	%p890, %p889, %p2519;
	mov.b32 	%r4826, 1;
	mov.pred 	%p2519, 0;
	mov.u32 	%r4827, %r4804;
	mov.u32 	%r4828, %r4800;
	@%p890 bra 	$L__BB19_901;
$L__BB19_903:
	mov.b32 	%r4829, 0;
	mov.pred 	%p2520, -1;
$L__BB19_904:
	mul.lo.s32 	%r2541, %r4829, %r2003;
	add.s32 	%r2542, %r2541, %r4807;
	mul.wide.s32 	%rd417, %r2542, 4;
	add.s64 	%rd418, %rd7, %rd417;
	ld.global.u32 	%r1484, [%rd418];
	add.s32 	%r2543, %r2541, %r4803;
	mul.wide.s32 	%rd419, %r2543, 4;
	add.s64 	%rd420, %rd7, %rd419;
	ld.global.u32 	%r1485, [%rd420];
	setp.lt.s32 	%p892, %r1484, %r1485;
	mov.u32 	%r4830, %r4803;
	mov.u32 	%r4831, %r4807;
	@%p892 bra 	$L__BB19_906;
	setp.le.s32 	%p894, %r1484, %r1485;
	and.pred  	%p895, %p894, %p2520;
	mov.b32 	%r4829, 1;
	mov.pred 	%p2520, 0;
	mov.u32 	%r4830, %r4807;
	mov.u32 	%r4831, %r4803;
	@%p895 bra 	$L__BB19_904;
$L__BB19_906:
	mov.b32 	%r4832, 0;
	mov.pred 	%p2521, -1;
$L__BB19_907:
	mul.lo.s32 	%r2546, %r4832, %r2003;
	add.s32 	%r2547, %r2546, %r4810;
	mul.wide.s32 	%rd421, %r2547, 4;
	add.s64 	%rd422, %rd7, %rd421;
	ld.global.u32 	%r1489, [%rd422];
	add.s32 	%r2548, %r2546, %r4806;
	mul.wide.s32 	%rd423, %r2548, 4;
	add.s64 	%rd424, %rd7, %rd423;
	ld.global.u32 	%r1490, [%rd424];
	setp.lt.s32 	%p897, %r1489, %r1490;
	mov.u32 	%r4833, %r4806;
	mov.u32 	%r4834, %r4810;
	@%p897 bra 	$L__BB19_909;
	setp.le.s32 	%p899, %r1489, %r1490;
	and.pred  	%p900, %p899, %p2521;
	mov.b32 	%r4832, 1;
	mov.pred 	%p2521, 0;
	mov.u32 	%r4833, %r4810;
	mov.u32 	%r4834, %r4806;
	@%p900 bra 	$L__BB19_907;
$L__BB19_909:
	mov.b32 	%r4835, 0;
	mov.pred 	%p2522, -1;
$L__BB19_910:
	mul.lo.s32 	%r2551, %r4835, %r2003;
	add.s32 	%r2552, %r2551, %r4813;
	mul.wide.s32 	%rd425, %r2552, 4;
	add.s64 	%rd426, %rd7, %rd425;
	ld.global.u32 	%r1494, [%rd426];
	add.s32 	%r2553, %r2551, %r4809;
	mul.wide.s32 	%rd427, %r2553, 4;
	add.s64 	%rd428, %rd7, %rd427;
	ld.global.u32 	%r1495, [%rd428];
	setp.lt.s32 	%p902, %r1494, %r1495;
	mov.u32 	%r4836, %r4809;
	mov.u32 	%r4837, %r4813;
	@%p902 bra 	$L__BB19_912;
	setp.le.s32 	%p904, %r1494, %r1495;
	and.pred  	%p905, %p904, %p2522;
	mov.b32 	%r4835, 1;
	mov.pred 	%p2522, 0;
	mov.u32 	%r4836, %r4813;
	mov.u32 	%r4837, %r4809;
	@%p905 bra 	$L__BB19_910;
$L__BB19_912:
	mov.b32 	%r4838, 0;
	mov.pred 	%p2523, -1;
$L__BB19_913:
	mul.lo.s32 	%r2556, %r4838, %r2003;
	add.s32 	%r2557, %r2556, %r4819;
	mul.wide.s32 	%rd429, %r2557, 4;
	add.s64 	%rd430, %rd7, %rd429;
	ld.global.u32 	%r1499, [%rd430];
	add.s32 	%r2558, %r2556, %r4815;
	mul.wide.s32 	%rd431, %r2558, 4;
	add.s64 	%rd432, %rd7, %rd431;
	ld.global.u32 	%r1500, [%rd432];
	setp.lt.s32 	%p907, %r1499, %r1500;
	mov.u32 	%r4839, %r4815;
	mov.u32 	%r4840, %r4819;
	@%p907 bra 	$L__BB19_915;
	setp.le.s32 	%p909, %r1499, %r1500;
	and.pred  	%p910, %p909, %p2523;
	mov.b32 	%r4838, 1;
	mov.pred 	%p2523, 0;
	mov.u32 	%r4839, %r4819;
	mov.u32 	%r4840, %r4815;
	@%p910 bra 	$L__BB19_913;
$L__BB19_915:
	mov.b32 	%r4841, 0;
	mov.pred 	%p2524, -1;
$L__BB19_916:
	mul.lo.s32 	%r2561, %r4841, %r2003;
	add.s32 	%r2562, %r2561, %r4822;
	mul.wide.s32 	%rd433, %r2562, 4;
	add.s64 	%rd434, %rd7, %rd433;
	ld.global.u32 	%r1504, [%rd434];
	add.s32 	%r2563, %r2561, %r4818;
	mul.wide.s32 	%rd435, %r2563, 4;
	add.s64 	%rd436, %rd7, %rd435;
	ld.global.u32 	%r1505, [%rd436];
	setp.lt.s32 	%p912, %r1504, %r1505;
	mov.u32 	%r4842, %r4818;
	mov.u32 	%r4843, %r4822;
	@%p912 bra 	$L__BB19_918;
	setp.le.s32 	%p914, %r1504, %r1505;
	and.pred  	%p915, %p914, %p2524;
	mov.b32 	%r4841, 1;
	mov.pred 	%p2524, 0;
	mov.u32 	%r4842, %r4822;
	mov.u32 	%r4843, %r4818;
	@%p915 bra 	$L__BB19_916;
$L__BB19_918:
	mov.b32 	%r4844, 0;
	mov.pred 	%p2525, -1;
$L__BB19_919:
	mul.lo.s32 	%r2566, %r4844, %r2003;
	add.s32 	%r2567, %r2566, %r4825;
	mul.wide.s32 	%rd437, %r2567, 4;
	add.s64 	%rd438, %rd7, %rd437;
	ld.global.u32 	%r1509, [%rd438];
	add.s32 	%r2568, %r2566, %r4821;
	mul.wide.s32 	%rd439, %r2568, 4;
	add.s64 	%rd440, %rd7, %rd439;
	ld.global.u32 	%r1510, [%rd440];
	setp.lt.s32 	%p917, %r1509, %r1510;
	mov.u32 	%r4845, %r4821;
	mov.u32 	%r4846, %r4825;
	@%p917 bra 	$L__BB19_921;
	setp.le.s32 	%p919, %r1509, %r1510;
	and.pred  	%p920, %p919, %p2525;
	mov.b32 	%r4844, 1;
	mov.pred 	%p2525, 0;
	mov.u32 	%r4845, %r4825;
	mov.u32 	%r4846, %r4821;
	@%p920 bra 	$L__BB19_919;
$L__BB19_921:
	mov.b32 	%r4847, 0;
	mov.pred 	%p2526, -1;
$L__BB19_922:
	mul.lo.s32 	%r2571, %r4847, %r2003;
	add.s32 	%r2572, %r2571, %r4828;
	mul.wide.s32 	%rd441, %r2572, 4;
	add.s64 	%rd442, %rd7, %rd441;
	ld.global.u32 	%r1514, [%rd442];
	add.s32 	%r2573, %r2571, %r4824;
	mul.wide.s32 	%rd443, %r2573, 4;
	add.s64 	%rd444, %rd7, %rd443;
	ld.global.u32 	%r1515, [%rd444];
	setp.lt.s32 	%p922, %r1514, %r1515;
	mov.u32 	%r4848, %r4824;
	mov.u32 	%r4849, %r4828;
	@%p922 bra 	$L__BB19_924;
	setp.le.s32 	%p924, %r1514, %r1515;
	and.pred  	%p925, %p924, %p2526;
	mov.b32 	%r4847, 1;
	mov.pred 	%p2526, 0;
	mov.u32 	%r4848, %r4828;
	mov.u32 	%r4849, %r4824;
	@%p925 bra 	$L__BB19_922;
$L__BB19_924:
	mov.b32 	%r4850, 0;
	mov.pred 	%p2527, -1;
$L__BB19_925:
	mul.lo.s32 	%r2576, %r4850, %r2003;
	add.s32 	%r2577, %r2576, %r4831;
	mul.wide.s32 	%rd445, %r2577, 4;
	add.s64 	%rd446, %rd7, %rd445;
	ld.global.u32 	%r1519, [%rd446];
	add.s32 	%r2578, %r2576, %r4827;
	mul.wide.s32 	%rd447, %r2578, 4;
	add.s64 	%rd448, %rd7, %rd447;
	ld.global.u32 	%r1520, [%rd448];
	setp.lt.s32 	%p927, %r1519, %r1520;
	mov.u32 	%r4851, %r4827;
	mov.u32 	%r4852, %r4831;
	@%p927 bra 	$L__BB19_927;
	setp.le.s32 	%p929, %r1519, %r1520;
	and.pred  	%p930, %p929, %p2527;
	mov.b32 	%r4850, 1;
	mov.pred 	%p2527, 0;
	mov.u32 	%r4851, %r4831;
	mov.u32 	%r4852, %r4827;
	@%p930 bra 	$L__BB19_925;
$L__BB19_927:
	mov.b32 	%r4853, 0;
	mov.pred 	%p2528, -1;
$L__BB19_928:
	mul.lo.s32 	%r2581, %r4853, %r2003;
	add.s32 	%r2582, %r2581, %r4834;
	mul.wide.s32 	%rd449, %r2582, 4;
	add.s64 	%rd450, %rd7, %rd449;
	ld.global.u32 	%r1524, [%rd450];
	add.s32 	%r2583, %r2581, %r4830;
	mul.wide.s32 	%rd451, %r2583, 4;
	add.s64 	%rd452, %rd7, %rd451;
	ld.global.u32 	%r1525, [%rd452];
	setp.lt.s32 	%p932, %r1524, %r1525;
	mov.u32 	%r4854, %r4830;
	mov.u32 	%r4855, %r4834;
	@%p932 bra 	$L__BB19_930;
	setp.le.s32 	%p934, %r1524, %r1525;
	and.pred  	%p935, %p934, %p2528;
	mov.b32 	%r4853, 1;
	mov.pred 	%p2528, 0;
	mov.u32 	%r4854, %r4834;
	mov.u32 	%r4855, %r4830;
	@%p935 bra 	$L__BB19_928;
$L__BB19_930:
	mov.b32 	%r4856, 0;
	mov.pred 	%p2529, -1;
$L__BB19_931:
	mul.lo.s32 	%r2586, %r4856, %r2003;
	add.s32 	%r2587, %r2586, %r4837;
	mul.wide.s32 	%rd453, %r2587, 4;
	add.s64 	%rd454, %rd7, %rd453;
	ld.global.u32 	%r1529, [%rd454];
	add.s32 	%r2588, %r2586, %r4833;
	mul.wide.s32 	%rd455, %r2588, 4;
	add.s64 	%rd456, %rd7, %rd455;
	ld.global.u32 	%r1530, [%rd456];
	setp.lt.s32 	%p937, %r1529, %r1530;
	mov.u32 	%r4857, %r4833;
	mov.u32 	%r4858, %r4837;
	@%p937 bra 	$L__BB19_933;
	setp.le.s32 	%p939, %r1529, %r1530;
	and.pred  	%p940, %p939, %p2529;
	mov.b32 	%r4856, 1;
	mov.pred 	%p2529, 0;
	mov.u32 	%r4857, %r4837;
	mov.u32 	%r4858, %r4833;
	@%p940 bra 	$L__BB19_931;
$L__BB19_933:
	mov.b32 	%r4859, 0;
	mov.pred 	%p2530, -1;
$L__BB19_934:
	mul.lo.s32 	%r2591, %r4859, %r2003;
	add.s32 	%r2592, %r2591, %r4812;
	mul.wide.s32 	%rd457, %r2592, 4;
	add.s64 	%rd458, %rd7, %rd457;
	ld.global.u32 	%r1534, [%rd458];
	add.s32 	%r2593, %r2591, %r4836;
	mul.wide.s32 	%rd459, %r2593, 4;
	add.s64 	%rd460, %rd7, %rd459;
	ld.global.u32 	%r1535, [%rd460];
	setp.lt.s32 	%p942, %r1534, %r1535;
	mov.u32 	%r4860, %r4836;
	mov.u32 	%r4861, %r4812;
	@%p942 bra 	$L__BB19_936;
	setp.le.s32 	%p944, %r1534, %r1535;
	and.pred  	%p945, %p944, %p2530;
	mov.b32 	%r4859, 1;
	mov.pred 	%p2530, 0;
	mov.u32 	%r4860, %r4812;
	mov.u32 	%r4861, %r4836;
	@%p945 bra 	$L__BB19_934;
$L__BB19_936:
	mov.b32 	%r4862, 0;
	mov.pred 	%p2531, -1;
$L__BB19_937:
	mul.lo.s32 	%r2596, %r4862, %r2003;
	add.s32 	%r2597, %r2596, %r4840;
	mul.wide.s32 	%rd461, %r2597, 4;
	add.s64 	%rd462, %rd7, %rd461;
	ld.global.u32 	%r1539, [%rd462];
	add.s32 	%r2598, %r2596, %r4816;
	mul.wide.s32 	%rd463, %r2598, 4;
	add.s64 	%rd464, %rd7, %rd463;
	ld.global.u32 	%r1540, [%rd464];
	setp.lt.s32 	%p947, %r1539, %r1540;
	mov.u32 	%r4863, %r4816;
	mov.u32 	%r4864, %r4840;
	@%p947 bra 	$L__BB19_939;
	setp.le.s32 	%p949, %r1539, %r1540;
	and.pred  	%p950, %p949, %p2531;
	mov.b32 	%r4862, 1;
	mov.pred 	%p2531, 0;
	mov.u32 	%r4863, %r4840;
	mov.u32 	%r4864, %r4816;
	@%p950 bra 	$L__BB19_937;
$L__BB19_939:
	mov.b32 	%r4865, 0;
	mov.pred 	%p2532, -1;
$L__BB19_940:
	mul.lo.s32 	%r2601, %r4865, %r2003;
	add.s32 	%r2602, %r2601, %r4843;
	mul.wide.s32 	%rd465, %r2602, 4;
	add.s64 	%rd466, %rd7, %rd465;
	ld.global.u32 	%r1544, [%rd466];
	add.s32 	%r2603, %r2601, %r4839;
	mul.wide.s32 	%rd467, %r2603, 4;
	add.s64 	%rd468, %rd7, %rd467;
	ld.global.u32 	%r1545, [%rd468];
	setp.lt.s32 	%p952, %r1544, %r1545;
	mov.u32 	%r4866, %r4839;
	mov.u32 	%r4867, %r4843;
	@%p952 bra 	$L__BB19_942;
	setp.le.s32 	%p954, %r1544, %r1545;
	and.pred  	%p955, %p954, %p2532;
	mov.b32 	%r4865, 1;
	mov.pred 	%p2532, 0;
	mov.u32 	%r4866, %r4843;
	mov.u32 	%r4867, %r4839;
	@%p955 bra 	$L__BB19_940;
$L__BB19_942:
	mov.b32 	%r4868, 0;
	mov.pred 	%p2533, -1;
$L__BB19_943:
	mul.lo.s32 	%r2606, %r4868, %r2003;
	add.s32 	%r2607, %r2606, %r4846;
	mul.wide.s32 	%rd469, %r2607, 4;
	add.s64 	%rd470, %rd7, %rd469;
	ld.global.u32 	%r1549, [%rd470];
	add.s32 	%r2608, %r2606, %r4842;
	mul.wide.s32 	%rd471, %r2608, 4;
	add.s64 	%rd472, %rd7, %rd471;
	ld.global.u32 	%r1550, [%rd472];
	setp.lt.s32 	%p957, %r1549, %r1550;
	mov.u32 	%r4869, %r4842;
	mov.u32 	%r4870, %r4846;
	@%p957 bra 	$L__BB19_945;
	setp.le.s32 	%p959, %r1549, %r1550;
	and.pred  	%p960, %p959, %p2533;
	mov.b32 	%r4868, 1;
	mov.pred 	%p2533, 0;
	mov.u32 	%r4869, %r4846;
	mov.u32 	%r4870, %r4842;
	@%p960 bra 	$L__BB19_943;
$L__BB19_945:
	mov.b32 	%r4871, 0;
	mov.pred 	%p2534, -1;
$L__BB19_946:
	mul.lo.s32 	%r2611, %r4871, %r2003;
	add.s32 	%r2612, %r2611, %r4849;
	mul.wide.s32 	%rd473, %r2612, 4;
	add.s64 	%rd474, %rd7, %rd473;
	ld.global.u32 	%r1554, [%rd474];
	add.s32 	%r2613, %r2611, %r4845;
	mul.wide.s32 	%rd475, %r2613, 4;
	add.s64 	%rd476, %rd7, %rd475;
	ld.global.u32 	%r1555, [%rd476];
	setp.lt.s32 	%p962, %r1554, %r1555;
	mov.u32 	%r4872, %r4845;
	mov.u32 	%r4873, %r4849;
	@%p962 bra 	$L__BB19_948;
	setp.le.s32 	%p964, %r1554, %r1555;
	and.pred  	%p965, %p964, %p2534;
	mov.b32 	%r4871, 1;
	mov.pred 	%p2534, 0;
	mov.u32 	%r4872, %r4849;
	mov.u32 	%r4873, %r4845;
	@%p965 bra 	$L__BB19_946;
$L__BB19_948:
	mov.b32 	%r4874, 0;
	mov.pred 	%p2535, -1;
$L__BB19_949:
	mul.lo.s32 	%r2616, %r4874, %r2003;
	add.s32 	%r2617, %r2616, %r4852;
	mul.wide.s32 	%rd477, %r2617, 4;
	add.s64 	%rd478, %rd7, %rd477;
	ld.global.u32 	%r1559, [%rd478];
	add.s32 	%r2618, %r2616, %r4848;
	mul.wide.s32 	%rd479, %r2618, 4;
	add.s64 	%rd480, %rd7, %rd479;
	ld.global.u32 	%r1560, [%rd480];
	setp.lt.s32 	%p967, %r1559, %r1560;
	mov.u32 	%r4875, %r4848;
	mov.u32 	%r4876, %r4852;
	@%p967 bra 	$L__BB19_951;
	setp.le.s32 	%p969, %r1559, %r1560;
	and.pred  	%p970, %p969, %p2535;
	mov.b32 	%r4874, 1;
	mov.pred 	%p2535, 0;
	mov.u32 	%r4875, %r4852;
	mov.u32 	%r4876, %r4848;
	@%p970 bra 	$L__BB19_949;
$L__BB19_951:
	mov.b32 	%r4877, 0;
	mov.pred 	%p2536, -1;
$L__BB19_952:
	mul.lo.s32 	%r2621, %r4877, %r2003;
	add.s32 	%r2622, %r2621, %r4855;
	mul.wide.s32 	%rd481, %r2622, 4;
	add.s64 	%rd482, %rd7, %rd481;
	ld.global.u32 	%r1564, [%rd482];
	add.s32 	%r2623, %r2621, %r4851;
	mul.wide.s32 	%rd483, %r2623, 4;
	add.s64 	%rd484, %rd7, %rd483;
	ld.global.u32 	%r1565, [%rd484];
	setp.lt.s32 	%p972, %r1564, %r1565;
	mov.u32 	%r4878, %r4851;
	mov.u32 	%r4879, %r4855;
	@%p972 bra 	$L__BB19_954;
	setp.le.s32 	%p974, %r1564, %r1565;
	and.pred  	%p975, %p974, %p2536;
	mov.b32 	%r4877, 1;
	mov.pred 	%p2536, 0;
	mov.u32 	%r4878, %r4855;
	mov.u32 	%r4879, %r4851;
	@%p975 bra 	$L__BB19_952;
$L__BB19_954:
	mov.b32 	%r4880, 0;
	mov.pred 	%p2537, -1;
$L__BB19_955:
	mul.lo.s32 	%r2626, %r4880, %r2003;
	add.s32 	%r2627, %r2626, %r4858;
	mul.wide.s32 	%rd485, %r2627, 4;
	add.s64 	%rd486, %rd7, %rd485;
	ld.global.u32 	%r1569, [%rd486];
	add.s32 	%r2628, %r2626, %r4854;
	mul.wide.s32 	%rd487, %r2628, 4;
	add.s64 	%rd488, %rd7, %rd487;
	ld.global.u32 	%r1570, [%rd488];
	setp.lt.s32 	%p977, %r1569, %r1570;
	mov.u32 	%r4881, %r4854;
	mov.u32 	%r4882, %r4858;
	@%p977 bra 	$L__BB19_957;
	setp.le.s32 	%p979, %r1569, %r1570;
	and.pred  	%p980, %p979, %p2537;
	mov.b32 	%r4880, 1;
	mov.pred 	%p2537, 0;
	mov.u32 	%r4881, %r4858;
	mov.u32 	%r4882, %r4854;
	@%p980 bra 	$L__BB19_955;
$L__BB19_957:
	mov.b32 	%r4883, 0;
	mov.pred 	%p2538, -1;
$L__BB19_958:
	mul.lo.s32 	%r2631, %r4883, %r2003;
	add.s32 	%r2632, %r2631, %r4861;
	mul.wide.s32 	%rd489, %r2632, 4;
	add.s64 	%rd490, %rd7, %rd489;
	ld.global.u32 	%r1574, [%rd490];
	add.s32 	%r2633, %r2631, %r4857;
	mul.wide.s32 	%rd491, %r2633, 4;
	add.s64 	%rd492, %rd7, %rd491;
	ld.global.u32 	%r1575, [%rd492];
	setp.lt.s32 	%p982, %r1574, %r1575;
	mov.u32 	%r4884, %r4857;
	mov.u32 	%r4885, %r4861;
	@%p982 bra 	$L__BB19_960;
	setp.le.s32 	%p984, %r1574, %r1575;
	and.pred  	%p985, %p984, %p2538;
	mov.b32 	%r4883, 1;
	mov.pred 	%p2538, 0;
	mov.u32 	%r4884, %r4861;
	mov.u32 	%r4885, %r4857;
	@%p985 bra 	$L__BB19_958;
$L__BB19_960:
	mov.b32 	%r4886, 0;
	mov.pred 	%p2539, -1;
$L__BB19_961:
	mul.lo.s32 	%r2636, %r4886, %r2003;
	add.s32 	%r2637, %r2636, %r4867;
	mul.wide.s32 	%rd493, %r2637, 4;
	add.s64 	%rd494, %rd7, %rd493;
	ld.global.u32 	%r1579, [%rd494];
	add.s32 	%r2638, %r2636, %r4863;
	mul.wide.s32 	%rd495, %r2638, 4;
	add.s64 	%rd496, %rd7, %rd495;
	ld.global.u32 	%r1580, [%rd496];
	setp.lt.s32 	%p987, %r1579, %r1580;
	mov.u32 	%r4887, %r4863;
	mov.u32 	%r4888, %r4867;
	@%p987 bra 	$L__BB19_963;
	setp.le.s32 	%p989, %r1579, %r1580;
	and.pred  	%p990, %p989, %p2539;
	mov.b32 	%r4886, 1;
	mov.pred 	%p2539, 0;
	mov.u32 	%r4887, %r4867;
	mov.u32 	%r4888, %r4863;
	@%p990 bra 	$L__BB19_961;
$L__BB19_963:
	mov.b32 	%r4889, 0;
	mov.pred 	%p2540, -1;
$L__BB19_964:
	mul.lo.s32 	%r2641, %r4889, %r2003;
	add.s32 	%r2642, %r2641, %r4870;
	mul.wide.s32 	%rd497, %r2642, 4;
	add.s64 	%rd498, %rd7, %rd497;
	ld.global.u32 	%r1584, [%rd498];
	add.s32 	%r2643, %r2641, %r4866;
	mul.wide.s32 	%rd499, %r2643, 4;
	add.s64 	%rd500, %rd7, %rd499;
	ld.global.u32 	%r1585, [%rd500];
	setp.lt.s32 	%p992, %r1584, %r1585;
	mov.u32 	%r4890, %r4866;
	mov.u32 	%r4891, %r4870;
	@%p992 bra 	$L__BB19_966;
	setp.le.s32 	%p994, %r1584, %r1585;
	and.pred  	%p995, %p994, %p2540;
	mov.b32 	%r4889, 1;
	mov.pred 	%p2540, 0;
	mov.u32 	%r4890, %r4870;
	mov.u32 	%r4891, %r4866;
	@%p995 bra 	$L__BB19_964;
$L__BB19_966:
	mov.b32 	%r4892, 0;
	mov.pred 	%p2541, -1;
$L__BB19_967:
	mul.lo.s32 	%r2646, %r4892, %r2003;
	add.s32 	%r2647, %r2646, %r4873;
	mul.wide.s32 	%rd501, %r2647, 4;
	add.s64 	%rd502, %rd7, %rd501;
	ld.global.u32 	%r1589, [%rd502];
	add.s32 	%r2648, %r2646, %r4869;
	mul.wide.s32 	%rd503, %r2648, 4;
	add.s64 	%rd504, %rd7, %rd503;
	ld.global.u32 	%r1590, [%rd504];
	setp.lt.s32 	%p997, %r1589, %r1590;
	mov.u32 	%r4893, %r4869;
	mov.u32 	%r4894, %r4873;
	@%p997 bra 	$L__BB19_969;
	setp.le.s32 	%p999, %r1589, %r1590;
	and.pred  	%p1000, %p999, %p2541;
	mov.b32 	%r4892, 1;
	mov.pred 	%p2541, 0;
	mov.u32 	%r4893, %r4873;
	mov.u32 	%r4894, %r4869;
	@%p1000 bra 	$L__BB19_967;
$L__BB19_969:
	mov.b32 	%r4895, 0;
	mov.pred 	%p2542, -1;
$L__BB19_970:
	mul.lo.s32 	%r2651, %r4895, %r2003;
	add.s32 	%r2652, %r2651, %r4876;
	mul.wide.s32 	%rd505, %r2652, 4;
	add.s64 	%rd506, %rd7, %rd505;
	ld.global.u32 	%r1594, [%rd506];
	add.s32 	%r2653, %r2651, %r4872;
	mul.wide.s32 	%rd507, %r2653, 4;
	add.s64 	%rd508, %rd7, %rd507;
	ld.global.u32 	%r1595, [%rd508];
	setp.lt.s32 	%p1002, %r1594, %r1595;
	mov.u32 	%r4896, %r4872;
	mov.u32 	%r4897, %r4876;
	@%p1002 bra 	$L__BB19_972;
	setp.le.s32 	%p1004, %r1594, %r1595;
	and.pred  	%p1005, %p1004, %p2542;
	mov.b32 	%r4895, 1;
	mov.pred 	%p2542, 0;
	mov.u32 	%r4896, %r4876;
	mov.u32 	%r4897, %r4872;
	@%p1005 bra 	$L__BB19_970;
$L__BB19_972:
	mov.b32 	%r4898, 0;
	mov.pred 	%p2543, -1;
$L__BB19_973:
	mul.lo.s32 	%r2656, %r4898, %r2003;
	add.s32 	%r2657, %r2656, %r4879;
	mul.wide.s32 	%rd509, %r2657, 4;
	add.s64 	%rd510, %rd7, %rd509;
	ld.global.u32 	%r1599, [%rd510];
	add.s32 	%r2658, %r2656, %r4875;
	mul.wide.s32 	%rd511, %r2658, 4;
	add.s64 	%rd512, %rd7, %rd511;
	ld.global.u32 	%r1600, [%rd512];
	setp.lt.s32 	%p1007, %r1599, %r1600;
	mov.u32 	%r4899, %r4875;
	mov.u32 	%r4900, %r4879;
	@%p1007 bra 	$L__BB19_975;
	setp.le.s32 	%p1009, %r1599, %r1600;
	and.pred  	%p1010, %p1009, %p2543;
	mov.b32 	%r4898, 1;
	mov.pred 	%p2543, 0;
	mov.u32 	%r4899, %r4879;
	mov.u32 	%r4900, %r4875;
	@%p1010 bra 	$L__BB19_973;
$L__BB19_975:
	mov.b32 	%r4901, 0;
	mov.pred 	%p2544, -1;
$L__BB19_976:
	mul.lo.s32 	%r2661, %r4901, %r2003;
	add.s32 	%r2662, %r2661, %r4882;
	mul.wide.s32 	%rd513, %r2662, 4;
	add.s64 	%rd514, %rd7, %rd513;
	ld.global.u32 	%r1604, [%rd514];
	add.s32 	%r2663, %r2661, %r4878;
	mul.wide.s32 	%rd515, %r2663, 4;
	add.s64 	%rd516, %rd7, %rd515;
	ld.global.u32 	%r1605, [%rd516];
	setp.lt.s32 	%p1012, %r1604, %r1605;
	mov.u32 	%r4902, %r4878;
	mov.u32 	%r4903, %r4882;
	@%p1012 bra 	$L__BB19_978;
	setp.le.s32 	%p1014, %r1604, %r1605;
	and.pred  	%p1015, %p1014, %p2544;
	mov.b32 	%r4901, 1;
	mov.pred 	%p2544, 0;
	mov.u32 	%r4902, %r4882;
	mov.u32 	%r4903, %r4878;
	@%p1015 bra 	$L__BB19_976;
$L__BB19_978:
	mov.b32 	%r4904, 0;
	mov.pred 	%p2545, -1;
$L__BB19_979:
	mul.lo.s32 	%r2666, %r4904, %r2003;
	add.s32 	%r2667, %r2666, %r4885;
	mul.wide.s32 	%rd517, %r2667, 4;
	add.s64 	%rd518, %rd7, %rd517;
	ld.global.u32 	%r1609, [%rd518];
	add.s32 	%r2668, %r2666, %r4881;
	mul.wide.s32 	%rd519, %r2668, 4;
	add.s64 	%rd520, %rd7, %rd519;
	ld.global.u32 	%r1610, [%rd520];
	setp.lt.s32 	%p1017, %r1609, %r1610;
	mov.u32 	%r4905, %r4881;
	mov.u32 	%r4906, %r4885;
	@%p1017 bra 	$L__BB19_981;
	setp.le.s32 	%p1019, %r1609, %r1610;
	and.pred  	%p1020, %p1019, %p2545;
	mov.b32 	%r4904, 1;
	mov.pred 	%p2545, 0;
	mov.u32 	%r4905, %r4885;
	mov.u32 	%r4906, %r4881;
	@%p1020 bra 	$L__BB19_979;
$L__BB19_981:
	mov.b32 	%r4907, 0;
	mov.pred 	%p2546, -1;
$L__BB19_982:
	mul.lo.s32 	%r2671, %r4907, %r2003;
	add.s32 	%r2672, %r2671, %r4860;
	mul.wide.s32 	%rd521, %r2672, 4;
	add.s64 	%rd522, %rd7, %rd521;
	ld.global.u32 	%r1614, [%rd522];
	add.s32 	%r2673, %r2671, %r4884;
	mul.wide.s32 	%rd523, %r2673, 4;
	add.s64 	%rd524, %rd7, %rd523;
	ld.global.u32 	%r1615, [%rd524];
	setp.lt.s32 	%p1022, %r1614, %r1615;
	mov.u32 	%r4908, %r4884;
	mov.u32 	%r4909, %r4860;
	@%p1022 bra 	$L__BB19_984;
	setp.le.s32 	%p1024, %r1614, %r1615;
	and.pred  	%p1025, %p1024, %p2546;
	mov.b32 	%r4907, 1;
	mov.pred 	%p2546, 0;
	mov.u32 	%r4908, %r4860;
	mov.u32 	%r4909, %r4884;
	@%p1025 bra 	$L__BB19_982;
$L__BB19_984:
	mov.b32 	%r4910, 0;
	mov.pred 	%p2547, -1;
$L__BB19_985:
	mul.lo.s32 	%r2676, %r4910, %r2003;
	add.s32 	%r2677, %r2676, %r4888;
	mul.wide.s32 	%rd525, %r2677, 4;
	add.s64 	%rd526, %rd7, %rd525;
	ld.global.u32 	%r1619, [%rd526];
	add.s32 	%r2678, %r2676, %r4864;
	mul.wide.s32 	%rd527, %r2678, 4;
	add.s64 	%rd528, %rd7, %rd527;
	ld.global.u32 	%r1620, [%rd528];
	setp.lt.s32 	%p1027, %r1619, %r1620;
	mov.u32 	%r4911, %r4864;
	mov.u32 	%r4912, %r4888;
	@%p1027 bra 	$L__BB19_987;
	setp.le.s32 	%p1029, %r1619, %r1620;
	and.pred  	%p1030, %p1029, %p2547;
	mov.b32 	%r4910, 1;
	mov.pred 	%p2547, 0;
	mov.u32 	%r4911, %r4888;
	mov.u32 	%r4912, %r4864;
	@%p1030 bra 	$L__BB19_985;
$L__BB19_987:
	mov.b32 	%r4913, 0;
	mov.pred 	%p2548, -1;
$L__BB19_988:
	mul.lo.s32 	%r2681, %r4913, %r2003;
	add.s32 	%r2682, %r2681, %r4891;
	mul.wide.s32 	%rd529, %r2682, 4;
	add.s64 	%rd530, %rd7, %rd529;
	ld.global.u32 	%r1624, [%rd530];
	add.s32 	%r2683, %r2681, %r4887;
	mul.wide.s32 	%rd531, %r2683, 4;
	add.s64 	%rd532, %rd7, %rd531;
	ld.global.u32 	%r1625, [%rd532];
	setp.lt.s32 	%p1032, %r1624, %r1625;
	mov.u32 	%r4914, %r4887;
	mov.u32 	%r4915, %r4891;
	@%p1032 bra 	$L__BB19_990;
	setp.le.s32 	%p1034, %r1624, %r1625;
	and.pred  	%p1035, %p1034, %p2548;
	mov.b32 	%r4913, 1;
	mov.pred 	%p2548, 0;
	mov.u32 	%r4914, %r4891;
	mov.u32 	%r4915, %r4887;
	@%p1035 bra 	$L__BB19_988;
$L__BB19_990:
	mov.b32 	%r4916, 0;
	mov.pred 	%p2549, -1;
$L__BB19_991:
	mul.lo.s32 	%r2686, %r4916, %r2003;
	add.s32 	%r2687, %r2686, %r4894;
	mul.wide.s32 	%rd533, %r2687, 4;
	add.s64 	%rd534, %rd7, %rd533;
	ld.global.u32 	%r1629, [%rd534];
	add.s32 	%r2688, %r2686, %r4890;
	mul.wide.s32 	%rd535, %r2688, 4;
	add.s64 	%rd536, %rd7, %rd535;
	ld.global.u32 	%r1630, [%rd536];
	setp.lt.s32 	%p1037, %r1629, %r1630;
	mov.u32 	%r4917, %r4890;
	mov.u32 	%r4918, %r4894;
	@%p1037 bra 	$L__BB19_993;
	setp.le.s32 	%p1039, %r1629, %r1630;
	and.pred  	%p1040, %p1039, %p2549;
	mov.b32 	%r4916, 1;
	mov.pred 	%p2549, 0;
	mov.u32 	%r4917, %r4894;
	mov.u32 	%r4918, %r4890;
	@%p1040 bra 	$L__BB19_991;
$L__BB19_993:
	mov.b32 	%r4919, 0;
	mov.pred 	%p2550, -1;
$L__BB19_994:
	mul.lo.s32 	%r2691, %r4919, %r2003;
	add.s32 	%r2692, %r2691, %r4897;
	mul.wide.s32 	%rd537, %r2692, 4;
	add.s64 	%rd538, %rd7, %rd537;
	ld.global.u32 	%r1634, [%rd538];
	add.s32 	%r2693, %r2691, %r4893;
	mul.wide.s32 	%rd539, %r2693, 4;
	add.s64 	%rd540, %rd7, %rd539;
	ld.global.u32 	%r1635, [%rd540];
	setp.lt.s32 	%p1042, %r1634, %r1635;
	mov.u32 	%r4920, %r4893;
	mov.u32 	%r4921, %r4897;
	@%p1042 bra 	$L__BB19_996;
	setp.le.s32 	%p1044, %r1634, %r1635;
	and.pred  	%p1045, %p1044, %p2550;
	mov.b32 	%r4919, 1;
	mov.pred 	%p2550, 0;
	mov.u32 	%r4920, %r4897;
	mov.u32 	%r4921, %r4893;
	@%p1045 bra 	$L__BB19_994;
$L__BB19_996:
	mov.b32 	%r4922, 0;
	mov.pred 	%p2551, -1;
$L__BB19_997:
	mul.lo.s32 	%r2696, %r4922, %r2003;
	add.s32 	%r2697, %r2696, %r4900;
	mul.wide.s32 	%rd541, %r2697, 4;
	add.s64 	%rd542, %rd7, %rd541;
	ld.global.u32 	%r1639, [%rd542];
	add.s32 	%r2698, %r2696, %r4896;
	mul.wide.s32 	%rd543, %r2698, 4;
	add.s64 	%rd544, %rd7, %rd543;
	ld.global.u32 	%r1640, [%rd544];
	setp.lt.s32 	%p1047, %r1639, %r1640;
	mov.u32 	%r4923, %r4896;
	mov.u32 	%r4924, %r4900;
	@%p1047 bra 	$L__BB19_999;
	setp.le.s32 	%p1049, %r1639, %r1640;
	and.pred  	%p1050, %p1049, %p2551;
	mov.b32 	%r4922, 1;
	mov.pred 	%p2551, 0;
	mov.u32 	%r4923, %r4900;
	mov.u32 	%r4924, %r4896;
	@%p1050 bra 	$L__BB19_997;
$L__BB19_999:
	mov.b32 	%r4925, 0;
	mov.pred 	%p2552, -1;
$L__BB19_1000:
	mul.lo.s32 	%r2701, %r4925, %r2003;
	add.s32 	%r2702, %r2701, %r4903;
	mul.wide.s32 	%rd545, %r2702, 4;
	add.s64 	%rd546, %rd7, %rd545;
	ld.global.u32 	%r1644, [%rd546];
	add.s32 	%r2703, %r2701, %r4899;
	mul.wide.s32 	%rd547, %r2703, 4;
	add.s64 	%rd548, %rd7, %rd547;
	ld.global.u32 	%r1645, [%rd548];
	setp.lt.s32 	%p1052, %r1644, %r1645;
	mov.u32 	%r4926, %r4899;
	mov.u32 	%r4927, %r4903;
	@%p1052 bra 	$L__BB19_1002;
	setp.le.s32 	%p1054, %r1644, %r1645;
	and.pred  	%p1055, %p1054, %p2552;
	mov.b32 	%r4925, 1;
	mov.pred 	%p2552, 0;
	mov.u32 	%r4926, %r4903;
	mov.u32 	%r4927, %r4899;
	@%p1055 bra 	$L__BB19_1000;
$L__BB19_1002:
	mov.b32 	%r4928, 0;
	mov.pred 	%p2553, -1;
$L__BB19_1003:
	mul.lo.s32 	%r2706, %r4928, %r2003;
	add.s32 	%r2707, %r2706, %r4906;
	mul.wide.s32 	%rd549, %r2707, 4;
	add.s64 	%rd550, %rd7, %rd549;
	ld.global.u32 	%r1649, [%rd550];
	add.s32 	%r2708, %r2706, %r4902;
	mul.wide.s32 	%rd551, %r2708, 4;
	add.s64 	%rd552, %rd7, %rd551;
	ld.global.u32 	%r1650, [%rd552];
	setp.lt.s32 	%p1057, %r1649, %r1650;
	mov.u32 	%r4929, %r4902;
	mov.u32 	%r4930, %r4906;
	@%p1057 bra 	$L__BB19_1005;
	setp.le.s32 	%p1059, %r1649, %r1650;
	and.pred  	%p1060, %p1059, %p2553;
	mov.b32 	%r4928, 1;
	mov.pred 	%p2553, 0;
	mov.u32 	%r4929, %r4906;
	mov.u32 	%r4930, %r4902;
	@%p1060 bra 	$L__BB19_1003;
$L__BB19_1005:
	mov.b32 	%r4931, 0;
	mov.pred 	%p2554, -1;
$L__BB19_1006:
	mul.lo.s32 	%r2711, %r4931, %r2003;
	add.s32 	%r2712, %r2711, %r4909;
	mul.wide.s32 	%rd553, %r2712, 4;
	add.s64 	%rd554, %rd7, %rd553;
	ld.global.u32 	%r1654, [%rd554];
	add.s32 	%r2713, %r2711, %r4905;
	mul.wide.s32 	%rd555, %r2713, 4;
	add.s64 	%rd556, %rd7, %rd555;
	ld.global.u32 	%r1655, [%rd556];
	setp.lt.s32 	%p1062, %r1654, %r1655;
	mov.u32 	%r4932, %r4905;
	mov.u32 	%r4933, %r4909;
	@%p1062 bra 	$L__BB19_1008;
	setp.le.s32 	%p1064, %r1654, %r1655;
	and.pred  	%p1065, %p1064, %p2554;
	mov.b32 	%r4931, 1;
	mov.pred 	%p2554, 0;
	mov.u32 	%r4932, %r4909;
	mov.u32 	%r4933, %r4905;
	@%p1065 bra 	$L__BB19_1006;
$L__BB19_1008:
	mov.b32 	%r4934, 0;
	mov.pred 	%p2555, -1;
$L__BB19_1009:
	mul.lo.s32 	%r2716, %r4934, %r2003;
	add.s32 	%r2717, %r2716, %r4915;
	mul.wide.s32 	%rd557, %r2717, 4;
	add.s64 	%rd558, %rd7, %rd557;
	ld.global.u32 	%r1659, [%rd558];
	add.s32 	%r2718, %r2716, %r4911;
	mul.wide.s32 	%rd559, %r2718, 4;
	add.s64 	%rd560, %rd7, %rd559;
	ld.global.u32 	%r1660, [%rd560];
	setp.lt.s32 	%p1067, %r1659, %r1660;
	mov.u32 	%r4935, %r4911;
	mov.u32 	%r4936, %r4915;
	@%p1067 bra 	$L__BB19_1011;
	setp.le.s32 	%p1069, %r1659, %r1660;
	and.pred  	%p1070, %p1069, %p2555;
	mov.b32 	%r4934, 1;
	mov.pred 	%p2555, 0;
	mov.u32 	%r4935, %r4915;
	mov.u32 	%r4936, %r4911;
	@%p1070 bra 	$L__BB19_1009;
$L__BB19_1011:
	mov.b32 	%r4937, 0;
	mov.pred 	%p2556, -1;
$L__BB19_1012:
	mul.lo.s32 	%r2721, %r4937, %r2003;
	add.s32 	%r2722, %r2721, %r4918;
	mul.wide.s32 	%rd561, %r2722, 4;
	add.s64 	%rd562, %rd7, %rd561;
	ld.global.u32 	%r1664, [%rd562];
	add.s32 	%r2723, %r2721, %r4914;
	mul.wide.s32 	%rd563, %r2723, 4;
	add.s64 	%rd564, %rd7, %rd563;
	ld.global.u32 	%r1665, [%rd564];
	setp.lt.s32 	%p1072, %r1664, %r1665;
	mov.u32 	%r4938, %r4914;
	mov.u32 	%r4939, %r4918;
	@%p1072 bra 	$L__BB19_1014;
	setp.le.s32 	%p1074, %r1664, %r1665;
	and.pred  	%p1075, %p1074, %p2556;
	mov.b32 	%r4937, 1;
	mov.pred 	%p2556, 0;
	mov.u32 	%r4938, %r4918;
	mov.u32 	%r4939, %r4914;
	@%p1075 bra 	$L__BB19_1012;
$L__BB19_1014:
	mov.b32 	%r4940, 0;
	mov.pred 	%p2557, -1;
$L__BB19_1015:
	mul.lo.s32 	%r2726, %r4940, %r2003;
	add.s32 	%r2727, %r2726, %r4921;
	mul.wide.s32 	%rd565, %r2727, 4;
	add.s64 	%rd566, %rd7, %rd565;
	ld.global.u32 	%r1669, [%rd566];
	add.s32 	%r2728, %r2726, %r4917;
	mul.wide.s32 	%rd567, %r2728, 4;
	add.s64 	%rd568, %rd7, %rd567;
	ld.global.u32 	%r1670, [%rd568];
	setp.lt.s32 	%p1077, %r1669, %r1670;
	mov.u32 	%r4941, %r4917;
	mov.u32 	%r4942, %r4921;
	@%p1077 bra 	$L__BB19_1017;
	setp.le.s32 	%p1079, %r1669, %r1670;
	and.pred  	%p1080, %p1079, %p2557;
	mov.b32 	%r4940, 1;
	mov.pred 	%p2557, 0;
	mov.u32 	%r4941, %r4921;
	mov.u32 	%r4942, %r4917;
	@%p1080 bra 	$L__BB19_1015;
$L__BB19_1017:
	mov.b32 	%r4943, 0;
	mov.pred 	%p2558, -1;
$L__BB19_1018:
	mul.lo.s32 	%r2731, %r4943, %r2003;
	add.s32 	%r2732, %r2731, %r4924;
	mul.wide.s32 	%rd569, %r2732, 4;
	add.s64 	%rd570, %rd7, %rd569;
	ld.global.u32 	%r1674, [%rd570];
	add.s32 	%r2733, %r2731, %r4920;
	mul.wide.s32 	%rd571, %r2733, 4;
	add.s64 	%rd572, %rd7, %rd571;
	ld.global.u32 	%r1675, [%rd572];
	setp.lt.s32 	%p1082, %r1674, %r1675;
	mov.u32 	%r4944, %r4920;
	mov.u32 	%r4945, %r4924;
	@%p1082 bra 	$L__BB19_1020;
	setp.le.s32 	%p1084, %r1674, %r1675;
	and.pred  	%p1085, %p1084, %p2558;
	mov.b32 	%r4943, 1;
	mov.pred 	%p2558, 0;
	mov.u32 	%r4944, %r4924;
	mov.u32 	%r4945, %r4920;
	@%p1085 bra 	$L__BB19_1018;
$L__BB19_1020:
	mov.b32 	%r4946, 0;
	mov.pred 	%p2559, -1;
$L__BB19_1021:
	mul.lo.s32 	%r2736, %r4946, %r2003;
	add.s32 	%r2737, %r2736, %r4927;
	mul.wide.s32 	%rd573, %r2737, 4;
	add.s64 	%rd574, %rd7, %rd573;
	ld.global.u32 	%r1679, [%rd574];
	add.s32 	%r2738, %r2736, %r4923;
	mul.wide.s32 	%rd575, %r2738, 4;
	add.s64 	%rd576, %rd7, %rd575;
	ld.global.u32 	%r1680, [%rd576];
	setp.lt.s32 	%p1087, %r1679, %r1680;
	mov.u32 	%r4947, %r4923;
	mov.u32 	%r4948, %r4927;
	@%p1087 bra 	$L__BB19_1023;
	setp.le.s32 	%p1089, %r1679, %r1680;
	and.pred  	%p1090, %p1089, %p2559;
	mov.b32 	%r4946, 1;
	mov.pred 	%p2559, 0;
	mov.u32 	%r4947, %r4927;
	mov.u32 	%r4948, %r4923;
	@%p1090 bra 	$L__BB19_1021;
$L__BB19_1023:
	mov.b32 	%r4949, 0;
	mov.pred 	%p2560, -1;
$L__BB19_1024:
	mul.lo.s32 	%r2741, %r4949, %r2003;
	add.s32 	%r2742, %r2741, %r4930;
	mul.wide.s32 	%rd577, %r2742, 4;
	add.s64 	%rd578, %rd7, %rd577;
	ld.global.u32 	%r1684, [%rd578];
	add.s32 	%r2743, %r2741, %r4926;
	mul.wide.s32 	%rd579, %r2743, 4;
	add.s64 	%rd580, %rd7, %rd579;
	ld.global.u32 	%r1685, [%rd580];
	setp.lt.s32 	%p1092, %r1684, %r1685;
	mov.u32 	%r4950, %r4926;
	mov.u32 	%r4951, %r4930;
	@%p1092 bra 	$L__BB19_1026;
	setp.le.s32 	%p1094, %r1684, %r1685;
	and.pred  	%p1095, %p1094, %p2560;
	mov.b32 	%r4949, 1;
	mov.pred 	%p2560, 0;
	mov.u32 	%r4950, %r4930;
	mov.u32 	%r4951, %r4926;
	@%p1095 bra 	$L__BB19_1024;
$L__BB19_1026:
	mov.b32 	%r4952, 0;
	mov.pred 	%p2561, -1;
$L__BB19_1027:
	mul.lo.s32 	%r2746, %r4952, %r2003;
	add.s32 	%r2747, %r2746, %r4933;
	mul.wide.s32 	%rd581, %r2747, 4;
	add.s64 	%rd582, %rd7, %rd581;
	ld.global.u32 	%r1689, [%rd582];
	add.s32 	%r2748, %r2746, %r4929;
	mul.wide.s32 	%rd583, %r2748, 4;
	add.s64 	%rd584, %rd7, %rd583;
	ld.global.u32 	%r1690, [%rd584];
	setp.lt.s32 	%p1097, %r1689, %r1690;
	mov.u32 	%r4953, %r4929;
	mov.u32 	%r4954, %r4933;
	@%p1097 bra 	$L__BB19_1029;
	setp.le.s32 	%p1099, %r1689, %r1690;
	and.pred  	%p1100, %p1099, %p2561;
	mov.b32 	%r4952, 1;
	mov.pred 	%p2561, 0;
	mov.u32 	%r4953, %r4933;
	mov.u32 	%r4954, %r4929;
	@%p1100 bra 	$L__BB19_1027;
$L__BB19_1029:
	mov.b32 	%r4955, 0;
	mov.pred 	%p2562, -1;
$L__BB19_1030:
	mul.lo.s32 	%r2751, %r4955, %r2003;
	add.s32 	%r2752, %r2751, %r4908;
	mul.wide.s32 	%rd585, %r2752, 4;
	add.s64 	%rd586, %rd7, %rd585;
	ld.global.u32 	%r1694, [%rd586];
	add.s32 	%r2753, %r2751, %r4932;
	mul.wide.s32 	%rd587, %r2753, 4;
	add.s64 	%rd588, %rd7, %rd587;
	ld.global.u32 	%r1695, [%rd588];
	setp.lt.s32 	%p1102, %r1694, %r1695;
	mov.u32 	%r5069, %r4932;
	mov.u32 	%r4957, %r4908;
	@%p1102 bra 	$L__BB19_1032;
	setp.le.s32 	%p1104, %r1694, %r1695;
	and.pred  	%p1105, %p1104, %p2562;
	mov.b32 	%r4955, 1;
	mov.pred 	%p2562, 0;
	mov.u32 	%r5069, %r4908;
	mov.u32 	%r4957, %r4932;
	@%p1105 bra 	$L__BB19_1030;
$L__BB19_1032:
	mov.b32 	%r4958, 0;
	mov.pred 	%p2563, -1;
$L__BB19_1033:
	mul.lo.s32 	%r2756, %r4958, %r2003;
	add.s32 	%r2757, %r2756, %r4936;
	mul.wide.s32 	%rd589, %r2757, 4;
	add.s64 	%rd590, %rd7, %rd589;
	ld.global.u32 	%r1699, [%rd590];
	add.s32 	%r2758, %r2756, %r4912;
	mul.wide.s32 	%rd591, %r2758, 4;
	add.s64 	%rd592, %rd7, %rd591;
	ld.global.u32 	%r1700, [%rd592];
	setp.lt.s32 	%p1107, %r1699, %r1700;
	mov.u32 	%r4995, %r4912;
	mov.u32 	%r5013, %r4936;
	@%p1107 bra 	$L__BB19_1035;
	setp.le.s32 	%p1109, %r1699, %r1700;
	and.pred  	%p1110, %p1109, %p2563;
	mov.b32 	%r4958, 1;
	mov.pred 	%p2563, 0;
	mov.u32 	%r4995, %r4936;
	mov.u32 	%r5013, %r4912;
	@%p1110 bra 	$L__BB19_1033;
$L__BB19_1035:
	mov.b32 	%r4961, 0;
	mov.pred 	%p2564, -1;
$L__BB19_1036:
	mul.lo.s32 	%r2761, %r4961, %r2003;
	add.s32 	%r2762, %r2761, %r4939;
	mul.wide.s32 	%rd593, %r2762, 4;
	add.s64 	%rd594, %rd7, %rd593;
	ld.global.u32 	%r1704, [%rd594];
	add.s32 	%r2763, %r2761, %r4935;
	mul.wide.s32 	%rd595, %r2763, 4;
	add.s64 	%rd596, %rd7, %rd595;
	ld.global.u32 	%r1705, [%rd596];
	setp.lt.s32 	%p1112, %r1704, %r1705;
	mov.u32 	%r4993, %r4935;
	mov.u32 	%r4994, %r4939;
	@%p1112 bra 	$L__BB19_1038;
	setp.le.s32 	%p1114, %r1704, %r1705;
	and.pred  	%p1115, %p1114, %p2564;
	mov.b32 	%r4961, 1;
	mov.pred 	%p2564, 0;
	mov.u32 	%r4993, %r4939;
	mov.u32 	%r4994, %r4935;
	@%p1115 bra 	$L__BB19_1036;
$L__BB19_1038:
	mov.b32 	%r4964, 0;
	mov.pred 	%p2565, -1;
$L__BB19_1039:
	mul.lo.s32 	%r2766, %r4964, %r2003;
	add.s32 	%r2767, %r2766, %r4942;
	mul.wide.s32 	%rd597, %r2767, 4;
	add.s64 	%rd598, %rd7, %rd597;
	ld.global.u32 	%r1709, [%rd598];
	add.s32 	%r2768, %r2766, %r4938;
	mul.wide.s32 	%rd599, %r2768, 4;
	add.s64 	%rd600, %rd7, %rd599;
	ld.global.u32 	%r1710, [%rd600];
	setp.lt.s32 	%p1117, %r1709, %r1710;
	mov.u32 	%r4991, %r4938;
	mov.u32 	%r4992, %r4942;
	@%p1117 bra 	$L__BB19_1041;
	setp.le.s32 	%p1119, %r1709, %r1710;
	and.pred  	%p1120, %p1119, %p2565;
	mov.b32 	%r4964, 1;
	mov.pred 	%p2565, 0;
	mov.u32 	%r4991, %r4942;
	mov.u32 	%r4992, %r4938;
	@%p1120 bra 	$L__BB19_1039;
$L__BB19_1041:
	mov.b32 	%r4967, 0;
	mov.pred 	%p2566, -1;
$L__BB19_1042:
	mul.lo.s32 	%r2771, %r4967, %r2003;
	add.s32 	%r2772, %r2771, %r4945;
	mul.wide.s32 	%rd601, %r2772, 4;
	add.s64 	%rd602, %rd7, %rd601;
	ld.global.u32 	%r1714, [%rd602];
	add.s32 	%r2773, %r2771, %r4941;
	mul.wide.s32 	%rd603, %r2773, 4;
	add.s64 	%rd604, %rd7, %rd603;
	ld.global.u32 	%r1715, [%rd604];
	setp.lt.s32 	%p1122, %r1714, %r1715;
	mov.u32 	%r4989, %r4941;
	mov.u32 	%r4990, %r4945;
	@%p1122 bra 	$L__BB19_1044;
	setp.le.s32 	%p1124, %r1714, %r1715;
	and.pred  	%p1125, %p1124, %p2566;
	mov.b32 	%r4967, 1;
	mov.pred 	%p2566, 0;
	mov.u32 	%r4989, %r4945;
	mov.u32 	%r4990, %r4941;
	@%p1125 bra 	$L__BB19_1042;
$L__BB19_1044:
	mov.b32 	%r4970, 0;
	mov.pred 	%p2567, -1;
$L__BB19_1045:
	mul.lo.s32 	%r2776, %r4970, %r2003;
	add.s32 	%r2777, %r2776, %r4948;
	mul.wide.s32 	%rd605, %r2777, 4;
	add.s64 	%rd606, %rd7, %rd605;
	ld.global.u32 	%r1719, [%rd606];
	add.s32 	%r2778, %r2776, %r4944;
	mul.wide.s32 	%rd607, %r2778, 4;
	add.s64 	%rd608, %rd7, %rd607;
	ld.global.u32 	%r1720, [%rd608];
	setp.lt.s32 	%p1127, %r1719, %r1720;
	mov.u32 	%r4987, %r4944;
	mov.u32 	%r4988, %r4948;
	@%p1127 bra 	$L__BB19_1047;
	setp.le.s32 	%p1129, %r1719, %r1720;
	and.pred  	%p1130, %p1129, %p2567;
	mov.b32 	%r4970, 1;
	mov.pred 	%p2567, 0;
	mov.u32 	%r4987, %r4948;
	mov.u32 	%r4988, %r4944;
	@%p1130 bra 	$L__BB19_1045;
$L__BB19_1047:
	mov.b32 	%r4973, 0;
	mov.pred 	%p2568, -1;
$L__BB19_1048:
	mul.lo.s32 	%r2781, %r4973, %r2003;
	add.s32 	%r2782, %r2781, %r4951;
	mul.wide.s32 	%rd609, %r2782, 4;
	add.s64 	%rd610, %rd7, %rd609;
	ld.global.u32 	%r1724, [%rd610];
	add.s32 	%r2783, %r2781, %r4947;
	mul.wide.s32 	%rd611, %r2783, 4;
	add.s64 	%rd612, %rd7, %rd611;
	ld.global.u32 	%r1725, [%rd612];
	setp.lt.s32 	%p1132, %r1724, %r1725;
	mov.u32 	%r4985, %r4947;
	mov.u32 	%r4986, %r4951;
	@%p1132 bra 	$L__BB19_1050;
	setp.le.s32 	%p1134, %r1724, %r1725;
	and.pred  	%p1135, %p1134, %p2568;
	mov.b32 	%r4973, 1;
	mov.pred 	%p2568, 0;
	mov.u32 	%r4985, %r4951;
	mov.u32 	%r4986, %r4947;
	@%p1135 bra 	$L__BB19_1048;
$L__BB19_1050:
	mov.b32 	%r4976, 0;
	mov.pred 	%p2569, -1;
$L__BB19_1051:
	mul.lo.s32 	%r2786, %r4976, %r2003;
	add.s32 	%r2787, %r2786, %r4954;
	mul.wide.s32 	%rd613, %r2787, 4;
	add.s64 	%rd614, %rd7, %rd613;
	ld.global.u32 	%r1729, [%rd614];
	add.s32 	%r2788, %r2786, %r4950;
	mul.wide.s32 	%rd615, %r2788, 4;
	add.s64 	%rd616, %rd7, %rd615;
	ld.global.u32 	%r1730, [%rd616];
	setp.lt.s32 	%p1137, %r1729, %r1730;
	mov.u32 	%r4983, %r4950;
	mov.u32 	%r4984, %r4954;
	@%p1137 bra 	$L__BB19_1053;
	setp.le.s32 	%p1139, %r1729, %r1730;
	and.pred  	%p1140, %p1139, %p2569;
	mov.b32 	%r4976, 1;
	mov.pred 	%p2569, 0;
	mov.u32 	%r4983, %r4954;
	mov.u32 	%r4984, %r4950;
	@%p1140 bra 	$L__BB19_1051;
$L__BB19_1053:
	mov.b32 	%r4979, 0;
	mov.pred 	%p2570, -1;
$L__BB19_1054:
	mul.lo.s32 	%r2791, %r4979, %r2003;
	add.s32 	%r2792, %r2791, %r4957;
	mul.wide.s32 	%rd617, %r2792, 4;
	add.s64 	%rd618, %rd7, %rd617;
	ld.global.u32 	%r1734, [%rd618];
	add.s32 	%r2793, %r2791, %r4953;
	mul.wide.s32 	%rd619, %r2793, 4;
	add.s64 	%rd620, %rd7, %rd619;
	ld.global.u32 	%r1735, [%rd620];
	setp.lt.s32 	%p1142, %r1734, %r1735;
	mov.u32 	%r4981, %r4953;
	mov.u32 	%r4982, %r4957;
	@%p1142 bra 	$L__BB19_1056;
	setp.le.s32 	%p1144, %r1734, %r1735;
	and.pred  	%p1145, %p1144, %p2570;
	mov.b32 	%r4979, 1;
	mov.pred 	%p2570, 0;
	mov.u32 	%r4981, %r4957;
	mov.u32 	%r4982, %r4953;
	@%p1145 bra 	$L__BB19_1054;
$L__BB19_1056:
	mov.b32 	%r5014, 2;
$L__BB19_1057:
	mov.u32 	%r1770, %r5014;
	bar.sync 	0;
	add.s32 	%r2796, %r1770, -1;
	shr.u32 	%r2797, %r1770, 1;
	mov.u32 	%r2798, _ZZN3cub18CUB_300001_SM_10006detail10merge_sort30DeviceMergeSortBlockSortKernelINS2_10policy_hubIN6thrust24THRUST_300001_SM_1000_NS6detail15normal_iteratorINS6_10device_ptrIiEEEEE9Policy600ESB_PNS0_8NullTypeESB_SF_j14edge_sort_funcIiEiSE_EEvbT0_T1_T2_T3_T4_PT6_PT7_T5_NS1_7vsmem_tEE19static_temp_storage;
	mad.lo.s32 	%r2799, %r914, 68, %r2798;
	st.shared.u32 	[%r2799], %r5013;
	st.shared.u32 	[%r2799+4], %r4995;
	st.shared.u32 	[%r2799+8], %r4994;
	st.shared.u32 	[%r2799+12], %r4993;
	st.shared.u32 	[%r2799+16], %r4992;
	st.shared.u32 	[%r2799+20], %r4991;
	st.shared.u32 	[%r2799+24], %r4990;
	st.shared.u32 	[%r2799+28], %r4989;
	st.shared.u32 	[%r2799+32], %r4988;
	st.shared.u32 	[%r2799+36], %r4987;
	st.shared.u32 	[%r2799+40], %r4986;
	st.shared.u32 	[%r2799+44], %r4985;
	st.shared.u32 	[%r2799+48], %r4984;
	st.shared.u32 	[%r2799+52], %r4983;
	st.shared.u32 	[%r2799+56], %r4982;
	st.shared.u32 	[%r2799+60], %r4981;
	st.shared.u32 	[%r2799+64], %r5069;
	bar.sync 	0;
	neg.s32 	%r2800, %r1770;
	and.b32  	%r2801, %r914, %r2800;
	mul.lo.s32 	%r2802, %r2801, 17;
	mul.lo.s32 	%r2803, %r2797, 17;
	and.b32  	%r2804, %r2796, %r914;
	mul.lo.s32 	%r2805, %r2804, 17;
	min.s32 	%r1771, %r2805, %r913;
	min.s32 	%r1772, %r2802, %r913;
	add.s32 	%r2806, %r1772, %r2803;
	min.s32 	%r1773, %r2806, %r913;
	add.s32 	%r2807, %r1773, %r2803;
	min.s32 	%r1774, %r2807, %r913;
	sub.s32 	%r2808, %r1773, %r1772;
	sub.s32 	%r2809, %r1774, %r1773;
	setp.lt.s32 	%p1146, %r1771, %r2809;
	sub.s32 	%r2810, %r1771, %r2809;
	selp.b32 	%r5019, 0, %r2810, %p1146;
	min.s32 	%r5015, %r2808, %r1771;
	setp.ge.s32 	%p1147, %r5019, %r5015;
	@%p1147 bra 	$L__BB19_1063;
	add.s32 	%r1777, %r1773, %r1771;
$L__BB19_1059:
	mov.u32 	%r1778, %r5015;
	sub.s32 	%r2812, %r1778, %r5019;
	shr.u32 	%r2813, %r2812, 31;
	add.s32 	%r2814, %r2812, %r2813;
	shr.s32 	%r2815, %r2814, 1;
	add.s32 	%r1780, %r2815, %r5019;
	add.s32 	%r2816, %r1780, %r1772;
	shl.b32 	%r2817, %r2816, 2;
	add.s32 	%r2819, %r2798, %r2817;
	ld.shared.u32 	%r1781, [%r2819];
	not.b32 	%r2820, %r1780;
	add.s32 	%r2821, %r1777, %r2820;
	shl.b32 	%r2822, %r2821, 2;
	add.s32 	%r2823, %r2798, %r2822;
	ld.shared.u32 	%r1782, [%r2823];
	mov.b32 	%r5017, 0;
	mov.pred 	%p2571, -1;
$L__BB19_1060:
	mul.lo.s32 	%r2824, %r5017, %r2003;
	add.s32 	%r2825, %r2824, %r1782;
	mul.wide.s32 	%rd621, %r2825, 4;
	add.s64 	%rd622, %rd7, %rd621;
	ld.global.u32 	%r1784, [%rd622];
	add.s32 	%r2826, %r2824, %r1781;
	mul.wide.s32 	%rd623, %r2826, 4;
	add.s64 	%rd624, %rd7, %rd623;
	ld.global.u32 	%r1785, [%rd624];
	setp.lt.s32 	%p1149, %r1784, %r1785;
	mov.u32 	%r5015, %r1780;
	@%p1149 bra 	$L__BB19_1062;
	setp.le.s32 	%p1151, %r1784, %r1785;
	and.pred  	%p1152, %p1151, %p2571;
	mov.b32 	%r5017, 1;
	mov.pred 	%p2571, 0;
	mov.u32 	%r5015, %r1778;
	@%p1152 bra 	$L__BB19_1060;
$L__BB19_1062:
	add.s32 	%r2828, %r1780, 1;
	selp.b32 	%r5019, %r5019, %r2828, %p1149;
	setp.lt.s32 	%p1154, %r5019, %r5015;
	@%p1154 bra 	$L__BB19_1059;
$L__BB19_1063:
	add.s32 	%r1789, %r5019, %r1772;
	add.s32 	%r2829, %r1773, %r1771;
	sub.s32 	%r1790, %r2829, %r5019;
	shl.b32 	%r2830, %r1789, 2;
	add.s32 	%r1791, %r2798, %r2830;
	ld.shared.u32 	%r5024, [%r1791];
	shl.b32 	%r2832, %r1790, 2;
	add.s32 	%r1793, %r2798, %r2832;
	ld.shared.u32 	%r5022, [%r1793];
	setp.ge.s32 	%p1156, %r1790, %r1774;
	mov.pred 	%p2573, 0;
	@%p1156 bra 	$L__BB19_1068;
	setp.ge.s32 	%p1158, %r1789, %r1773;
	mov.pred 	%p2573, -1;
	@%p1158 bra 	$L__BB19_1068;
	mov.b32 	%r5020, 0;
	mov.pred 	%p2572, -1;
$L__BB19_1066:
	mul.lo.s32 	%r2834, %r5020, %r2003;
	add.s32 	%r2835, %r2834, %r5022;
	mul.wide.s32 	%rd625, %r2835, 4;
	add.s64 	%rd626, %rd7, %rd625;
	ld.global.u32 	%r1796, [%rd626];
	add.s32 	%r2836, %r2834, %r5024;
	mul.wide.s32 	%rd627, %r2836, 4;
	add.s64 	%rd628, %rd7, %rd627;
	ld.global.u32 	%r1797, [%rd628];
	setp.lt.s32 	%p1161, %r1796, %r1797;
	mov.pred 	%p2573, -1;
	@%p1161 bra 	$L__BB19_1068;
	setp.le.s32 	%p1163, %r1796, %r1797;
	and.pred  	%p1164, %p1163, %p2572;
	mov.b32 	%r5020, 1;
	mov.pred 	%p2572, 0;
	mov.pred 	%p2573, %p2572;
	@%p1164 bra 	$L__BB19_1066;
$L__BB19_1068:
	selp.b32 	%r5013, %r5022, %r5024, %p2573;
	selp.u32 	%r2838, 1, 0, %p2573;
	add.s32 	%r1799, %r1790, %r2838;
	not.pred 	%p1165, %p2573;
	selp.u32 	%r2839, 1, 0, %p1165;
	add.s32 	%r1800, %r1789, %r2839;
	@%p1165 bra 	$L__BB19_1070;
	ld.shared.u32 	%r5022, [%r1793+4];
	bra.uni 	$L__BB19_1071;
$L__BB19_1070:
	ld.shared.u32 	%r5024, [%r1791+4];
$L__BB19_1071:
	setp.ge.s32 	%p1167, %r1799, %r1774;
	mov.pred 	%p2575, 0;
	@%p1167 bra 	$L__BB19_1076;
	setp.ge.s32 	%p1169, %r1800, %r1773;
	mov.pred 	%p2575, -1;
	@%p1169 bra 	$L__BB19_1076;
	mov.b32 	%r5023, 0;
	mov.pred 	%p2574, -1;
$L__BB19_1074:
	mul.lo.s32 	%r2841, %r5023, %r2003;
	add.s32 	%r2842, %r2841, %r5022;
	mul.wide.s32 	%rd629, %r2842, 4;
	add.s64 	%rd630, %rd7, %rd629;
	ld.global.u32 	%r1806, [%rd630];
	add.s32 	%r2843, %r2841, %r5024;
	mul.wide.s32 	%rd631, %r2843, 4;
	add.s64 	%rd632, %rd7, %rd631;
	ld.global.u32 	%r1807, [%rd632];
	setp.lt.s32 	%p1172, %r1806, %r1807;
	mov.pred 	%p2575, -1;
	@%p1172 bra 	$L__BB19_1076;
	setp.le.s32 	%p1174, %r1806, %r1807;
	and.pred  	%p1175, %p1174, %p2574;
	mov.b32 	%r5023, 1;
	mov.pred 	%p2574, 0;
	mov.pred 	%p2575, %p2574;
	@%p1175 bra 	$L__BB19_1074;
$L__BB19_1076:
	selp.b32 	%r4995, %r5022, %r5024, %p2575;
	selp.u32 	%r2845, 1, 0, %p2575;
	add.s32 	%r1809, %r1799, %r2845;
	not.pred 	%p1176, %p2575;
	selp.u32 	%r2846, 1, 0, %p1176;
	add.s32 	%r1810, %r1800, %r2846;
	@%p2575 bra 	$L__BB19_1078;
	shl.b32 	%r2847, %r1810, 2;
	add.s32 	%r2849, %r2798, %r2847;
	ld.shared.u32 	%r5024, [%r2849];
	bra.uni 	$L__BB19_1079;
$L__BB19_1078:
	shl.b32 	%r2850, %r1809, 2;
	add.s32 	%r2852, %r2798, %r2850;
	ld.shared.u32 	%r5022, [%r2852];
$L__BB19_1079:
	setp.ge.s32 	%p1178, %r1809, %r1774;
	mov.pred 	%p2577, 0;
	@%p1178 bra 	$L__BB19_1084;
	setp.ge.s32 	%p1180, %r1810, %r1773;
	mov.pred 	%p2577, -1;
	@%p1180 bra 	$L__BB19_1084;
	mov.b32 	%r5026, 0;
	mov.pred 	%p2576, -1;
$L__BB19_1082:
	mul.lo.s32 	%r2854, %r5026, %r2003;
	add.s32 	%r2855, %r2854, %r5022;
	mul.wide.s32 	%rd633, %r2855, 4;
	add.s64 	%rd634, %rd7, %rd633;
	ld.global.u32 	%r1816, [%rd634];
	add.s32 	%r2856, %r2854, %r5024;
	mul.wide.s32 	%rd635, %r2856, 4;
	add.s64 	%rd636, %rd7, %rd635;
	ld.global.u32 	%r1817, [%rd636];
	setp.lt.s32 	%p1183, %r1816, %r1817;
	mov.pred 	%p2577, -1;
	@%p1183 bra 	$L__BB19_1084;
	setp.le.s32 	%p1185, %r1816, %r1817;
	and.pred  	%p1186, %p1185, %p2576;
	mov.b32 	%r5026, 1;
	mov.pred 	%p2576, 0;
	mov.pred 	%p2577, %p2576;
	@%p1186 bra 	$L__BB19_1082;
$L__BB19_1084:
	selp.b32 	%r4994, %r5022, %r5024, %p2577;
	selp.u32 	%r2858, 1, 0, %p2577;
	add.s32 	%r1819, %r1809, %r2858;
	not.pred 	%p1187, %p2577;
	selp.u32 	%r2859, 1, 0, %p1187;
	add.s32 	%r1820, %r1810, %r2859;
	@%p2577 bra 	$L__BB19_1086;
	shl.b32 	%r2860, %r1820, 2;
	add.s32 	%r2862, %r2798, %r2860;
	ld.shared.u32 	%r5024, [%r2862];
	bra.uni 	$L__BB19_1087;
$L__BB19_1086:
	shl.b32 	%r2863, %r1819, 2;
	add.s32 	%r2865, %r2798, %r2863;
	ld.shared.u32 	%r5022, [%r2865];
$L__BB19_1087:
	setp.ge.s32 	%p1189, %r1819, %r1774;
	mov.pred 	%p2579, 0;
	@%p1189 bra 	$L__BB19_1092;
	setp.ge.s32 	%p1191, %r1820, %r1773;
	mov.pred 	%p2579, -1;
	@%p1191 bra 	$L__BB19_1092;
	mov.b32 	%r5029, 0;
	mov.pred 	%p2578, -1;
$L__BB19_1090:
	mul.lo.s32 	%r2867, %r5029, %r2003;
	add.s32 	%r2868, %r2867, %r5022;
	mul.wide.s32 	%rd637, %r2868, 4;
	add.s64 	%rd638, %rd7, %rd637;
	ld.global.u32 	%r1826, [%rd638];
	add.s32 	%r2869, %r2867, %r5024;
	mul.wide.s32 	%rd639, %r2869, 4;
	add.s64 	%rd640, %rd7, %rd639;
	ld.global.u32 	%r1827, [%rd640];
	setp.lt.s32 	%p1194, %r1826, %r1827;
	mov.pred 	%p2579, -1;
	@%p1194 bra 	$L__BB19_1092;
	setp.le.s32 	%p1196, %r1826, %r1827;
	and.pred  	%p1197, %p1196, %p2578;
	mov.b32 	%r5029, 1;
	mov.pred 	%p2578, 0;
	mov.pred 	%p2579, %p2578;
	@%p1197 bra 	$L__BB19_1090;
$L__BB19_1092:
	selp.b32 	%r4993, %r5022, %r5024, %p2579;
	selp.u32 	%r2871, 1, 0, %p2579;
	add.s32 	%r1829, %r1819, %r2871;
	not.pred 	%p1198, %p2579;
	selp.u32 	%r2872, 1, 0, %p1198;
	add.s32 	%r1830, %r1820, %r2872;
	@%p2579 bra 	$L__BB19_1094;
	shl.b32 	%r2873, %r1830, 2;
	add.s32 	%r2875, %r2798, %r2873;
	ld.shared.u32 	%r5024, [%r2875];
	bra.uni 	$L__BB19_1095;
$L__BB19_1094:
	shl.b32 	%r2876, %r1829, 2;
	add.s32 	%r2878, %r2798, %r2876;
	ld.shared.u32 	%r5022, [%r2878];
$L__BB19_1095:
	setp.ge.s32 	%p1200, %r1829, %r1774;
	mov.pred 	%p2581, 0;
	@%p1200 bra 	$L__BB19_1100;
	setp.ge.s32 	%p1202, %r1830, %r1773;
	mov.pred 	%p2581, -1;
	@%p1202 bra 	$L__BB19_1100;
	mov.b32 	%r5032, 0;
	mov.pred 	%p2580, -1;
$L__BB19_1098:
	mul.lo.s32 	%r2880, %r5032, %r2003;
	add.s32 	%r2881, %r2880, %r5022;
	mul.wide.s32 	%rd641, %r2881, 4;
	add.s64 	%rd642, %rd7, %rd641;
	ld.global.u32 	%r1836, [%rd642];
	add.s32 	%r2882, %r2880, %r5024;
	mul.wide.s32 	%rd643, %r2882, 4;
	add.s64 	%rd644, %rd7, %rd643;
	ld.global.u32 	%r1837, [%rd644];
	setp.lt.s32 	%p1205, %r1836, %r1837;
	mov.pred 	%p2581, -1;
	@%p1205 bra 	$L__BB19_1100;
	setp.le.s32 	%p1207, %r1836, %r1837;
	and.pred  	%p1208, %p1207, %p2580;
	mov.b32 	%r5032, 1;
	mov.pred 	%p2580, 0;
	mov.pred 	%p2581, %p2580;
	@%p1208 bra 	$L__BB19_1098;
$L__BB19_1100:
	selp.b32 	%r4992, %r5022, %r5024, %p2581;
	selp.u32 	%r2884, 1, 0, %p2581;
	add.s32 	%r1839, %r1829, %r2884;
	not.pred 	%p1209, %p2581;
	selp.u32 	%r2885, 1, 0, %p1209;
	add.s32 	%r1840, %r1830, %r2885;
	@%p2581 bra 	$L__BB19_1102;
	shl.b32 	%r2886, %r1840, 2;
	add.s32 	%r2888, %r2798, %r2886;
	ld.shared.u32 	%r5024, [%r2888];
	bra.uni 	$L__BB19_1103;
$L__BB19_1102:
	shl.b32 	%r2889, %r1839, 2;
	add.s32 	%r2891, %r2798, %r2889;
	ld.shared.u32 	%r5022, [%r2891];
$L__BB19_1103:
	setp.ge.s32 	%p1211, %r1839, %r1774;
	mov.pred 	%p2583, 0;
	@%p1211 bra 	$L__BB19_1108;
	setp.ge.s32 	%p1213, %r1840, %r1773;
	mov.pred 	%p2583, -1;
	@%p1213 bra 	$L__BB19_1108;
	mov.b32 	%r5035, 0;
	mov.pred 	%p2582, -1;
$L__BB19_1106:
	mul.lo.s32 	%r2893, %r5035, %r2003;
	add.s32 	%r2894, %r2893, %r5022;
	mul.wide.s32 	%rd645, %r2894, 4;
	add.s64 	%rd646, %rd7, %rd645;
	ld.global.u32 	%r1846, [%rd646];
	add.s32 	%r2895, %r2893, %r5024;
	mul.wide.s32 	%rd647, %r2895, 4;
	add.s64 	%rd648, %rd7, %rd647;
	ld.global.u32 	%r1847, [%rd648];
	setp.lt.s32 	%p1216, %r1846, %r1847;
	mov.pred 	%p2583, -1;
	@%p1216 bra 	$L__BB19_1108;
	setp.le.s32 	%p1218, %r1846, %r1847;
	and.pred  	%p1219, %p1218, %p2582;
	mov.b32 	%r5035, 1;
	mov.pred 	%p2582, 0;
	mov.pred 	%p2583, %p2582;
	@%p1219 bra 	$L__BB19_1106;
$L__BB19_1108:
	selp.b32 	%r4991, %r5022, %r5024, %p2583;
	selp.u32 	%r2897, 1, 0, %p2583;
	add.s32 	%r1849, %r1839, %r2897;
	not.pred 	%p1220, %p2583;
	selp.u32 	%r2898, 1, 0, %p1220;
	add.s32 	%r1850, %r1840, %r2898;
	@%p2583 bra 	$L__BB19_1110;
	shl.b32 	%r2899, %r1850, 2;
	add.s32 	%r2901, %r2798, %r2899;
	ld.shared.u32 	%r5024, [%r2901];
	bra.uni 	$L__BB19_1111;
$L__BB19_1110:
	shl.b32 	%r2902, %r1849, 2;
	add.s32 	%r2904, %r2798, %r2902;
	ld.shared.u32 	%r5022, [%r2904];
$L__BB19_1111:
	setp.ge.s32 	%p1222, %r1849, %r1774;
	mov.pred 	%p2585, 0;
	@%p1222 bra 	$L__BB19_1116;
	setp.ge.s32 	%p1224, %r1850, %r1773;
	mov.pred 	%p2585, -1;
	@%p1224 bra 	$L__BB19_1116;
	mov.b32 	%r5038, 0;
	mov.pred 	%p2584, -1;
$L__BB19_1114:
	mul.lo.s32 	%r2906, %r5038, %r2003;
	add.s32 	%r2907, %r2906, %r5022;
	mul.wide.s32 	%rd649, %r2907, 4;
	add.s64 	%rd650, %rd7, %rd649;
	ld.global.u32 	%r1856, [%rd650];
	add.s32 	%r2908, %r2906, %r5024;
	mul.wide.s32 	%rd651, %r2908, 4;
	add.s64 	%rd652, %rd7, %rd651;
	ld.global.u32 	%r1857, [%rd652];
	setp.lt.s32 	%p1227, %r1856, %r1857;
	mov.pred 	%p2585, -1;
	@%p1227 bra 	$L__BB19_1116;
	setp.le.s32 	%p1229, %r1856, %r1857;
	and.pred  	%p1230, %p1229, %p2584;
	mov.b32 	%r5038, 1;
	mov.pred 	%p2584, 0;
	mov.pred 	%p2585, %p2584;
	@%p1230 bra 	$L__BB19_1114;
$L__BB19_1116:
	selp.b32 	%r4990, %r5022, %r5024, %p2585;
	selp.u32 	%r2910, 1, 0, %p2585;
	add.s32 	%r1859, %r1849, %r2910;
	not.pred 	%p1231, %p2585;
	selp.u32 	%r2911, 1, 0, %p1231;
	add.s32 	%r1860, %r1850, %r2911;
	@%p2585 bra 	$L__BB19_1118;
	shl.b32 	%r2912, %r1860, 2;
	add.s32 	%r2914, %r2798, %r2912;
	ld.shared.u32 	%r5024, [%r2914];
	bra.uni 	$L__BB19_1119;
$L__BB19_1118:
	shl.b32 	%r2915, %r1859, 2;
	add.s32 	%r2917, %r2798, %r2915;
	ld.shared.u32 	%r5022, [%r2917];
$L__BB19_1119:
	setp.ge.s32 	%p1233, %r1859, %r1774;
	mov.pred 	%p2587, 0;
	@%p1233 bra 	$L__BB19_1124;
	setp.ge.s32 	%p1235, %r1860, %r1773;
	mov.pred 	%p2587, -1;
	@%p1235 bra 	$L__BB19_1124;
	mov.b32 	%r5041, 0;
	mov.pred 	%p2586, -1;
$L__BB19_1122:
	mul.lo.s32 	%r2919, %r5041, %r2003;
	add.s32 	%r2920, %r2919, %r5022;
	mul.wide.s32 	%rd653, %r2920, 4;
	add.s64 	%rd654, %rd7, %rd653;
	ld.global.u32 	%r1866, [%rd654];
	add.s32 	%r2921, %r2919, %r5024;
	mul.wide.s32 	%rd655, %r2921, 4;
	add.s64 	%rd656, %rd7, %rd655;
	ld.global.u32 	%r1867, [%rd656];
	setp.lt.s32 	%p1238, %r1866, %r1867;
	mov.pred 	%p2587, -1;
	@%p1238 bra 	$L__BB19_1124;
	setp.le.s32 	%p1240, %r1866, %r1867;
	and.pred  	%p1241, %p1240, %p2586;
	mov.b32 	%r5041, 1;
	mov.pred 	%p2586, 0;
	mov.pred 	%p2587, %p2586;
	@%p1241 bra 	$L__BB19_1122;
$L__BB19_1124:
	selp.b32 	%r4989, %r5022, %r5024, %p2587;
	selp.u32 	%r2923, 1, 0, %p2587;
	add.s32 	%r1869, %r1859, %r2923;
	not.pred 	%p1242, %p2587;
	selp.u32 	%r2924, 1, 0, %p1242;
	add.s32 	%r1870, %r1860, %r2924;
	@%p2587 bra 	$L__BB19_1126;
	shl.b32 	%r2925, %r1870, 2;
	mov.u32 	%r2926, _ZZN3cub18CUB_300001_SM_10006detail10merge_sort30DeviceMergeSortBlockSortKernelINS2_10policy_hubIN6thrust24THRUST_300001_SM_1000_NS6detail15normal_iteratorINS6_10device_ptrIiEEEEE9Policy600ESB_PNS0_8NullTypeESB_SF_j14edge_sort_funcIiEiSE_EEvbT0_T1_T2_T3_T4_PT6_PT7_T5_NS1_7vsmem_tEE19static_temp_storage;
	add.s32 	%r2927, %r2926, %r2925;
	ld.shared.u32 	%r5024, [%r2927];
	bra.uni 	$L__BB19_1127;
$L__BB19_1126:
	shl.b32 	%r2928, %r1869, 2;
	mov.u32 	%r2929, _ZZN3cub18CUB_300001_SM_10006detail10merge_sort30DeviceMergeSortBlockSortKernelINS2_10policy_hubIN6thrust24THRUST_300001_SM_1000_NS6detail15normal_iteratorINS6_10device_ptrIiEEEEE9Policy600ESB_PNS0_8NullTypeESB_SF_j14edge_sort_funcIiEiSE_EEvbT0_T1_T2_T3_T4_PT6_PT7_T5_NS1_7vsmem_tEE19static_temp_storage;
	add.s32 	%r2930, %r2929, %r2928;
	ld.shared.u32 	%r5022, [%r2930];
$L__BB19_1127:
	setp.ge.s32 	%p1244, %r1869, %r1774;
	mov.pred 	%p2589, 0;
	@%p1244 bra 	$L__BB19_1132;
	setp.ge.s32 	%p1246, %r1870, %r1773;
	mov.pred 	%p2589, -1;
	@%p1246 bra 	$L__BB19_1132;
	mov.b32 	%r5044, 0;
	mov.pred 	%p2588, -1;
$L__BB19_1130:
	mul.lo.s32 	%r2932, %r5044, %r2003;
	add.s32 	%r2933, %r2932, %r5022;
	mul.wide.s32 	%rd657, %r2933, 4;
	add.s64 	%rd658, %rd7, %rd657;
	ld.global.u32 	%r1876, [%rd658];
	add.s32 	%r2934, %r2932, %r5024;
	mul.wide.s32 	%rd659, %r2934, 4;
	add.s64 	%rd660, %rd7, %rd659;
	ld.global.u32 	%r1877, [%rd660];
	setp.lt.s32 	%p1249, %r1876, %r1877;
	mov.pred 	%p2589, -1;
	@%p1249 bra 	$L__BB19_1132;
	setp.le.s32 	%p1251, %r1876, %r1877;
	and.pred  	%p1252, %p1251, %p2588;
	mov.b32 	%r5044, 1;
	mov.pred 	%p2588, 0;
	mov.pred 	%p2589, %p2588;
	@%p1252 bra 	$L__BB19_1130;
$L__BB19_1132:
	selp.b32 	%r4988, %r5022, %r5024, %p2589;
	selp.u32 	%r2936, 1, 0, %p2589;
	add.s32 	%r1879, %r1869, %r2936;
	not.pred 	%p1253, %p2589;
	selp.u32 	%r2937, 1, 0, %p1253;
	add.s32 	%r1880, %r1870, %r2937;
	@%p2589 bra 	$L__BB19_1134;
	shl.b32 	%r2938, %r1880, 2;
	mov.u32 	%r2939, _ZZN3cub18CUB_300001_SM_10006detail10merge_sort30DeviceMergeSortBlockSortKernelINS2_10policy_hubIN6thrust24THRUST_300001_SM_1000_NS6detail15normal_iteratorINS6_10device_ptrIiEEEEE9Policy600ESB_PNS0_8NullTypeESB_SF_j14edge_sort_funcIiEiSE_EEvbT0_T1_T2_T3_T4_PT6_PT7_T5_NS1_7vsmem_tEE19static_temp_storage;
	add.s32 	%r2940, %r2939, %r2938;
	ld.shared.u32 	%r5024, [%r2940];
	bra.uni 	$L__BB19_1135;
$L__BB19_1134:
	shl.b32 	%r2941, %r1879, 2;
	mov.u32 	%r2942, _ZZN3cub18CUB_300001_SM_10006detail10merge_sort30DeviceMergeSortBlockSortKernelINS2_10policy_hubIN6thrust24THRUST_300001_SM_1000_NS6detail15normal_iteratorINS6_10device_ptrIiEEEEE9Policy600ESB_PNS0_8NullTypeESB_SF_j14edge_sort_funcIiEiSE_EEvbT0_T1_T2_T3_T4_PT6_PT7_T5_NS1_7vsmem_tEE19static_temp_storage;
	add.s32 	%r2943, %r2942, %r2941;
	ld.shared.u32 	%r5022, [%r2943];
$L__BB19_1135:
	setp.ge.s32 	%p1255, %r1879, %r1774;
	mov.pred 	%p2591, 0;
	@%p1255 bra 	$L__BB19_1140;
	setp.ge.s32 	%p1257, %r1880, %r1773;
	mov.pred 	%p2591, -1;
	@%p1257 bra 	$L__BB19_1140;
	mov.b32 	%r5047, 0;
	mov.pred 	%p2590, -1;
$L__BB19_1138:
	mul.lo.s32 	%r2945, %r5047, %r2003;
	add.s32 	%r2946, %r2945, %r5022;
	mul.wide.s32 	%rd661, %r2946, 4;
	add.s64 	%rd662, %rd7, %rd661;
	ld.global.u32 	%r1886, [%rd662];
	add.s32 	%r2947, %r2945, %r5024;
	mul.wide.s32 	%rd663, %r2947, 4;
	add.s64 	%rd664, %rd7, %rd663;
	ld.global.u32 	%r1887, [%rd664];
	setp.lt.s32 	%p1260, %r1886, %r1887;
	mov.pred 	%p2591, -1;
	@%p1260 bra 	$L__BB19_1140;
	setp.le.s32 	%p1262, %r1886, %r1887;
	and.pred  	%p1263, %p1262, %p2590;
	mov.b32 	%r5047, 1;
	mov.pred 	%p2590, 0;
	mov.pred 	%p2591, %p2590;
	@%p1263 bra 	$L__BB19_1138;
$L__BB19_1140:
	selp.b32 	%r4987, %r5022, %r5024, %p2591;
	selp.u32 	%r2949, 1, 0, %p2591;
	add.s32 	%r1889, %r1879, %r2949;
	not.pred 	%p1264, %p2591;
	selp.u32 	%r2950, 1, 0, %p1264;
	add.s32 	%r1890, %r1880, %r2950;
	@%p2591 bra 	$L__BB19_1142;
	shl.b32 	%r2951, %r1890, 2;
	mov.u32 	%r2952, _ZZN3cub18CUB_300001_SM_10006detail10merge_sort30DeviceMergeSortBlockSortKernelINS2_10policy_hubIN6thrust24THRUST_300001_SM_1000_NS6detail15normal_iteratorINS6_10device_ptrIiEEEEE9Policy600ESB_PNS0_8NullTypeESB_SF_j14edge_sort_funcIiEiSE_EEvbT0_T1_T2_T3_T4_PT6_PT7_T5_NS1_7vsmem_tEE19static_temp_storage;
	add.s32 	%r2953, %r2952, %r2951;
	ld.shared.u32 	%r5024, [%r2953];
	bra.uni 	$L__BB19_1143;
$L__BB19_1142:
	shl.b32 	%r2954, %r1889, 2;
	mov.u32 	%r2955, _ZZN3cub18CUB_300001_SM_10006detail10merge_sort30DeviceMergeSortBlockSortKernelINS2_10policy_hubIN6thrust24THRUST_300001_SM_1000_NS6detail15normal_iteratorINS6_10device_ptrIiEEEEE9Policy600ESB_PNS0_8NullTypeESB_SF_j14edge_sort_funcIiEiSE_EEvbT0_T1_T2_T3_T4_PT6_PT7_T5_NS1_7vsmem_tEE19static_temp_storage;
	add.s32 	%r2956, %r2955, %r2954;
	ld.shared.u32 	%r5022, [%r2956];
$L__BB19_1143:
	setp.ge.s32 	%p1266, %r1889, %r1774;
	mov.pred 	%p2593, 0;
	@%p1266 bra 	$L__BB19_1148;
	setp.ge.s32 	%p1268, %r1890, %r1773;
	mov.pred 	%p2593, -1;
	@%p1268 bra 	$L__BB19_1148;
	mov.b32 	%r5050, 0;
	mov.pred 	%p2592, -1;
$L__BB19_1146:
	mul.lo.s32 	%r2958, %r5050, %r2003;
	add.s32 	%r2959, %r2958, %r5022;
	mul.wide.s32 	%rd665, %r2959, 4;
	add.s64 	%rd666, %rd7, %rd665;
	ld.global.u32 	%r1896, [%rd666];
	add.s32 	%r2960, %r2958, %r5024;
	mul.wide.s32 	%rd667, %r2960, 4;
	add.s64 	%rd668, %rd7, %rd667;
	ld.global.u32 	%r1897, [%rd668];
	setp.lt.s32 	%p1271, %r1896, %r1897;
	mov.pred 	%p2593, -1;
	@%p1271 bra 	$L__BB19_1148;
	setp.le.s32 	%p1273, %r1896, %r1897;
	and.pred  	%p1274, %p1273, %p2592;
	mov.b32 	%r5050, 1;
	mov.pred 	%p2592, 0;
	mov.pred 	%p2593, %p2592;
	@%p1274 bra 	$L__BB19_1146;
$L__BB19_1148:
	selp.b32 	%r4986, %r5022, %r5024, %p2593;
	selp.u32 	%r2962, 1, 0, %p2593;
	add.s32 	%r1899, %r1889, %r2962;
	not.pred 	%p1275, %p2593;
	selp.u32 	%r2963, 1, 0, %p1275;
	add.s32 	%r1900, %r1890, %r2963;
	@%p2593 bra 	$L__BB19_1150;
	shl.b32 	%r2964, %r1900, 2;
	mov.u32 	%r2965, _ZZN3cub18CUB_300001_SM_10006detail10merge_sort30DeviceMergeSortBlockSortKernelINS2_10policy_hubIN6thrust24THRUST_300001_SM_1000_NS6detail15normal_iteratorINS6_10device_ptrIiEEEEE9Policy600ESB_PNS0_8NullTypeESB_SF_j14edge_sort_funcIiEiSE_EEvbT0_T1_T2_T3_T4_PT6_PT7_T5_NS1_7vsmem_tEE19static_temp_storage;
	add.s32 	%r2966, %r2965, %r2964;
	ld.shared.u32 	%r5024, [%r2966];
	bra.uni 	$L__BB19_1151;
$L__BB19_1150:
	shl.b32 	%r2967, %r1899, 2;
	mov.u32 	%r2968, _ZZN3cub18CUB_300001_SM_10006detail10merge_sort30DeviceMergeSortBlockSortKernelINS2_10policy_hubIN6thrust24THRUST_300001_SM_1000_NS6detail15normal_iteratorINS6_10device_ptrIiEEEEE9Policy600ESB_PNS0_8NullTypeESB_SF_j14edge_sort_funcIiEiSE_EEvbT0_T1_T2_T3_T4_PT6_PT7_T5_NS1_7vsmem_tEE19static_temp_storage;
	add.s32 	%r2969, %r2968, %r2967;
	ld.shared.u32 	%r5022, [%r2969];
$L__BB19_1151:
	setp.ge.s32 	%p1277, %r1899, %r1774;
	mov.pred 	%p2595, 0;
	@%p1277 bra 	$L__BB19_1156;
	setp.ge.s32 	%p1279, %r1900, %r1773;
	mov.pred 	%p2595, -1;
	@%p1279 bra 	$L__BB19_1156;
	mov.b32 	%r5053, 0;
	mov.pred 	%p2594, -1;
$L__BB19_1154:
	mul.lo.s32 	%r2971, %r5053, %r2003;
	add.s32 	%r2972, %r2971, %r5022;
	mul.wide.s32 	%rd669, %r2972, 4;
	add.s64 	%rd670, %rd7, %rd669;
	ld.global.u32 	%r1906, [%rd670];
	add.s32 	%r2973, %r2971, %r5024;
	mul.wide.s32 	%rd671, %r2973, 4;
	add.s64 	%rd672, %rd7, %rd671;
	ld.global.u32 	%r1907, [%rd672];
	setp.lt.s32 	%p1282, %r1906, %r1907;
	mov.pred 	%p2595, -1;
	@%p1282 bra 	$L__BB19_1156;
	setp.le.s32 	%p1284, %r1906, %r1907;
	and.pred  	%p1285, %p1284, %p2594;
	mov.b32 	%r5053, 1;
	mov.pred 	%p2594, 0;
	mov.pred 	%p2595, %p2594;
	@%p1285 bra 	$L__BB19_1154;
$L__BB19_1156:
	selp.b32 	%r4985, %r5022, %r5024, %p2595;
	selp.u32 	%r2975, 1, 0, %p2595;
	add.s32 	%r1909, %r1899, %r2975;
	not.pred 	%p1286, %p2595;
	selp.u32 	%r2976, 1, 0, %p1286;
	add.s32 	%r1910, %r1900, %r2976;
	@%p2595 bra 	$L__BB19_1158;
	shl.b32 	%r2977, %r1910, 2;
	mov.u32 	%r2978, _ZZN3cub18CUB_300001_SM_10006detail10merge_sort30DeviceMergeSortBlockSortKernelINS2_10policy_hubIN6thrust24THRUST_300001_SM_1000_NS6detail15normal_iteratorINS6_10device_ptrIiEEEEE9Policy600ESB_PNS0_8NullTypeESB_SF_j14edge_sort_funcIiEiSE_EEvbT0_T1_T2_T3_T4_PT6_PT7_T5_NS1_7vsmem_tEE19static_temp_storage;
	add.s32 	%r2979, %r2978, %r2977;
	ld.shared.u32 	%r5024, [%r2979];
	bra.uni 	$L__BB19_1159;
$L__BB19_1158:
	shl.b32 	%r2980, %r1909, 2;
	mov.u32 	%r2981, _ZZN3cub18CUB_300001_SM_10006detail10merge_sort30DeviceMergeSortBlockSortKernelINS2_10policy_hubIN6thrust24THRUST_300001_SM_1000_NS6detail15normal_iteratorINS6_10device_ptrIiEEEEE9Policy600ESB_PNS0_8NullTypeESB_SF_j14edge_sort_funcIiEiSE_EEvbT0_T1_T2_T3_T4_PT6_PT7_T5_NS1_7vsmem_tEE19static_temp_storage;
	add.s32 	%r2982, %r2981, %r2980;
	ld.shared.u32 	%r5022, [%r2982];
$L__BB19_1159:
	setp.ge.s32 	%p1288, %r1909, %r1774;
	mov.pred 	%p2597, 0;
	@%p1288 bra 	$L__BB19_1164;
	setp.ge.s32 	%p1290, %r1910, %r1773;
	mov.pred 	%p2597, -1;
	@%p1290 bra 	$L__BB19_1164;
	mov.b32 	%r5056, 0;
	mov.pred 	%p2596, -1;
$L__BB19_1162:
	mul.lo.s32 	%r2984, %r5056, %r2003;
	add.s32 	%r2985, %r2984, %r5022;
	mul.wide.s32 	%rd673, %r2985, 4;
	add.s64 	%rd674, %rd7, %rd673;
	ld.global.u32 	%r1916, [%rd674];
	add.s32 	%r2986, %r2984, %r5024;
	mul.wide.s32 	%rd675, %r2986, 4;
	add.s64 	%rd676, %rd7, %rd675;
	ld.global.u32 	%r1917, [%rd676];
	setp.lt.s32 	%p1293, %r1916, %r1917;
	mov.pred 	%p2597, -1;
	@%p1293 bra 	$L__BB19_1164;
	setp.le.s32 	%p1295, %r1916, %r1917;
	and.pred  	%p1296, %p1295, %p2596;
	mov.b32 	%r5056, 1;
	mov.pred 	%p2596, 0;
	mov.pred 	%p2597, %p2596;
	@%p1296 bra 	$L__BB19_1162;
$L__BB19_1164:
	selp.b32 	%r4984, %r5022, %r5024, %p2597;
	selp.u32 	%r2988, 1, 0, %p2597;
	add.s32 	%r1919, %r1909, %r2988;
	not.pred 	%p1297, %p2597;
	selp.u32 	%r2989, 1, 0, %p1297;
	add.s32 	%r1920, %r1910, %r2989;
	@%p2597 bra 	$L__BB19_1166;
	shl.b32 	%r2990, %r1920, 2;
	mov.u32 	%r2991, _ZZN3cub18CUB_300001_SM_10006detail10merge_sort30DeviceMergeSortBlockSortKernelINS2_10policy_hubIN6thrust24THRUST_300001_SM_1000_NS6detail15normal_iteratorINS6_10device_ptrIiEEEEE9Policy600ESB_PNS0_8NullTypeESB_SF_j14edge_sort_funcIiEiSE_EEvbT0_T1_T2_T3_T4_PT6_PT7_T5_NS1_7vsmem_tEE19static_temp_storage;
	add.s32 	%r2992, %r2991, %r2990;
	ld.shared.u32 	%r5024, [%r2992];
	bra.uni 	$L__BB19_1167;
$L__BB19_1166:
	shl.b32 	%r2993, %r1919, 2;
	mov.u32 	%r2994, _ZZN3cub18CUB_300001_SM_10006detail10merge_sort30DeviceMergeSortBlockSortKernelINS2_10policy_hubIN6thrust24THRUST_300001_SM_1000_NS6detail15normal_iteratorINS6_10device_ptrIiEEEEE9Policy600ESB_PNS0_8NullTypeESB_SF_j14edge_sort_funcIiEiSE_EEvbT0_T1_T2_T3_T4_PT6_PT7_T5_NS1_7vsmem_tEE19static_temp_storage;
	add.s32 	%r2995, %r2994, %r2993;
	ld.shared.u32 	%r5022, [%r2995];
$L__BB19_1167:
	setp.ge.s32 	%p1299, %r1919, %r1774;
	mov.pred 	%p2599, 0;
	@%p1299 bra 	$L__BB19_1172;
	setp.ge.s32 	%p1301, %r1920, %r1773;
	mov.pred 	%p2599, -1;
	@%p1301 bra 	$L__BB19_1172;
	mov.b32 	%r5059, 0;
	mov.pred 	%p2598, -1;
$L__BB19_1170:
	mul.lo.s32 	%r2997, %r5059, %r2003;
	add.s32 	%r2998, %r2997, %r5022;
	mul.wide.s32 	%rd677, %r2998, 4;
	add.s64 	%rd678, %rd7, %rd677;
	ld.global.u32 	%r1926, [%rd678];
	add.s32 	%r2999, %r2997, %r5024;
	mul.wide.s32 	%rd679, %r2999, 4;
	add.s64 	%rd680, %rd7, %rd679;
	ld.global.u32 	%r1927, [%rd680];
	setp.lt.s32 	%p1304, %r1926, %r1927;
	mov.pred 	%p2599, -1;
	@%p1304 bra 	$L__BB19_1172;
	setp.le.s32 	%p1306, %r1926, %r1927;
	and.pred  	%p1307, %p1306, %p2598;
	mov.b32 	%r5059, 1;
	mov.pred 	%p2598, 0;
	mov.pred 	%p2599, %p2598;
	@%p1307 bra 	$L__BB19_1170;
$L__BB19_1172:
	selp.b32 	%r4983, %r5022, %r5024, %p2599;
	selp.u32 	%r3001, 1, 0, %p2599;
	add.s32 	%r1929, %r1919, %r3001;
	not.pred 	%p1308, %p2599;
	selp.u32 	%r3002, 1, 0, %p1308;
	add.s32 	%r1930, %r1920, %r3002;
	@%p2599 bra 	$L__BB19_1174;
	shl.b32 	%r3003, %r1930, 2;
	mov.u32 	%r3004, _ZZN3cub18CUB_300001_SM_10006detail10merge_sort30DeviceMergeSortBlockSortKernelINS2_10policy_hubIN6thrust24THRUST_300001_SM_1000_NS6detail15normal_iteratorINS6_10device_ptrIiEEEEE9Policy600ESB_PNS0_8NullTypeESB_SF_j14edge_sort_funcIiEiSE_EEvbT0_T1_T2_T3_T4_PT6_PT7_T5_NS1_7vsmem_tEE19static_temp_storage;
	add.s32 	%r3005, %r3004, %r3003;
	ld.shared.u32 	%r5024, [%r3005];
	bra.uni 	$L__BB19_1175;
$L__BB19_1174:
	shl.b32 	%r3006, %r1929, 2;
	mov.u32 	%r3007, _ZZN3cub18CUB_300001_SM_10006detail10merge_sort30DeviceMergeSortBlockSortKernelINS2_10policy_hubIN6thrust24THRUST_300001_SM_1000_NS6detail15normal_iteratorINS6_10device_ptrIiEEEEE9Policy600ESB_PNS0_8NullTypeESB_SF_j14edge_sort_funcIiEiSE_EEvbT0_T1_T2_T3_T4_PT6_PT7_T5_NS1_7vsmem_tEE19static_temp_storage;
	add.s32 	%r3008, %r3007, %r3006;
	ld.shared.u32 	%r5022, [%r3008];
$L__BB19_1175:
	setp.ge.s32 	%p1310, %r1929, %r1774;
	mov.pred 	%p2601, 0;
	@%p1310 bra 	$L__BB19_1180;
	setp.ge.s32 	%p1312, %r1930, %r1773;
	mov.pred 	%p2601, -1;
	@%p1312 bra 	$L__BB19_1180;
	mov.b32 	%r5062, 0;
	mov.pred 	%p2600, -1;
$L__BB19_1178:
	mul.lo.s32 	%r3010, %r5062, %r2003;
	add.s32 	%r3011, %r3010, %r5022;
	mul.wide.s32 	%rd681, %r3011, 4;
	add.s64 	%rd682, %rd7, %rd681;
	ld.global.u32 	%r1936, [%rd682];
	add.s32 	%r3012, %r3010, %r5024;
	mul.wide.s32 	%rd683, %r3012, 4;
	add.s64 	%rd684, %rd7, %rd683;
	ld.global.u32 	%r1937, [%rd684];
	setp.lt.s32 	%p1315, %r1936, %r1937;
	mov.pred 	%p2601, -1;
	@%p1315 bra 	$L__BB19_1180;
	setp.le.s32 	%p1317, %r1936, %r1937;
	and.pred  	%p1318, %p1317, %p2600;
	mov.b32 	%r5062, 1;
	mov.pred 	%p2600, 0;
	mov.pred 	%p2601, %p2600;
	@%p1318 bra 	$L__BB19_1178;
$L__BB19_1180:
	selp.b32 	%r4982, %r5022, %r5024, %p2601;
	selp.u32 	%r3014, 1, 0, %p2601;
	add.s32 	%r1939, %r1929, %r3014;
	not.pred 	%p1319, %p2601;
	selp.u32 	%r3015, 1, 0, %p1319;
	add.s32 	%r1940, %r1930, %r3015;
	@%p2601 bra 	$L__BB19_1182;
	shl.b32 	%r3016, %r1940, 2;
	mov.u32 	%r3017, _ZZN3cub18CUB_300001_SM_10006detail10merge_sort30DeviceMergeSortBlockSortKernelINS2_10policy_hubIN6thrust24THRUST_300001_SM_1000_NS6detail15normal_iteratorINS6_10device_ptrIiEEEEE9Policy600ESB_PNS0_8NullTypeESB_SF_j14edge_sort_funcIiEiSE_EEvbT0_T1_T2_T3_T4_PT6_PT7_T5_NS1_7vsmem_tEE19static_temp_storage;
	add.s32 	%r3018, %r3017, %r3016;
	ld.shared.u32 	%r5024, [%r3018];
	bra.uni 	$L__BB19_1183;
$L__BB19_1182:
	shl.b32 	%r3019, %r1939, 2;
	mov.u32 	%r3020, _ZZN3cub18CUB_300001_SM_10006detail10merge_sort30DeviceMergeSortBlockSortKernelINS2_10policy_hubIN6thrust24THRUST_300001_SM_1000_NS6detail15normal_iteratorINS6_10device_ptrIiEEEEE9Policy600ESB_PNS0_8NullTypeESB_SF_j14edge_sort_funcIiEiSE_EEvbT0_T1_T2_T3_T4_PT6_PT7_T5_NS1_7vsmem_tEE19static_temp_storage;
	add.s32 	%r3021, %r3020, %r3019;
	ld.shared.u32 	%r5022, [%r3021];
$L__BB19_1183:
	setp.ge.s32 	%p1321, %r1939, %r1774;
	mov.pred 	%p2603, 0;
	@%p1321 bra 	$L__BB19_1188;
	setp.ge.s32 	%p1323, %r1940, %r1773;
	mov.pred 	%p2603, -1;
	@%p1323 bra 	$L__BB19_1188;
	mov.b32 	%r5065, 0;
	mov.pred 	%p2602, -1;
$L__BB19_1186:
	mul.lo.s32 	%r3023, %r5065, %r2003;
	add.s32 	%r3024, %r3023, %r5022;
	mul.wide.s32 	%rd685, %r3024, 4;
	add.s64 	%rd686, %rd7, %rd685;
	ld.global.u32 	%r1946, [%rd686];
	add.s32 	%r3025, %r3023, %r5024;
	mul.wide.s32 	%rd687, %r3025, 4;
	add.s64 	%rd688, %rd7, %rd687;
	ld.global.u32 	%r1947, [%rd688];
	setp.lt.s32 	%p1326, %r1946, %r1947;
	mov.pred 	%p2603, -1;
	@%p1326 bra 	$L__BB19_1188;
	setp.le.s32 	%p1328, %r1946, %r1947;
	and.pred  	%p1329, %p1328, %p2602;
	mov.b32 	%r5065, 1;
	mov.pred 	%p2602, 0;
	mov.pred 	%p2603, %p2602;
	@%p1329 bra 	$L__BB19_1186;
$L__BB19_1188:
	selp.b32 	%r4981, %r5022, %r5024, %p2603;
	selp.u32 	%r3027, 1, 0, %p2603;
	add.s32 	%r1949, %r1939, %r3027;
	not.pred 	%p1330, %p2603;
	selp.u32 	%r3028, 1, 0, %p1330;
	add.s32 	%r1950, %r1940, %r3028;
	@%p2603 bra 	$L__BB19_1190;
	shl.b32 	%r3029, %r1950, 2;
	mov.u32 	%r3030, _ZZN3cub18CUB_300001_SM_10006detail10merge_sort30DeviceMergeSortBlockSortKernelINS2_10policy_hubIN6thrust24THRUST_300001_SM_1000_NS6detail15normal_iteratorINS6_10device_ptrIiEEEEE9Policy600ESB_PNS0_8NullTypeESB_SF_j14edge_sort_funcIiEiSE_EEvbT0_T1_T2_T3_T4_PT6_PT7_T5_NS1_7vsmem_tEE19static_temp_storage;
	add.s32 	%r3031, %r3030, %r3029;
	ld.shared.u32 	%r5024, [%r3031];
	bra.uni 	$L__BB19_1191;
$L__BB19_1190:
	shl.b32 	%r3032, %r1949, 2;
	mov.u32 	%r3033, _ZZN3cub18CUB_300001_SM_10006detail10merge_sort30DeviceMergeSortBlockSortKernelINS2_10policy_hubIN6thrust24THRUST_300001_SM_1000_NS6detail15normal_iteratorINS6_10device_ptrIiEEEEE9Policy600ESB_PNS0_8NullTypeESB_SF_j14edge_sort_funcIiEiSE_EEvbT0_T1_T2_T3_T4_PT6_PT7_T5_NS1_7vsmem_tEE19static_temp_storage;
	add.s32 	%r3034, %r3033, %r3032;
	ld.shared.u32 	%r5022, [%r3034];
$L__BB19_1191:
	setp.ge.s32 	%p1331, %r1949, %r1774;
	mov.u32 	%r5069, %r5024;
	@%p1331 bra 	$L__BB19_1196;
	setp.ge.s32 	%p1332, %r1950, %r1773;
	mov.u32 	%r5069, %r5022;
	@%p1332 bra 	$L__BB19_1196;
	mov.b32 	%r5068, 0;
	mov.pred 	%p2604, -1;
$L__BB19_1194:
	mul.lo.s32 	%r3036, %r5068, %r2003;
	add.s32 	%r3037, %r3036, %r5022;
	mul.wide.s32 	%rd689, %r3037, 4;
	add.s64 	%rd690, %rd7, %rd689;
	ld.global.u32 	%r1956, [%rd690];
	add.s32 	%r3038, %r3036, %r5024;
	mul.wide.s32 	%rd691, %r3038, 4;
	add.s64 	%rd692, %rd7, %rd691;
	ld.global.u32 	%r1957, [%rd692];
	setp.lt.s32 	%p1334, %r1956, %r1957;
	mov.u32 	%r5069, %r5022;
	@%p1334 bra 	$L__BB19_1196;
	setp.le.s32 	%p1336, %r1956, %r1957;
	and.pred  	%p1337, %p1336, %p2604;
	mov.b32 	%r5068, 1;
	mov.pred 	%p2604, 0;
	mov.u32 	%r5069, %r5024;
	@%p1337 bra 	$L__BB19_1194;
$L__BB19_1196:
	shl.b32 	%r5014, %r1770, 1;
	setp.lt.u32 	%p1338, %r1770, 129;
	@%p1338 bra 	$L__BB19_1057;
	ld.param.s8 	%rs2, [_ZN3cub18CUB_300001_SM_10006detail10merge_sort30DeviceMergeSortBlockSortKernelINS2_10policy_hubIN6thrust24THRUST_300001_SM_1000_NS6detail15normal_iteratorINS6_10device_ptrIiEEEEE9Policy600ESB_PNS0_8NullTypeESB_SF_j14edge_sort_funcIiEiSE_EEvbT0_T1_T2_T3_T4_PT6_PT7_T5_NS1_7vsmem_tE_param_0];
	add.s32 	%r1960, %r916, 32;
	add.s32 	%r1961, %r916, 480;
	add.s32 	%r1962, %r916, 96;
	add.s32 	%r1963, %r916, 128;
	add.s32 	%r1964, %r916, 192;
	add.s32 	%r1965, %r916, 160;
	bar.sync 	0;
	setp.eq.s16 	%p1339, %rs2, 0;
	@%p1339 bra 	$L__BB19_1234;
	st.shared.u32 	[%r962], %r5013;
	st.shared.u32 	[%r962+4], %r4995;
	st.shared.u32 	[%r962+8], %r4994;
	st.shared.u32 	[%r962+12], %r4993;
	st.shared.u32 	[%r962+16], %r4992;
	st.shared.u32 	[%r962+20], %r4991;
	st.shared.u32 	[%r962+24], %r4990;
	st.shared.u32 	[%r962+28], %r4989;
	st.shared.u32 	[%r962+32], %r4988;
	st.shared.u32 	[%r962+36], %r4987;
	st.shared.u32 	[%r962+40], %r4986;
	st.shared.u32 	[%r962+44], %r4985;
	st.shared.u32 	[%r962+48], %r4984;
	st.shared.u32 	[%r962+52], %r4983;
	st.shared.u32 	[%r962+56], %r4982;
	st.shared.u32 	[%r962+60], %r4981;
	st.shared.u32 	[%r962+64], %r5069;
	bar.warp.sync 	-1;
	ld.shared.u32 	%r1966, [%r961];
	ld.shared.u32 	%r1967, [%r961+128];
	ld.shared.u32 	%r1968, [%r961+256];
	ld.shared.u32 	%r1969, [%r961+384];
	ld.shared.u32 	%r1970, [%r961+512];
	ld.shared.u32 	%r1971, [%r961+640];
	ld.shared.u32 	%r1972, [%r961+768];
	ld.shared.u32 	%r1973, [%r961+896];
	ld.shared.u32 	%r1974, [%r961+1024];
	ld.shared.u32 	%r1975, [%r961+1152];
	ld.shared.u32 	%r1976, [%r961+1280];
	ld.shared.u32 	%r1977, [%r961+1408];
	ld.shared.u32 	%r1978, [%r961+1536];
	ld.shared.u32 	%r1979, [%r961+1664];
	ld.shared.u32 	%r1980, [%r961+1792];
	ld.shared.u32 	%r1981, [%r961+1920];
	ld.shared.u32 	%r1982, [%r961+2048];
	setp.eq.s32 	%p1340, %r914, 0;
	@%p1340 bra 	$L__BB19_1199;
	bra.uni 	$L__BB19_1200;
$L__BB19_1199:
	st.volatile.shared.u32 	[_ZZN3cub18CUB_300001_SM_10006detail10merge_sort30DeviceMergeSortBlockSortKernelINS2_10policy_hubIN6thrust24THRUST_300001_SM_1000_NS6detail15normal_iteratorINS6_10device_ptrIiEEEEE9Policy600ESB_PNS0_8NullTypeESB_SF_j14edge_sort_funcIiEiSE_EEvbT0_T1_T2_T3_T4_PT6_PT7_T5_NS1_7vsmem_tEE19static_temp_storage+17408], %r913;
$L__BB19_1200:
	bar.sync 	0;
	ld.volatile.shared.u32 	%r2000, [_ZZN3cub18CUB_300001_SM_10006detail10merge_sort30DeviceMergeSortBlockSortKernelINS2_10policy_hubIN6thrust24THRUST_300001_SM_1000_NS6detail15normal_iteratorINS6_10device_ptrIiEEEEE9Policy600ESB_PNS0_8NullTypeESB_SF_j14edge_sort_funcIiEiSE_EEvbT0_T1_T2_T3_T4_PT6_PT7_T5_NS1_7vsmem_tEE19static_temp_storage+17408];
	mov.u32 	%r3040, %tid.x;
	and.b32  	%r3041, %r3040, 992;
	mul.lo.s32 	%r3042, %r3041, 17;
	cvt.u64.u32 	%rd693, %r3042;
	and.b32  	%r3043, %r3040, 31;
	add.s32 	%r3044, %r3043, %r1;
	cvt.u64.u32 	%rd694, %r3044;
	add.s64 	%rd695, %rd694, %rd693;
	setp.ge.s32 	%p1341, %r916, %r2000;
	shl.b64 	%rd696, %rd695, 2;
	add.s64 	%rd8, %rd3, %rd696;
	@%p1341 bra 	$L__BB19_1202;
	st.global.u32 	[%rd8], %r1966;
$L__BB19_1202:
	setp.ge.s32 	%p1342, %r1960, %r2000;
	@%p1342 bra 	$L__BB19_1204;
	st.global.u32 	[%rd8+128], %r1967;
$L__BB19_1204:
	setp.ge.s32 	%p1343, %r921, %r2000;
	@%p1343 bra 	$L__BB19_1206;
	st.global.u32 	[%rd8+256], %r1968;
$L__BB19_1206:
	setp.ge.s32 	%p1344, %r1962, %r2000;
	@%p1344 bra 	$L__BB19_1208;
	st.global.u32 	[%rd8+384], %r1969;
$L__BB19_1208:
	setp.ge.s32 	%p1345, %r1963, %r2000;
	@%p1345 bra 	$L__BB19_1210;
	st.global.u32 	[%rd8+512], %r1970;
$L__BB19_1210:
	setp.ge.s32 	%p1346, %r1965, %r2000;
	@%p1346 bra 	$L__BB19_1212;
	st.global.u32 	[%rd8+640], %r1971;
$L__BB19_1212:
	setp.ge.s32 	%p1347, %r1964, %r2000;
	@%p1347 bra 	$L__BB19_1214;
	st.global.u32 	[%rd8+768], %r1972;
$L__BB19_1214:
	setp.ge.s32 	%p1348, %r932, %r2000;
	@%p1348 bra 	$L__BB19_1216;
	st.global.u32 	[%rd8+896], %r1973;
$L__BB19_1216:
	setp.ge.s32 	%p1349, %r935, %r2000;
	@%p1349 bra 	$L__BB19_1218;
	st.global.u32 	[%rd8+1024], %r1974;
$L__BB19_1218:
	setp.ge.s32 	%p1350, %r938, %r2000;
	@%p1350 bra 	$L__BB19_1220;
	st.global.u32 	[%rd8+1152], %r1975;
$L__BB19_1220:
	setp.ge.s32 	%p1351, %r941, %r2000;
	@%p1351 bra 	$L__BB19_1222;
	st.global.u32 	[%rd8+1280], %r1976;
$L__BB19_1222:
	setp.ge.s32 	%p1352, %r944, %r2000;
	@%p1352 bra 	$L__BB19_1224;
	st.global.u32 	[%rd8+1408], %r1977;
$L__BB19_1224:
	setp.ge.s32 	%p1353, %r947, %r2000;
	@%p1353 bra 	$L__BB19_1226;
	st.global.u32 	[%rd8+1536], %r1978;
$L__BB19_1226:
	setp.ge.s32 	%p1354, %r950, %r2000;
	@%p1354 bra 	$L__BB19_1228;
	st.global.u32 	[%rd8+1664], %r1979;
$L__BB19_1228:
	setp.ge.s32 	%p1355, %r953, %r2000;
	@%p1355 bra 	$L__BB19_1230;
	st.global.u32 	[%rd8+1792], %r1980;
$L__BB19_1230:
	setp.ge.s32 	%p1356, %r1961, %r2000;
	@%p1356 bra 	$L__BB19_1232;
	st.global.u32 	[%rd8+1920], %r1981;
$L__BB19_1232:
	setp.ge.s32 	%p1357, %r958, %r2000;
	@%p1357 bra 	$L__BB19_1270;
	st.global.u32 	[%rd8+2048], %r1982;
	bra.uni 	$L__BB19_1270;
$L__BB19_1234:
	st.shared.u32 	[%r962], %r5013;
	st.shared.u32 	[%r962+4], %r4995;
	st.shared.u32 	[%r962+8], %r4994;
	st.shared.u32 	[%r962+12], %r4993;
	st.shared.u32 	[%r962+16], %r4992;
	st.shared.u32 	[%r962+20], %r4991;
	st.shared.u32 	[%r962+24], %r4990;
	st.shared.u32 	[%r962+28], %r4989;
	st.shared.u32 	[%r962+32], %r4988;
	st.shared.u32 	[%r962+36], %r4987;
	st.shared.u32 	[%r962+40], %r4986;
	st.shared.u32 	[%r962+44], %r4985;
	st.shared.u32 	[%r962+48], %r4984;
	st.shared.u32 	[%r962+52], %r4983;
	st.shared.u32 	[%r962+56], %r4982;
	st.shared.u32 	[%r962+60], %r4981;
	st.shared.u32 	[%r962+64], %r5069;
	bar.warp.sync 	-1;
	ld.shared.u32 	%r1983, [%r961];
	ld.shared.u32 	%r1984, [%r961+128];
	ld.shared.u32 	%r1985, [%r961+256];
	ld.shared.u32 	%r1986, [%r961+384];
	ld.shared.u32 	%r1987, [%r961+512];
	ld.shared.u32 	%r1988, [%r961+640];
	ld.shared.u32 	%r1989, [%r961+768];
	ld.shared.u32 	%r1990, [%r961+896];
	ld.shared.u32 	%r1991, [%r961+1024];
	ld.shared.u32 	%r1992, [%r961+1152];
	ld.shared.u32 	%r1993, [%r961+1280];
	ld.shared.u32 	%r1994, [%r961+1408];
	ld.shared.u32 	%r1995, [%r961+1536];
	ld.shared.u32 	%r1996, [%r961+1664];
	ld.shared.u32 	%r1997, [%r961+1792];
	ld.shared.u32 	%r1998, [%r961+1920];
	ld.shared.u32 	%r1999, [%r961+2048];
	setp.eq.s32 	%p1358, %r914, 0;
	@%p1358 bra 	$L__BB19_1235;
	bra.uni 	$L__BB19_1236;
$L__BB19_1235:
	st.volatile.shared.u32 	[_ZZN3cub18CUB_300001_SM_10006detail10merge_sort30DeviceMergeSortBlockSortKernelINS2_10policy_hubIN6thrust24THRUST_300001_SM_1000_NS6detail15normal_iteratorINS6_10device_ptrIiEEEEE9Policy600ESB_PNS0_8NullTypeESB_SF_j14edge_sort_funcIiEiSE_EEvbT0_T1_T2_T3_T4_PT6_PT7_T5_NS1_7vsmem_tEE19static_temp_storage+17408], %r913;
$L__BB19_1236:
	ld.param.u64 	%rd1329, [_ZN3cub18CUB_300001_SM_10006detail10merge_sort30DeviceMergeSortBlockSortKernelINS2_10policy_hubIN6thrust24THRUST_300001_SM_1000_NS6detail15normal_iteratorINS6_10device_ptrIiEEEEE9Policy600ESB_PNS0_8NullTypeESB_SF_j14edge_sort_funcIiEiSE_EEvbT0_T1_T2_T3_T4_PT6_PT7_T5_NS1_7vsmem_tE_param_6];
	bar.sync 	0;
	ld.volatile.shared.u32 	%r2001, [_ZZN3cub18CUB_300001_SM_10006detail10merge_sort30DeviceMergeSortBlockSortKernelINS2_10policy_hubIN6thrust24THRUST_300001_SM_1000_NS6detail15normal_iteratorINS6_10device_ptrIiEEEEE9Policy600ESB_PNS0_8NullTypeESB_SF_j14edge_sort_funcIiEiSE_EEvbT0_T1_T2_T3_T4_PT6_PT7_T5_NS1_7vsmem_tEE19static_temp_storage+17408];
	setp.ge.s32 	%p1359, %r916, %r2001;
	cvt.u64.u32 	%rd697, %r916;
	mov.u32 	%r3045, %ctaid.x;
	mul.lo.s32 	%r3046, %r3045, 4352;
	cvt.u64.u32 	%rd698, %r3046;
	add.s64 	%rd699, %rd697, %rd698;
	cvta.to.global.u64 	%rd700, %rd1329;
	shl.b64 	%rd701, %rd699, 2;
	add.s64 	%rd9, %rd700, %rd701;
	@%p1359 bra 	$L__BB19_1238;
	st.global.u32 	[%rd9], %r1983;
$L__BB19_1238:
	setp.ge.s32 	%p1360, %r1960, %r2001;
	@%p1360 bra 	$L__BB19_1240;
	st.global.u32 	[%rd9+128], %r1984;
$L__BB19_1240:
	setp.ge.s32 	%p1361, %r921, %r2001;
	@%p1361 bra 	$L__BB19_1242;
	st.global.u32 	[%rd9+256], %r1985;
$L__BB19_1242:
	setp.ge.s32 	%p1362, %r1962, %r2001;
	@%p1362 bra 	$L__BB19_1244;
	st.global.u32 	[%rd9+384], %r1986;
$L__BB19_1244:
	setp.ge.s32 	%p1363, %r1963, %r2001;
	@%p1363 bra 	$L__BB19_1246;
	st.global.u32 	[%rd9+512], %r1987;
$L__BB19_1246:
	setp.ge.s32 	%p1364, %r1965, %r2001;
	@%p1364 bra 	$L__BB19_1248;
	st.global.u32 	[%rd9+640], %r1988;
$L__BB19_1248:
	setp.ge.s32 	%p1365, %r1964, %r2001;
	@%p1365 bra 	$L__BB19_1250;
	st.global.u32 	[%rd9+768], %r1989;
$L__BB19_1250:
	setp.ge.s32 	%p1366, %r932, %r2001;
	@%p1366 bra 	$L__BB19_1252;
	st.global.u32 	[%rd9+896], %r1990;
$L__BB19_1252:
	setp.ge.s32 	%p1367, %r935, %r2001;
	@%p1367 bra 	$L__BB19_1254;
	st.global.u32 	[%rd9+1024], %r1991;
$L__BB19_1254:
	setp.ge.s32 	%p1368, %r938, %r2001;
	@%p1368 bra 	$L__BB19_1256;
	st.global.u32 	[%rd9+1152], %r1992;
$L__BB19_1256:
	setp.ge.s32 	%p1369, %r941, %r2001;
	@%p1369 bra 	$L__BB19_1258;
	st.global.u32 	[%rd9+1280], %r1993;
$L__BB19_1258:
	setp.ge.s32 	%p1370, %r944, %r2001;
	@%p1370 bra 	$L__BB19_1260;
	st.global.u32 	[%rd9+1408], %r1994;
$L__BB19_1260:
	setp.ge.s32 	%p1371, %r947, %r2001;
	@%p1371 bra 	$L__BB19_1262;
	st.global.u32 	[%rd9+1536], %r1995;
$L__BB19_1262:
	setp.ge.s32 	%p1372, %r950, %r2001;
	@%p1372 bra 	$L__BB19_1264;
	st.global.u32 	[%rd9+1664], %r1996;
$L__BB19_1264:
	setp.ge.s32 	%p1373, %r953, %r2001;
	@%p1373 bra 	$L__BB19_1266;
	st.global.u32 	[%rd9+1792], %r1997;
$L__BB19_1266:
	setp.ge.s32 	%p1374, %r1961, %r2001;
	@%p1374 bra 	$L__BB19_1268;
	st.global.u32 	[%rd9+1920], %r1998;
$L__BB19_1268:
	setp.ge.s32 	%p1375, %r958, %r2001;
	@%p1375 bra 	$L__BB19_1270;
	st.global.u32 	[%rd9+2048], %r1999;
$L__BB19_1270:
	ret;

}
	// .globl	_ZN3cub18CUB_300001_SM_10006detail10merge_sort30DeviceMergeSortPartitionKernelIN6thrust24THRUST_300001_SM_1000_NS6detail15normal_iteratorINS5_10device_ptrIiEEEEj14edge_sort_funcIiEiEEvbT_PT2_T0_SG_PSG_T1_SG_i
.visible .entry _ZN3cub18CUB_300001_SM_10006detail10merge_sort30DeviceMergeSortPartitionKernelIN6thrust24THRUST_300001_SM_1000_NS6detail15normal_iteratorINS5_10device_ptrIiEEEEj14edge_sort_funcIiEiEEvbT_PT2_T0_SG_PSG_T1_SG_i(
	.param .u8 _ZN3cub18CUB_300001_SM_10006detail10merge_sort30DeviceMergeSortPartitionKernelIN6thrust24THRUST_300001_SM_1000_NS6detail15normal_iteratorINS5_10device_ptrIiEEEEj14edge_sort_funcIiEiEEvbT_PT2_T0_SG_PSG_T1_SG_i_param_0,
	.param .align 8 .b8 _ZN3cub18CUB_300001_SM_10006detail10merge_sort30DeviceMergeSortPartitionKernelIN6thrust24THRUST_300001_SM_1000_NS6detail15normal_iteratorINS5_10device_ptrIiEEEEj14edge_sort_funcIiEiEEvbT_PT2_T0_SG_PSG_T1_SG_i_param_1[8],
	.param .u64 .ptr .align 1 _ZN3cub18CUB_300001_SM_10006detail10merge_sort30DeviceMergeSortPartitionKernelIN6thrust24THRUST_300001_SM_1000_NS6detail15normal_iteratorINS5_10device_ptrIiEEEEj14edge_sort_funcIiEiEEvbT_PT2_T0_SG_PSG_T1_SG_i_param_2,
	.param .u32 _ZN3cub18CUB_300001_SM_10006detail10merge_sort30DeviceMergeSortPartitionKernelIN6thrust24THRUST_300001_SM_1000_NS6detail15normal_iteratorINS5_10device_ptrIiEEEEj14edge_sort_funcIiEiEEvbT_PT2_T0_SG_PSG_T1_SG_i_param_3,
	.param .u32 _ZN3cub18CUB_300001_SM_10006detail10merge_sort30DeviceMergeSortPartitionKernelIN6thrust24THRUST_300001_SM_1000_NS6detail15normal_iteratorINS5_10device_ptrIiEEEEj14edge_sort_funcIiEiEEvbT_PT2_T0_SG_PSG_T1_SG_i_param_4,
	.param .u64 .ptr .align 1 _ZN3cub18CUB_300001_SM_10006detail10merge_sort30DeviceMergeSortPartitionKernelIN6thrust24THRUST_300001_SM_1000_NS6detail15normal_iteratorINS5_10device_ptrIiEEEEj14edge_sort_funcIiEiEEvbT_PT2_T0_SG_PSG_T1_SG_i_param_5,
	.param .align 8 .b8 _ZN3cub18CUB_300001_SM_10006detail10merge_sort30DeviceMergeSortPartitionKernelIN6thrust24THRUST_300001_SM_1000_NS6detail15normal_iteratorINS5_10device_ptrIiEEEEj14edge_sort_funcIiEiEEvbT_PT2_T0_SG_PSG_T1_SG_i_param_6[16],
	.param .u32 _ZN3cub18CUB_300001_SM_10006detail10merge_sort30DeviceMergeSortPartitionKernelIN6thrust24THRUST_300001_SM_1000_NS6detail15normal_iteratorINS5_10device_ptrIiEEEEj14edge_sort_funcIiEiEEvbT_PT2_T0_SG_PSG_T1_SG_i_param_7,
	.param .u32 _ZN3cub18CUB_300001_SM_10006detail10merge_sort30DeviceMergeSortPartitionKernelIN6thrust24THRUST_300001_SM_1000_NS6detail15normal_iteratorINS5_10device_ptrIiEEEEj14edge_sort_funcIiEiEEvbT_PT2_T0_SG_PSG_T1_SG_i_param_8
)
{
	.reg .pred 	%p<24>;
	.reg .b16 	%rs<2>;
	.reg .b32 	%r<93>;
	.reg .b64 	%rd<45>;

	ld.param.u64 	%rd15, [_ZN3cub18CUB_300001_SM_10006detail10merge_sort30DeviceMergeSortPartitionKernelIN6thrust24THRUST_300001_SM_1000_NS6detail15normal_iteratorINS5_10device_ptrIiEEEEj14edge_sort_funcIiEiEEvbT_PT2_T0_SG_PSG_T1_SG_i_param_6+8];
	ld.param.u32 	%r36, [_ZN3cub18CUB_300001_SM_10006detail10merge_sort30DeviceMergeSortPartitionKernelIN6thrust24THRUST_300001_SM_1000_NS6detail15normal_iteratorINS5_10device_ptrIiEEEEj14edge_sort_funcIiEiEEvbT_PT2_T0_SG_PSG_T1_SG_i_param_6];
	ld.param.u64 	%rd13, [_ZN3cub18CUB_300001_SM_10006detail10merge_sort30DeviceMergeSortPartitionKernelIN6thrust24THRUST_300001_SM_1000_NS6detail15normal_iteratorINS5_10device_ptrIiEEEEj14edge_sort_funcIiEiEEvbT_PT2_T0_SG_PSG_T1_SG_i_param_1];
	ld.param.s8 	%rs1, [_ZN3cub18CUB_300001_SM_10006detail10merge_sort30DeviceMergeSortPartitionKernelIN6thrust24THRUST_300001_SM_1000_NS6detail15normal_iteratorINS5_10device_ptrIiEEEEj14edge_sort_funcIiEiEEvbT_PT2_T0_SG_PSG_T1_SG_i_param_0];
	ld.param.u64 	%rd14, [_ZN3cub18CUB_300001_SM_10006detail10merge_sort30DeviceMergeSortPartitionKernelIN6thrust24THRUST_300001_SM_1000_NS6detail15normal_iteratorINS5_10device_ptrIiEEEEj14edge_sort_funcIiEiEEvbT_PT2_T0_SG_PSG_T1_SG_i_param_2];
	ld.param.u32 	%r34, [_ZN3cub18CUB_300001_SM_10006detail10merge_sort30DeviceMergeSortPartitionKernelIN6thrust24THRUST_300001_SM_1000_NS6detail15normal_iteratorINS5_10device_ptrIiEEEEj14edge_sort_funcIiEiEEvbT_PT2_T0_SG_PSG_T1_SG_i_param_3];
	ld.param.u32 	%r35, [_ZN3cub18CUB_300001_SM_10006detail10merge_sort30DeviceMergeSortPartitionKernelIN6thrust24THRUST_300001_SM_1000_NS6detail15normal_iteratorINS5_10device_ptrIiEEEEj14edge_sort_funcIiEiEEvbT_PT2_T0_SG_PSG_T1_SG_i_param_4];
	ld.param.u64 	%rd16, [_ZN3cub18CUB_300001_SM_10006detail10merge_sort30DeviceMergeSortPartitionKernelIN6thrust24THRUST_300001_SM_1000_NS6detail15normal_iteratorINS5_10device_ptrIiEEEEj14edge_sort_funcIiEiEEvbT_PT2_T0_SG_PSG_T1_SG_i_param_5];
	ld.param.u32 	%r37, [_ZN3cub18CUB_300001_SM_10006detail10merge_sort30DeviceMergeSortPartitionKernelIN6thrust24THRUST_300001_SM_1000_NS6detail15normal_iteratorINS5_10device_ptrIiEEEEj14edge_sort_funcIiEiEEvbT_PT2_T0_SG_PSG_T1_SG_i_param_7];
	ld.param.u32 	%r38, [_ZN3cub18CUB_300001_SM_10006detail10merge_sort30DeviceMergeSortPartitionKernelIN6thrust24THRUST_300001_SM_1000_NS6detail15normal_iteratorINS5_10device_ptrIiEEEEj14edge_sort_funcIiEiEEvbT_PT2_T0_SG_PSG_T1_SG_i_param_8];
	cvta.to.global.u64 	%rd1, %rd16;
	mov.u32 	%r39, %ntid.x;
	mov.u32 	%r40, %ctaid.x;
	mov.u32 	%r41, %tid.x;
	mad.lo.s32 	%r1, %r39, %r40, %r41;
	setp.ge.u32 	%p3, %r1, %r35;
	@%p3 bra 	$L__BB20_17;
	shr.u32 	%r42, %r37, 1;
	add.s32 	%r2, %r37, -1;
	neg.s32 	%r43, %r37;
	and.b32  	%r44, %r1, %r43;
	mul.lo.s32 	%r45, %r38, %r44;
	mul.lo.s32 	%r46, %r38, %r42;
	min.u32 	%r3, %r45, %r34;
	not.b32 	%r47, %r45;
	min.u32 	%r48, %r46, %r47;
	add.s32 	%r49, %r48, %r45;
	min.u32 	%r4, %r49, %r34;
	not.b32 	%r50, %r4;
	min.u32 	%r51, %r46, %r50;
	add.s32 	%r52, %r51, %r4;
	min.u32 	%r5, %r52, %r34;
	// begin inline asm
	griddepcontrol.wait;
	// end inline asm
	add.s32 	%r53, %r1, 1;
	setp.ne.s32 	%p4, %r53, %r35;
	@%p4 bra 	$L__BB20_3;
	mul.wide.u32 	%rd43, %r1, 4;
	add.s64 	%rd44, %rd1, %rd43;
	st.global.u32 	[%rd44], %r4;
	bra.uni 	$L__BB20_17;
$L__BB20_3:
	sub.s32 	%r54, %r5, %r3;
	and.b32  	%r55, %r2, %r1;
	mul.lo.s32 	%r56, %r55, %r38;
	min.u32 	%r6, %r56, %r54;
	setp.eq.s16 	%p5, %rs1, 0;
	@%p5 bra 	$L__BB20_10;
	sub.s32 	%r57, %r4, %r3;
	sub.s32 	%r58, %r5, %r4;
	max.u32 	%r59, %r6, %r58;
	sub.s32 	%r92, %r59, %r58;
	min.u32 	%r84, %r57, %r6;
	setp.ge.u32 	%p6, %r92, %r84;
	@%p6 bra 	$L__BB20_16;
	cvta.to.global.u64 	%rd4, %rd15;
	cvta.to.global.u64 	%rd5, %rd13;
	cvt.u64.u32 	%rd6, %r4;
	cvt.u64.u32 	%rd7, %r3;
$L__BB20_6:
	mov.u32 	%r10, %r84;
	sub.s32 	%r61, %r10, %r92;
	shr.u32 	%r62, %r61, 1;
	add.s32 	%r12, %r62, %r92;
	cvt.u64.u32 	%rd17, %r12;
	add.s64 	%rd18, %rd17, %rd7;
	shl.b64 	%rd19, %rd18, 2;
	add.s64 	%rd20, %rd5, %rd19;
	ld.global.u32 	%r13, [%rd20];
	not.b32 	%r63, %r12;
	add.s32 	%r64, %r6, %r63;
	cvt.u64.u32 	%rd21, %r64;
	add.s64 	%rd22, %rd21, %rd6;
	shl.b64 	%rd23, %rd22, 2;
	add.s64 	%rd24, %rd5, %rd23;
	ld.global.u32 	%r14, [%rd24];
	mov.b32 	%r86, 0;
	mov.pred 	%p22, -1;
$L__BB20_7:
	mul.lo.s32 	%r65, %r86, %r36;
	add.s32 	%r66, %r65, %r14;
	mul.wide.s32 	%rd25, %r66, 4;
	add.s64 	%rd26, %rd4, %rd25;
	ld.global.u32 	%r16, [%rd26];
	add.s32 	%r67, %r65, %r13;
	mul.wide.s32 	%rd27, %r67, 4;
	add.s64 	%rd28, %rd4, %rd27;
	ld.global.u32 	%r17, [%rd28];
	setp.lt.s32 	%p8, %r16, %r17;
	mov.u32 	%r84, %r12;
	@%p8 bra 	$L__BB20_9;
	setp.le.s32 	%p10, %r16, %r17;
	and.pred  	%p11, %p10, %p22;
	mov.b32 	%r86, 1;
	mov.pred 	%p22, 0;
	mov.u32 	%r84, %r10;
	@%p11 bra 	$L__BB20_7;
$L__BB20_9:
	setp.lt.s32 	%p12, %r16, %r17;
	add.s32 	%r69, %r12, 1;
	selp.b32 	%r92, %r92, %r69, %p12;
	setp.lt.u32 	%p13, %r92, %r84;
	@%p13 bra 	$L__BB20_6;
	bra.uni 	$L__BB20_16;
$L__BB20_10:
	sub.s32 	%r70, %r4, %r3;
	sub.s32 	%r71, %r5, %r4;
	max.u32 	%r72, %r6, %r71;
	sub.s32 	%r92, %r72, %r71;
	min.u32 	%r88, %r70, %r6;
	setp.ge.u32 	%p14, %r92, %r88;
	@%p14 bra 	$L__BB20_16;
	cvta.to.global.u64 	%rd9, %rd15;
	cvta.to.global.u64 	%rd10, %rd14;
	cvt.u64.u32 	%rd11, %r4;
	cvt.u64.u32 	%rd12, %r3;
$L__BB20_12:
	mov.u32 	%r23, %r88;
	sub.s32 	%r74, %r23, %r92;
	shr.u32 	%r75, %r74, 1;
	add.s32 	%r25, %r75, %r92;
	cvt.u64.u32 	%rd29, %r25;
	add.s64 	%rd30, %rd29, %rd12;
	shl.b64 	%rd31, %rd30, 2;
	add.s64 	%rd32, %rd10, %rd31;
	ld.global.u32 	%r26, [%rd32];
	not.b32 	%r76, %r25;
	add.s32 	%r77, %r6, %r76;
	cvt.u64.u32 	%rd33, %r77;
	add.s64 	%rd34, %rd33, %rd11;
	shl.b64 	%rd35, %rd34, 2;
	add.s64 	%rd36, %rd10, %rd35;
	ld.global.u32 	%r27, [%rd36];
	mov.b32 	%r90, 0;
	mov.pred 	%p23, -1;
$L__BB20_13:
	mul.lo.s32 	%r78, %r90, %r36;
	add.s32 	%r79, %r78, %r27;
	mul.wide.s32 	%rd37, %r79, 4;
	add.s64 	%rd38, %rd9, %rd37;
	ld.global.u32 	%r29, [%rd38];
	add.s32 	%r80, %r78, %r26;
	mul.wide.s32 	%rd39, %r80, 4;
	add.s64 	%rd40, %rd9, %rd39;
	ld.global.u32 	%r30, [%rd40];
	setp.lt.s32 	%p16, %r29, %r30;
	mov.u32 	%r88, %r25;
	@%p16 bra 	$L__BB20_15;
	setp.le.s32 	%p18, %r29, %r30;
	and.pred  	%p19, %p18, %p23;
	mov.b32 	%r90, 1;
	mov.pred 	%p23, 0;
	mov.u32 	%r88, %r23;
	@%p19 bra 	$L__BB20_13;
$L__BB20_15:
	setp.lt.s32 	%p20, %r29, %r30;
	add.s32 	%r82, %r25, 1;
	selp.b32 	%r92, %r92, %r82, %p20;
	setp.lt.u32 	%p21, %r92, %r88;
	@%p21 bra 	$L__BB20_12;
$L__BB20_16:
	add.s32 	%r83, %r92, %r3;
	mul.wide.u32 	%rd41, %r1, 4;
	add.s64 	%rd42, %rd1, %rd41;
	st.global.u32 	[%rd42], %r83;
$L__BB20_17:
	ret;

}
	// .globl	_ZN3cub18CUB_300001_SM_10006detail10merge_sort26DeviceMergeSortMergeKernelINS2_10policy_hubIN6thrust24THRUST_300001_SM_1000_NS6detail15normal_iteratorINS6_10device_ptrIiEEEEE9Policy600ESB_PNS0_8NullTypeESB_SF_j14edge_sort_funcIiEiSE_EEvbT2_T3_T4_PT6_PT7_T5_PSK_SK_NS1_7vsmem_tE
.visible .entry _ZN3cub18CUB_300001_SM_10006detail10merge_sort26DeviceMergeSortMergeKernelINS2_10policy_hubIN6thrust24THRUST_300001_SM_1000_NS6detail15normal_iteratorINS6_10device_ptrIiEEEEE9Policy600ESB_PNS0_8NullTypeESB_SF_j14edge_sort_funcIiEiSE_EEvbT2_T3_T4_PT6_PT7_T5_PSK_SK_NS1_7vsmem_tE(
	.param .u8 _ZN3cub18CUB_300001_SM_10006detail10merge_sort26DeviceMergeSortMergeKernelINS2_10policy_hubIN6thrust24THRUST_300001_SM_1000_NS6detail15normal_iteratorINS6_10device_ptrIiEEEEE9Policy600ESB_PNS0_8NullTypeESB_SF_j14edge_sort_funcIiEiSE_EEvbT2_T3_T4_PT6_PT7_T5_PSK_SK_NS1_7vsmem_tE_param_0,
	.param .align 8 .b8 _ZN3cub18CUB_300001_SM_10006detail10merge_sort26DeviceMergeSortMergeKernelINS2_10policy_hubIN6thrust24THRUST_300001_SM_1000_NS6detail15normal_iteratorINS6_10device_ptrIiEEEEE9Policy600ESB_PNS0_8NullTypeESB_SF_j14edge_sort_funcIiEiSE_EEvbT2_T3_T4_PT6_PT7_T5_PSK_SK_NS1_7vsmem_tE_param_1[8],
	.param .u64 .ptr .align 1 _ZN3cub18CUB_300001_SM_10006detail10merge_sort26DeviceMergeSortMergeKernelINS2_10policy_hubIN6thrust24THRUST_300001_SM_1000_NS6detail15normal_iteratorINS6_10device_ptrIiEEEEE9Policy600ESB_PNS0_8NullTypeESB_SF_j14edge_sort_funcIiEiSE_EEvbT2_T3_T4_PT6_PT7_T5_PSK_SK_NS1_7vsmem_tE_param_2,
	.param .u32 _ZN3cub18CUB_300001_SM_10006detail10merge_sort26DeviceMergeSortMergeKernelINS2_10policy_hubIN6thrust24THRUST_300001_SM_1000_NS6detail15normal_iteratorINS6_10device_ptrIiEEEEE9Policy600ESB_PNS0_8NullTypeESB_SF_j14edge_sort_funcIiEiSE_EEvbT2_T3_T4_PT6_PT7_T5_PSK_SK_NS1_7vsmem_tE_param_3,
	.param .u64 .ptr .align 1 _ZN3cub18CUB_300001_SM_10006detail10merge_sort26DeviceMergeSortMergeKernelINS2_10policy_hubIN6thrust24THRUST_300001_SM_1000_NS6detail15normal_iteratorINS6_10device_ptrIiEEEEE9Policy600ESB_PNS0_8NullTypeESB_SF_j14edge_sort_funcIiEiSE_EEvbT2_T3_T4_PT6_PT7_T5_PSK_SK_NS1_7vsmem_tE_param_4,
	.param .u64 .ptr .align 1 _ZN3cub18CUB_300001_SM_10006detail10merge_sort26DeviceMergeSortMergeKernelINS2_10policy_hubIN6thrust24THRUST_300001_SM_1000_NS6detail15normal_iteratorINS6_10device_ptrIiEEEEE9Policy600ESB_PNS0_8NullTypeESB_SF_j14edge_sort_funcIiEiSE_EEvbT2_T3_T4_PT6_PT7_T5_PSK_SK_NS1_7vsmem_tE_param_5,
	.param .align 8 .b8 _ZN3cub18CUB_300001_SM_10006detail10merge_sort26DeviceMergeSortMergeKernelINS2_10policy_hubIN6thrust24THRUST_300001_SM_1000_NS6detail15normal_iteratorINS6_10device_ptrIiEEEEE9Policy600ESB_PNS0_8NullTypeESB_SF_j14edge_sort_funcIiEiSE_EEvbT2_T3_T4_PT6_PT7_T5_PSK_SK_NS1_7vsmem_tE_param_6[16],
	.param .u64 .ptr .align 1 _ZN3cub18CUB_300001_SM_10006detail10merge_sort26DeviceMergeSortMergeKernelINS2_10policy_hubIN6thrust24THRUST_300001_SM_1000_NS6detail15normal_iteratorINS6_10device_ptrIiEEEEE9Policy600ESB_PNS0_8NullTypeESB_SF_j14edge_sort_funcIiEiSE_EEvbT2_T3_T4_PT6_PT7_T5_PSK_SK_NS1_7vsmem_tE_param_7,
	.param .u32 _ZN3cub18CUB_300001_SM_10006detail10merge_sort26DeviceMergeSortMergeKernelINS2_10policy_hubIN6thrust24THRUST_300001_SM_1000_NS6detail15normal_iteratorINS6_10device_ptrIiEEEEE9Policy600ESB_PNS0_8NullTypeESB_SF_j14edge_sort_funcIiEiSE_EEvbT2_T3_T4_PT6_PT7_T5_PSK_SK_NS1_7vsmem_tE_param_8,
	.param .align 8 .b8 _ZN3cub18CUB_300001_SM_10006detail10merge_sort26DeviceMergeSortMergeKernelINS2_10policy_hubIN6thrust24THRUST_300001_SM_1000_NS6detail15normal_iteratorINS6_10device_ptrIiEEEEE9Policy600ESB_PNS0_8NullTypeESB_SF_j14edge_sort_funcIiEiSE_EEvbT2_T3_T4_PT6_PT7_T5_PSK_SK_NS1_7vsmem_tE_param_9[8]
)
.maxntid 256
{
	.reg .pred 	%p<666>;
	.reg .b16 	%rs<6>;
	.reg .b32 	%r<1590>;
	.reg .b64 	%rd<494>;
	// demoted variable
	.shared .align 16 .b8 _ZZN3cub18CUB_300001_SM_10006detail10merge_sort26DeviceMergeSortMergeKernelINS2_10policy_hubIN6thrust24THRUST_300001_SM_1000_NS6detail15normal_iteratorINS6_10device_ptrIiEEEEE9Policy600ESB_PNS0_8NullTypeESB_SF_j14edge_sort_funcIiEiSE_EEvbT2_T3_T4_PT6_PT7_T5_PSK_SK_NS1_7vsmem_tEE19static_temp_storage[17424];
	ld.param.u64 	%rd15, [_ZN3cub18CUB_300001_SM_10006detail10merge_sort26DeviceMergeSortMergeKernelINS2_10policy_hubIN6thrust24THRUST_300001_SM_1000_NS6detail15normal_iteratorINS6_10device_ptrIiEEEEE9Policy600ESB_PNS0_8NullTypeESB_SF_j14edge_sort_funcIiEiSE_EEvbT2_T3_T4_PT6_PT7_T5_PSK_SK_NS1_7vsmem_tE_param_6+8];
	ld.param.u32 	%r640, [_ZN3cub18CUB_300001_SM_10006detail10merge_sort26DeviceMergeSortMergeKernelINS2_10policy_hubIN6thrust24THRUST_300001_SM_1000_NS6detail15normal_iteratorINS6_10device_ptrIiEEEEE9Policy600ESB_PNS0_8NullTypeESB_SF_j14edge_sort_funcIiEiSE_EEvbT2_T3_T4_PT6_PT7_T5_PSK_SK_NS1_7vsmem_tE_param_6];
	ld.param.u64 	%rd16, [_ZN3cub18CUB_300001_SM_10006detail10merge_sort26DeviceMergeSortMergeKernelINS2_10policy_hubIN6thrust24THRUST_300001_SM_1000_NS6detail15normal_iteratorINS6_10device_ptrIiEEEEE9Policy600ESB_PNS0_8NullTypeESB_SF_j14edge_sort_funcIiEiSE_EEvbT2_T3_T4_PT6_PT7_T5_PSK_SK_NS1_7vsmem_tE_param_1];
	ld.param.u32 	%r639, [_ZN3cub18CUB_300001_SM_10006detail10merge_sort26DeviceMergeSortMergeKernelINS2_10policy_hubIN6thrust24THRUST_300001_SM_1000_NS6detail15normal_iteratorINS6_10device_ptrIiEEEEE9Policy600ESB_PNS0_8NullTypeESB_SF_j14edge_sort_funcIiEiSE_EEvbT2_T3_T4_PT6_PT7_T5_PSK_SK_NS1_7vsmem_tE_param_3];
	ld.param.u64 	%rd14, [_ZN3cub18CUB_300001_SM_10006detail10merge_sort26DeviceMergeSortMergeKernelINS2_10policy_hubIN6thrust24THRUST_300001_SM_1000_NS6detail15normal_iteratorINS6_10device_ptrIiEEEEE9Policy600ESB_PNS0_8NullTypeESB_SF_j14edge_sort_funcIiEiSE_EEvbT2_T3_T4_PT6_PT7_T5_PSK_SK_NS1_7vsmem_tE_param_4];
	ld.param.u64 	%rd17, [_ZN3cub18CUB_300001_SM_10006detail10merge_sort26DeviceMergeSortMergeKernelINS2_10policy_hubIN6thrust24THRUST_300001_SM_1000_NS6detail15normal_iteratorINS6_10device_ptrIiEEEEE9Policy600ESB_PNS0_8NullTypeESB_SF_j14edge_sort_funcIiEiSE_EEvbT2_T3_T4_PT6_PT7_T5_PSK_SK_NS1_7vsmem_tE_param_7];
	cvta.to.global.u64 	%rd1, %rd14;
	cvta.to.global.u64 	%rd2, %rd17;
	cvta.to.global.u64 	%rd3, %rd16;
	mov.u32 	%r1, %ctaid.x;
	mov.u32 	%r642, %nctaid.x;
	mov.u32 	%r2, %tid.x;
	add.s32 	%r643, %r642, -1;
	setp.ge.u32 	%p69, %r1, %r643;
	@%p69 bra 	$L__BB21_196;
	ld.param.u32 	%r1396, [_ZN3cub18CUB_300001_SM_10006detail10merge_sort26DeviceMergeSortMergeKernelINS2_10policy_hubIN6thrust24THRUST_300001_SM_1000_NS6detail15normal_iteratorINS6_10device_ptrIiEEEEE9Policy600ESB_PNS0_8NullTypeESB_SF_j14edge_sort_funcIiEiSE_EEvbT2_T3_T4_PT6_PT7_T5_PSK_SK_NS1_7vsmem_tE_param_8];
	ld.param.s8 	%rs4, [_ZN3cub18CUB_300001_SM_10006detail10merge_sort26DeviceMergeSortMergeKernelINS2_10policy_hubIN6thrust24THRUST_300001_SM_1000_NS6detail15normal_iteratorINS6_10device_ptrIiEEEEE9Policy600ESB_PNS0_8NullTypeESB_SF_j14edge_sort_funcIiEiSE_EEvbT2_T3_T4_PT6_PT7_T5_PSK_SK_NS1_7vsmem_tE_param_0];
	mul.wide.u32 	%rd252, %r1, 4;
	add.s64 	%rd253, %rd2, %rd252;
	ld.global.u32 	%r1024, [%rd253];
	ld.global.u32 	%r1025, [%rd253+4];
	shr.u32 	%r1026, %r1396, 1;
	neg.s32 	%r1027, %r1396;
	and.b32  	%r1028, %r1, %r1027;
	mul.lo.s32 	%r3, %r1028, 4352;
	mul.lo.s32 	%r4, %r1026, 4352;
	sub.s32 	%r1029, %r1, %r1028;
	mul.lo.s32 	%r1030, %r1029, 4352;
	sub.s32 	%r5, %r1024, %r3;
	sub.s32 	%r1031, %r1025, %r3;
	sub.s32 	%r1032, %r639, %r3;
	max.u32 	%r1033, %r1032, %r4;
	sub.s32 	%r1034, %r1033, %r4;
	sub.s32 	%r1035, %r1030, %r5;
	min.u32 	%r6, %r1035, %r1034;
	max.u32 	%r1036, %r1030, -4353;
	not.b32 	%r1037, %r1036;
	add.s32 	%r1038, %r1030, %r1037;
	sub.s32 	%r1039, %r1038, %r1031;
	or.b32  	%r1040, %r1, %r1027;
	setp.eq.s32 	%p369, %r1040, -1;
	min.u32 	%r1041, %r4, %r1032;
	selp.b32 	%r1042, %r1041, %r1031, %p369;
	selp.b32 	%r1043, %r4, %r1039, %p369;
	min.u32 	%r7, %r1043, %r1034;
	sub.s32 	%r8, %r1042, %r5;
	// begin inline asm
	griddepcontrol.wait;
	// end inline asm
	setp.eq.s16 	%p370, %rs4, 0;
	@%p370 bra 	$L__BB21_53;
	cvt.u64.u32 	%rd254, %r3;
	cvt.u64.u32 	%rd255, %r5;
	add.s64 	%rd256, %rd255, %rd254;
	cvt.u64.u32 	%rd257, %r4;
	add.s64 	%rd258, %rd254, %rd257;
	cvt.u64.u32 	%rd259, %r6;
	add.s64 	%rd260, %rd258, %rd259;
	setp.ge.s32 	%p371, %r2, %r8;
	cvt.u64.u32 	%rd261, %r2;
	add.s64 	%rd262, %rd256, %rd261;
	shl.b64 	%rd263, %rd262, 2;
	add.s64 	%rd4, %rd3, %rd263;
	sub.s32 	%r1044, %r2, %r8;
	cvt.s64.s32 	%rd264, %r1044;
	add.s64 	%rd265, %rd260, %rd264;
	shl.b64 	%rd266, %rd265, 2;
	add.s64 	%rd5, %rd3, %rd266;
	@%p371 bra 	$L__BB21_4;
	ld.global.u32 	%r1430, [%rd4];
	bra.uni 	$L__BB21_5;
$L__BB21_4:
	ld.global.u32 	%r1430, [%rd5];
$L__BB21_5:
	add.s32 	%r1045, %r2, 256;
	setp.lt.s32 	%p372, %r1045, %r8;
	@%p372 bra 	$L__BB21_7;
	ld.global.u32 	%r1429, [%rd5+1024];
	bra.uni 	$L__BB21_8;
$L__BB21_7:
	ld.global.u32 	%r1429, [%rd4+1024];
$L__BB21_8:
	add.s32 	%r1046, %r2, 512;
	setp.lt.s32 	%p373, %r1046, %r8;
	@%p373 bra 	$L__BB21_10;
	ld.global.u32 	%r1428, [%rd5+2048];
	bra.uni 	$L__BB21_11;
$L__BB21_10:
	ld.global.u32 	%r1428, [%rd4+2048];
$L__BB21_11:
	add.s32 	%r1047, %r2, 768;
	setp.lt.s32 	%p374, %r1047, %r8;
	@%p374 bra 	$L__BB21_13;
	ld.global.u32 	%r1427, [%rd5+3072];
	bra.uni 	$L__BB21_14;
$L__BB21_13:
	ld.global.u32 	%r1427, [%rd4+3072];
$L__BB21_14:
	or.b32  	%r1048, %r2, 1024;
	setp.lt.s32 	%p375, %r1048, %r8;
	@%p375 bra 	$L__BB21_16;
	ld.global.u32 	%r1426, [%rd5+4096];
	bra.uni 	$L__BB21_17;
$L__BB21_16:
	ld.global.u32 	%r1426, [%rd4+4096];
$L__BB21_17:
	add.s32 	%r1049, %r2, 1280;
	setp.lt.s32 	%p376, %r1049, %r8;
	@%p376 bra 	$L__BB21_19;
	ld.global.u32 	%r1425, [%rd5+5120];
	bra.uni 	$L__BB21_20;
$L__BB21_19:
	ld.global.u32 	%r1425, [%rd4+5120];
$L__BB21_20:
	add.s32 	%r1050, %r2, 1536;
	setp.lt.s32 	%p377, %r1050, %r8;
	@%p377 bra 	$L__BB21_22;
	ld.global.u32 	%r1424, [%rd5+6144];
	bra.uni 	$L__BB21_23;
$L__BB21_22:
	ld.global.u32 	%r1424, [%rd4+6144];
$L__BB21_23:
	add.s32 	%r1051, %r2, 1792;
	setp.lt.s32 	%p378, %r1051, %r8;
	@%p378 bra 	$L__BB21_25;
	ld.global.u32 	%r1423, [%rd5+7168];
	bra.uni 	$L__BB21_26;
$L__BB21_25:
	ld.global.u32 	%r1423, [%rd4+7168];
$L__BB21_26:
	or.b32  	%r1052, %r2, 2048;
	setp.lt.s32 	%p379, %r1052, %r8;
	@%p379 bra 	$L__BB21_28;
	ld.global.u32 	%r1422, [%rd5+8192];
	bra.uni 	$L__BB21_29;
$L__BB21_28:
	ld.global.u32 	%r1422, [%rd4+8192];
$L__BB21_29:
	add.s32 	%r1053, %r2, 2304;
	setp.lt.s32 	%p380, %r1053, %r8;
	@%p380 bra 	$L__BB21_31;
	ld.global.u32 	%r1421, [%rd5+9216];
	bra.uni 	$L__BB21_32;
$L__BB21_31:
	ld.global.u32 	%r1421, [%rd4+9216];
$L__BB21_32:
	add.s32 	%r1054, %r2, 2560;
	setp.lt.s32 	%p381, %r1054, %r8;
	@%p381 bra 	$L__BB21_34;
	ld.global.u32 	%r1420, [%rd5+10240];
	bra.uni 	$L__BB21_35;
$L__BB21_34:
	ld.global.u32 	%r1420, [%rd4+10240];
$L__BB21_35:
	add.s32 	%r1055, %r2, 2816;
	setp.lt.s32 	%p382, %r1055, %r8;
	@%p382 bra 	$L__BB21_37;
	ld.global.u32 	%r1419, [%rd5+11264];
	bra.uni 	$L__BB21_38;
$L__BB21_37:
	ld.global.u32 	%r1419, [%rd4+11264];
$L__BB21_38:
	or.b32  	%r1056, %r2, 3072;
	setp.lt.s32 	%p383, %r1056, %r8;
	@%p383 bra 	$L__BB21_40;
	ld.global.u32 	%r1418, [%rd5+12288];
	bra.uni 	$L__BB21_41;
$L__BB21_40:
	ld.global.u32 	%r1418, [%rd4+12288];
$L__BB21_41:
	add.s32 	%r1057, %r2, 3328;
	setp.lt.s32 	%p384, %r1057, %r8;
	@%p384 bra 	$L__BB21_43;
	ld.global.u32 	%r1417, [%rd5+13312];
	bra.uni 	$L__BB21_44;
$L__BB21_43:
	ld.global.u32 	%r1417, [%rd4+13312];
$L__BB21_44:
	add.s32 	%r1058, %r2, 3584;
	setp.lt.s32 	%p385, %r1058, %r8;
	@%p385 bra 	$L__BB21_46;
	ld.global.u32 	%r1416, [%rd5+14336];
	bra.uni 	$L__BB21_47;
$L__BB21_46:
	ld.global.u32 	%r1416, [%rd4+14336];
$L__BB21_47:
	add.s32 	%r1059, %r2, 3840;
	setp.lt.s32 	%p386, %r1059, %r8;
	@%p386 bra 	$L__BB21_49;
	ld.global.u32 	%r1415, [%rd5+15360];
	bra.uni 	$L__BB21_50;
$L__BB21_49:
	ld.global.u32 	%r1415, [%rd4+15360];
$L__BB21_50:
	or.b32  	%r1060, %r2, 4096;
	setp.lt.s32 	%p387, %r1060, %r8;
	@%p387 bra 	$L__BB21_52;
	ld.global.u32 	%r1414, [%rd5+16384];
	bra.uni 	$L__BB21_54;
$L__BB21_52:
	ld.global.u32 	%r1414, [%rd4+16384];
	bra.uni 	$L__BB21_54;
$L__BB21_53:
	ld.param.u32 	%r1397, [_ZN3cub18CUB_300001_SM_10006detail10merge_sort26DeviceMergeSortMergeKernelINS2_10policy_hubIN6thrust24THRUST_300001_SM_1000_NS6detail15normal_iteratorINS6_10device_ptrIiEEEEE9Policy600ESB_PNS0_8NullTypeESB_SF_j14edge_sort_funcIiEiSE_EEvbT2_T3_T4_PT6_PT7_T5_PSK_SK_NS1_7vsmem_tE_param_8];
	ld.param.u64 	%rd492, [_ZN3cub18CUB_300001_SM_10006detail10merge_sort26DeviceMergeSortMergeKernelINS2_10policy_hubIN6thrust24THRUST_300001_SM_1000_NS6detail15normal_iteratorINS6_10device_ptrIiEEEEE9Policy600ESB_PNS0_8NullTypeESB_SF_j14edge_sort_funcIiEiSE_EEvbT2_T3_T4_PT6_PT7_T5_PSK_SK_NS1_7vsmem_tE_param_4];
	cvt.u64.u32 	%rd267, %r3;
	cvt.u64.u32 	%rd268, %r5;
	add.s64 	%rd269, %rd268, %rd267;
	shr.u32 	%r1061, %r1397, 1;
	mul.lo.s32 	%r1062, %r1061, 4352;
	cvt.u64.u32 	%rd270, %r1062;
	add.s64 	%rd271, %rd267, %rd270;
	cvt.u64.u32 	%rd272, %r6;
	add.s64 	%rd273, %rd271, %rd272;
	setp.lt.s32 	%p388, %r2, %r8;
	sub.s32 	%r1063, %r2, %r8;
	cvt.s64.s32 	%rd274, %r1063;
	cvt.u64.u32 	%rd275, %r2;
	selp.b64 	%rd276, %rd269, %rd273, %p388;
	selp.b64 	%rd277, %rd275, %rd274, %p388;
	add.s64 	%rd278, %rd277, %rd276;
	cvta.to.global.u64 	%rd279, %rd492;
	shl.b64 	%rd280, %rd278, 2;
	add.s64 	%rd281, %rd279, %rd280;
	ld.global.u32 	%r1430, [%rd281];
	add.s32 	%r1064, %r2, 256;
	setp.lt.s32 	%p389, %r1064, %r8;
	sub.s32 	%r1065, %r1064, %r8;
	cvt.s64.s32 	%rd282, %r1065;
	cvt.u64.u32 	%rd283, %r1064;
	selp.b64 	%rd284, %rd269, %rd273, %p389;
	selp.b64 	%rd285, %rd283, %rd282, %p389;
	add.s64 	%rd286, %rd285, %rd284;
	shl.b64 	%rd287, %rd286, 2;
	add.s64 	%rd288, %rd279, %rd287;
	ld.global.u32 	%r1429, [%rd288];
	add.s32 	%r1066, %r2, 512;
	setp.lt.s32 	%p390, %r1066, %r8;
	sub.s32 	%r1067, %r1066, %r8;
	cvt.s64.s32 	%rd289, %r1067;
	cvt.u64.u32 	%rd290, %r1066;
	selp.b64 	%rd291, %rd269, %rd273, %p390;
	selp.b64 	%rd292, %rd290, %rd289, %p390;
	add.s64 	%rd293, %rd292, %rd291;
	shl.b64 	%rd294, %rd293, 2;
	add.s64 	%rd295, %rd279, %rd294;
	ld.global.u32 	%r1428, [%rd295];
	add.s32 	%r1068, %r2, 768;
	setp.lt.s32 	%p391, %r1068, %r8;
	sub.s32 	%r1069, %r1068, %r8;
	cvt.s64.s32 	%rd296, %r1069;
	cvt.u64.u32 	%rd297, %r1068;
	selp.b64 	%rd298, %rd269, %rd273, %p391;
	selp.b64 	%rd299, %rd297, %rd296, %p391;
	add.s64 	%rd300, %rd299, %rd298;
	shl.b64 	%rd301, %rd300, 2;
	add.s64 	%rd302, %rd279, %rd301;
	ld.global.u32 	%r1427, [%rd302];
	or.b32  	%r1070, %r2, 1024;
	setp.lt.s32 	%p392, %r1070, %r8;
	sub.s32 	%r1071, %r1070, %r8;
	cvt.s64.s32 	%rd303, %r1071;
	cvt.u64.u32 	%rd304, %r1070;
	selp.b64 	%rd305, %rd269, %rd273, %p392;
	selp.b64 	%rd306, %rd304, %rd303, %p392;
	add.s64 	%rd307, %rd306, %rd305;
	shl.b64 	%rd308, %rd307, 2;
	add.s64 	%rd309, %rd279, %rd308;
	ld.global.u32 	%r1426, [%rd309];
	add.s32 	%r1072, %r2, 1280;
	setp.lt.s32 	%p393, %r1072, %r8;
	sub.s32 	%r1073, %r1072, %r8;
	cvt.s64.s32 	%rd310, %r1073;
	cvt.u64.u32 	%rd311, %r1072;
	selp.b64 	%rd312, %rd269, %rd273, %p393;
	selp.b64 	%rd313, %rd311, %rd310, %p393;
	add.s64 	%rd314, %rd313, %rd312;
	shl.b64 	%rd315, %rd314, 2;
	add.s64 	%rd316, %rd279, %rd315;
	ld.global.u32 	%r1425, [%rd316];
	add.s32 	%r1074, %r2, 1536;
	setp.lt.s32 	%p394, %r1074, %r8;
	sub.s32 	%r1075, %r1074, %r8;
	cvt.s64.s32 	%rd317, %r1075;
	cvt.u64.u32 	%rd318, %r1074;
	selp.b64 	%rd319, %rd269, %rd273, %p394;
	selp.b64 	%rd320, %rd318, %rd317, %p394;
	add.s64 	%rd321, %rd320, %rd319;
	shl.b64 	%rd322, %rd321, 2;
	add.s64 	%rd323, %rd279, %rd322;
	ld.global.u32 	%r1424, [%rd323];
	add.s32 	%r1076, %r2, 1792;
	setp.lt.s32 	%p395, %r1076, %r8;
	sub.s32 	%r1077, %r1076, %r8;
	cvt.s64.s32 	%rd324, %r1077;
	cvt.u64.u32 	%rd325, %r1076;
	selp.b64 	%rd326, %rd269, %rd273, %p395;
	selp.b64 	%rd327, %rd325, %rd324, %p395;
	add.s64 	%rd328, %rd327, %rd326;
	shl.b64 	%rd329, %rd328, 2;
	add.s64 	%rd330, %rd279, %rd329;
	ld.global.u32 	%r1423, [%rd330];
	or.b32  	%r1078, %r2, 2048;
	setp.lt.s32 	%p396, %r1078, %r8;
	sub.s32 	%r1079, %r1078, %r8;
	cvt.s64.s32 	%rd331, %r1079;
	cvt.u64.u32 	%rd332, %r1078;
	selp.b64 	%rd333, %rd269, %rd273, %p396;
	selp.b64 	%rd334, %rd332, %rd331, %p396;
	add.s64 	%rd335, %rd334, %rd333;
	shl.b64 	%rd336, %rd335, 2;
	add.s64 	%rd337, %rd279, %rd336;
	ld.global.u32 	%r1422, [%rd337];
	add.s32 	%r1080, %r2, 2304;
	setp.lt.s32 	%p397, %r1080, %r8;
	sub.s32 	%r1081, %r1080, %r8;
	cvt.s64.s32 	%rd338, %r1081;
	cvt.u64.u32 	%rd339, %r1080;
	selp.b64 	%rd340, %rd269, %rd273, %p397;
	selp.b64 	%rd341, %rd339, %rd338, %p397;
	add.s64 	%rd342, %rd341, %rd340;
	shl.b64 	%rd343, %rd342, 2;
	add.s64 	%rd344, %rd279, %rd343;
	ld.global.u32 	%r1421, [%rd344];
	add.s32 	%r1082, %r2, 2560;
	setp.lt.s32 	%p398, %r1082, %r8;
	sub.s32 	%r1083, %r1082, %r8;
	cvt.s64.s32 	%rd345, %r1083;
	cvt.u64.u32 	%rd346, %r1082;
	selp.b64 	%rd347, %rd269, %rd273, %p398;
	selp.b64 	%rd348, %rd346, %rd345, %p398;
	add.s64 	%rd349, %rd348, %rd347;
	shl.b64 	%rd350, %rd349, 2;
	add.s64 	%rd351, %rd279, %rd350;
	ld.global.u32 	%r1420, [%rd351];
	add.s32 	%r1084, %r2, 2816;
	setp.lt.s32 	%p399, %r1084, %r8;
	sub.s32 	%r1085, %r1084, %r8;
	cvt.s64.s32 	%rd352, %r1085;
	cvt.u64.u32 	%rd353, %r1084;
	selp.b64 	%rd354, %rd269, %rd273, %p399;
	selp.b64 	%rd355, %rd353, %rd352, %p399;
	add.s64 	%rd356, %rd355, %rd354;
	shl.b64 	%rd357, %rd356, 2;
	add.s64 	%rd358, %rd279, %rd357;
	ld.global.u32 	%r1419, [%rd358];
	or.b32  	%r1086, %r2, 3072;
	setp.lt.s32 	%p400, %r1086, %r8;
	sub.s32 	%r1087, %r1086, %r8;
	cvt.s64.s32 	%rd359, %r1087;
	cvt.u64.u32 	%rd360, %r1086;
	selp.b64 	%rd361, %rd269, %rd273, %p400;
	selp.b64 	%rd362, %rd360, %rd359, %p400;
	add.s64 	%rd363, %rd362, %rd361;
	shl.b64 	%rd364, %rd363, 2;
	add.s64 	%rd365, %rd279, %rd364;
	ld.global.u32 	%r1418, [%rd365];
	add.s32 	%r1088, %r2, 3328;
	setp.lt.s32 	%p401, %r1088, %r8;
	sub.s32 	%r1089, %r1088, %r8;
	cvt.s64.s32 	%rd366, %r1089;
	cvt.u64.u32 	%rd367, %r1088;
	selp.b64 	%rd368, %rd269, %rd273, %p401;
	selp.b64 	%rd369, %rd367, %rd366, %p401;
	add.s64 	%rd370, %rd369, %rd368;
	shl.b64 	%rd371, %rd370, 2;
	add.s64 	%rd372, %rd279, %rd371;
	ld.global.u32 	%r1417, [%rd372];
	add.s32 	%r1090, %r2, 3584;
	setp.lt.s32 	%p402, %r1090, %r8;
	sub.s32 	%r1091, %r1090, %r8;
	cvt.s64.s32 	%rd373, %r1091;
	cvt.u64.u32 	%rd374, %r1090;
	selp.b64 	%rd375, %rd269, %rd273, %p402;
	selp.b64 	%rd376, %rd374, %rd373, %p402;
	add.s64 	%rd377, %rd376, %rd375;
	shl.b64 	%rd378, %rd377, 2;
	add.s64 	%rd379, %rd279, %rd378;
	ld.global.u32 	%r1416, [%rd379];
	add.s32 	%r1092, %r2, 3840;
	setp.lt.s32 	%p403, %r1092, %r8;
	sub.s32 	%r1093, %r1092, %r8;
	cvt.s64.s32 	%rd380, %r1093;
	cvt.u64.u32 	%rd381, %r1092;
	selp.b64 	%rd382, %rd269, %rd273, %p403;
	selp.b64 	%rd383, %rd381, %rd380, %p403;
	add.s64 	%rd384, %rd383, %rd382;
	shl.b64 	%rd385, %rd384, 2;
	add.s64 	%rd386, %rd279, %rd385;
	ld.global.u32 	%r1415, [%rd386];
	or.b32  	%r1094, %r2, 4096;
	setp.lt.s32 	%p404, %r1094, %r8;
	sub.s32 	%r1095, %r1094, %r8;
	cvt.s64.s32 	%rd387, %r1095;
	cvt.u64.u32 	%rd388, %r1094;
	selp.b64 	%rd389, %rd269, %rd273, %p404;
	selp.b64 	%rd390, %rd388, %rd387, %p404;
	add.s64 	%rd391, %rd390, %rd389;
	shl.b64 	%rd392, %rd391, 2;
	add.s64 	%rd393, %rd279, %rd392;
	ld.global.u32 	%r1414, [%rd393];
$L__BB21_54:
	sub.s32 	%r1096, %r7, %r6;
	shl.b32 	%r1097, %r2, 2;
	mov.u32 	%r1098, _ZZN3cub18CUB_300001_SM_10006detail10merge_sort26DeviceMergeSortMergeKernelINS2_10policy_hubIN6thrust24THRUST_300001_SM_1000_NS6detail15normal_iteratorINS6_10device_ptrIiEEEEE9Policy600ESB_PNS0_8NullTypeESB_SF_j14edge_sort_funcIiEiSE_EEvbT2_T3_T4_PT6_PT7_T5_PSK_SK_NS1_7vsmem_tEE19static_temp_storage;
	add.s32 	%r1099, %r1098, %r1097;
	st.shared.u32 	[%r1099], %r1430;
	st.shared.u32 	[%r1099+1024], %r1429;
	st.shared.u32 	[%r1099+2048], %r1428;
	st.shared.u32 	[%r1099+3072], %r1427;
	st.shared.u32 	[%r1099+4096], %r1426;
	st.shared.u32 	[%r1099+5120], %r1425;
	st.shared.u32 	[%r1099+6144], %r1424;
	st.shared.u32 	[%r1099+7168], %r1423;
	st.shared.u32 	[%r1099+8192], %r1422;
	st.shared.u32 	[%r1099+9216], %r1421;
	st.shared.u32 	[%r1099+10240], %r1420;
	st.shared.u32 	[%r1099+11264], %r1419;
	st.shared.u32 	[%r1099+12288], %r1418;
	st.shared.u32 	[%r1099+13312], %r1417;
	st.shared.u32 	[%r1099+14336], %r1416;
	st.shared.u32 	[%r1099+15360], %r1415;
	st.shared.u32 	[%r1099+16384], %r1414;
	bar.sync 	0;
	// begin inline asm
	griddepcontrol.launch_dependents;
	// end inline asm
	add.s32 	%r93, %r1096, %r8;
	mul.lo.s32 	%r1100, %r2, 17;
	min.s32 	%r94, %r1100, %r93;
	cvta.to.global.u64 	%rd6, %rd15;
	setp.lt.s32 	%p405, %r94, %r1096;
	sub.s32 	%r1101, %r94, %r1096;
	selp.b32 	%r1435, 0, %r1101, %p405;
	min.s32 	%r1431, %r8, %r94;
	setp.ge.s32 	%p406, %r1435, %r1431;
	@%p406 bra 	$L__BB21_60;
	add.s32 	%r98, %r94, %r8;
$L__BB21_56:
	mov.u32 	%r99, %r1431;
	sub.s32 	%r1103, %r99, %r1435;
	shr.u32 	%r1104, %r1103, 31;
	add.s32 	%r1105, %r1103, %r1104;
	shr.s32 	%r1106, %r1105, 1;
	add.s32 	%r101, %r1106, %r1435;
	shl.b32 	%r1107, %r101, 2;
	add.s32 	%r1109, %r1098, %r1107;
	ld.shared.u32 	%r102, [%r1109];
	not.b32 	%r1110, %r101;
	add.s32 	%r1111, %r98, %r1110;
	shl.b32 	%r1112, %r1111, 2;
	add.s32 	%r1113, %r1098, %r1112;
	ld.shared.u32 	%r103, [%r1113];
	mov.b32 	%r1433, 0;
	mov.pred 	%p598, -1;
$L__BB21_57:
	mul.lo.s32 	%r1114, %r1433, %r640;
	add.s32 	%r1115, %r1114, %r103;
	mul.wide.s32 	%rd394, %r1115, 4;
	add.s64 	%rd395, %rd6, %rd394;
	ld.global.u32 	%r105, [%rd395];
	add.s32 	%r1116, %r1114, %r102;
	mul.wide.s32 	%rd396, %r1116, 4;
	add.s64 	%rd397, %rd6, %rd396;
	ld.global.u32 	%r106, [%rd397];
	setp.lt.s32 	%p408, %r105, %r106;
	mov.u32 	%r1431, %r101;
	@%p408 bra 	$L__BB21_59;
	setp.le.s32 	%p410, %r105, %r106;
	and.pred  	%p411, %p410, %p598;
	mov.b32 	%r1433, 1;
	mov.pred 	%p598, 0;
	mov.u32 	%r1431, %r99;
	@%p411 bra 	$L__BB21_57;
$L__BB21_59:
	setp.lt.s32 	%p412, %r105, %r106;
	add.s32 	%r1118, %r101, 1;
	selp.b32 	%r1435, %r1435, %r1118, %p412;
	setp.lt.s32 	%p413, %r1435, %r1431;
	@%p413 bra 	$L__BB21_56;
$L__BB21_60:
	sub.s32 	%r1119, %r94, %r1435;
	add.s32 	%r110, %r1119, %r8;
	shl.b32 	%r1120, %r1435, 2;
	add.s32 	%r111, %r1098, %r1120;
	ld.shared.u32 	%r1440, [%r111];
	shl.b32 	%r1122, %r110, 2;
	add.s32 	%r113, %r1098, %r1122;
	ld.shared.u32 	%r1438, [%r113];
	setp.ge.s32 	%p415, %r110, %r93;
	mov.pred 	%p600, 0;
	@%p415 bra 	$L__BB21_65;
	setp.ge.s32 	%p417, %r1435, %r8;
	mov.pred 	%p600, -1;
	@%p417 bra 	$L__BB21_65;
	mov.b32 	%r1436, 0;
	mov.pred 	%p599, -1;
$L__BB21_63:
	mul.lo.s32 	%r1124, %r1436, %r640;
	add.s32 	%r1125, %r1124, %r1438;
	mul.wide.s32 	%rd398, %r1125, 4;
	add.s64 	%rd399, %rd6, %rd398;
	ld.global.u32 	%r116, [%rd399];
	add.s32 	%r1126, %r1124, %r1440;
	mul.wide.s32 	%rd400, %r1126, 4;
	add.s64 	%rd401, %rd6, %rd400;
	ld.global.u32 	%r117, [%rd401];
	setp.lt.s32 	%p420, %r116, %r117;
	mov.pred 	%p600, -1;
	@%p420 bra 	$L__BB21_65;
	setp.le.s32 	%p422, %r116, %r117;
	and.pred  	%p423, %p422, %p599;
	mov.b32 	%r1436, 1;
	mov.pred 	%p599, 0;
	mov.pred 	%p600, %p599;
	@%p423 bra 	$L__BB21_63;
$L__BB21_65:
	selp.b32 	%r118, %r1438, %r1440, %p600;
	selp.u32 	%r1128, 1, 0, %p600;
	add.s32 	%r119, %r110, %r1128;
	not.pred 	%p424, %p600;
	selp.u32 	%r1129, 1, 0, %p424;
	add.s32 	%r120, %r1435, %r1129;
	@%p424 bra 	$L__BB21_67;
	ld.shared.u32 	%r1438, [%r113+4];
	bra.uni 	$L__BB21_68;
$L__BB21_67:
	ld.shared.u32 	%r1440, [%r111+4];
$L__BB21_68:
	setp.ge.s32 	%p426, %r119, %r93;
	mov.pred 	%p602, 0;
	@%p426 bra 	$L__BB21_73;
	setp.ge.s32 	%p428, %r120, %r8;
	mov.pred 	%p602, -1;
	@%p428 bra 	$L__BB21_73;
	mov.b32 	%r1439, 0;
	mov.pred 	%p601, -1;
$L__BB21_71:
	mul.lo.s32 	%r1131, %r1439, %r640;
	add.s32 	%r1132, %r1131, %r1438;
	mul.wide.s32 	%rd402, %r1132, 4;
	add.s64 	%rd403, %rd6, %rd402;
	ld.global.u32 	%r126, [%rd403];
	add.s32 	%r1133, %r1131, %r1440;
	mul.wide.s32 	%rd404, %r1133, 4;
	add.s64 	%rd405, %rd6, %rd404;
	ld.global.u32 	%r127, [%rd405];
	setp.lt.s32 	%p431, %r126, %r127;
	mov.pred 	%p602, -1;
	@%p431 bra 	$L__BB21_73;
	setp.le.s32 	%p433, %r126, %r127;
	and.pred  	%p434, %p433, %p601;
	mov.b32 	%r1439, 1;
	mov.pred 	%p601, 0;
	mov.pred 	%p602, %p601;
	@%p434 bra 	$L__BB21_71;
$L__BB21_73:
	selp.b32 	%r128, %r1438, %r1440, %p602;
	selp.u32 	%r1135, 1, 0, %p602;
	add.s32 	%r129, %r119, %r1135;
	not.pred 	%p435, %p602;
	selp.u32 	%r1136, 1, 0, %p435;
	add.s32 	%r130, %r120, %r1136;
	@%p602 bra 	$L__BB21_75;
	shl.b32 	%r1137, %r130, 2;
	add.s32 	%r1139, %r1098, %r1137;
	ld.shared.u32 	%r1440, [%r1139];
	bra.uni 	$L__BB21_76;
$L__BB21_75:
	shl.b32 	%r1140, %r129, 2;
	add.s32 	%r1142, %r1098, %r1140;
	ld.shared.u32 	%r1438, [%r1142];
$L__BB21_76:
	setp.ge.s32 	%p437, %r129, %r93;
	mov.pred 	%p604, 0;
	@%p437 bra 	$L__BB21_81;
	setp.ge.s32 	%p439, %r130, %r8;
	mov.pred 	%p604, -1;
	@%p439 bra 	$L__BB21_81;
	mov.b32 	%r1442, 0;
	mov.pred 	%p603, -1;
$L__BB21_79:
	mul.lo.s32 	%r1144, %r1442, %r640;
	add.s32 	%r1145, %r1144, %r1438;
	mul.wide.s32 	%rd406, %r1145, 4;
	add.s64 	%rd407, %rd6, %rd406;
	ld.global.u32 	%r136, [%rd407];
	add.s32 	%r1146, %r1144, %r1440;
	mul.wide.s32 	%rd408, %r1146, 4;
	add.s64 	%rd409, %rd6, %rd408;
	ld.global.u32 	%r137, [%rd409];
	setp.lt.s32 	%p442, %r136, %r137;
	mov.pred 	%p604, -1;
	@%p442 bra 	$L__BB21_81;
	setp.le.s32 	%p444, %r136, %r137;
	and.pred  	%p445, %p444, %p603;
	mov.b32 	%r1442, 1;
	mov.pred 	%p603, 0;
	mov.pred 	%p604, %p603;
	@%p445 bra 	$L__BB21_79;
$L__BB21_81:
	selp.b32 	%r138, %r1438, %r1440, %p604;
	selp.u32 	%r1148, 1, 0, %p604;
	add.s32 	%r139, %r129, %r1148;
	not.pred 	%p446, %p604;
	selp.u32 	%r1149, 1, 0, %p446;
	add.s32 	%r140, %r130, %r1149;
	@%p604 bra 	$L__BB21_83;
	shl.b32 	%r1150, %r140, 2;
	add.s32 	%r1152, %r1098, %r1150;
	ld.shared.u32 	%r1440, [%r1152];
	bra.uni 	$L__BB21_84;
$L__BB21_83:
	shl.b32 	%r1153, %r139, 2;
	add.s32 	%r1155, %r1098, %r1153;
	ld.shared.u32 	%r1438, [%r1155];
$L__BB21_84:
	setp.ge.s32 	%p448, %r139, %r93;
	mov.pred 	%p606, 0;
	@%p448 bra 	$L__BB21_89;
	setp.ge.s32 	%p450, %r140, %r8;
	mov.pred 	%p606, -1;
	@%p450 bra 	$L__BB21_89;
	mov.b32 	%r1445, 0;
	mov.pred 	%p605, -1;
$L__BB21_87:
	mul.lo.s32 	%r1157, %r1445, %r640;
	add.s32 	%r1158, %r1157, %r1438;
	mul.wide.s32 	%rd410, %r1158, 4;
	add.s64 	%rd411, %rd6, %rd410;
	ld.global.u32 	%r146, [%rd411];
	add.s32 	%r1159, %r1157, %r1440;
	mul.wide.s32 	%rd412, %r1159, 4;
	add.s64 	%rd413, %rd6, %rd412;
	ld.global.u32 	%r147, [%rd413];
	setp.lt.s32 	%p453, %r146, %r147;
	mov.pred 	%p606, -1;
	@%p453 bra 	$L__BB21_89;
	setp.le.s32 	%p455, %r146, %r147;
	and.pred  	%p456, %p455, %p605;
	mov.b32 	%r1445, 1;
	mov.pred 	%p605, 0;
	mov.pred 	%p606, %p605;
	@%p456 bra 	$L__BB21_87;
$L__BB21_89:
	selp.b32 	%r148, %r1438, %r1440, %p606;
	selp.u32 	%r1161, 1, 0, %p606;
	add.s32 	%r149, %r139, %r1161;
	not.pred 	%p457, %p606;
	selp.u32 	%r1162, 1, 0, %p457;
	add.s32 	%r150, %r140, %r1162;
	@%p606 bra 	$L__BB21_91;
	shl.b32 	%r1163, %r150, 2;
	add.s32 	%r1165, %r1098, %r1163;
	ld.shared.u32 	%r1440, [%r1165];
	bra.uni 	$L__BB21_92;
$L__BB21_91:
	shl.b32 	%r1166, %r149, 2;
	add.s32 	%r1168, %r1098, %r1166;
	ld.shared.u32 	%r1438, [%r1168];
$L__BB21_92:
	setp.ge.s32 	%p459, %r149, %r93;
	mov.pred 	%p608, 0;
	@%p459 bra 	$L__BB21_97;
	setp.ge.s32 	%p461, %r150, %r8;
	mov.pred 	%p608, -1;
	@%p461 bra 	$L__BB21_97;
	mov.b32 	%r1448, 0;
	mov.pred 	%p607, -1;
$L__BB21_95:
	mul.lo.s32 	%r1170, %r1448, %r640;
	add.s32 	%r1171, %r1170, %r1438;
	mul.wide.s32 	%rd414, %r1171, 4;
	add.s64 	%rd415, %rd6, %rd414;
	ld.global.u32 	%r156, [%rd415];
	add.s32 	%r1172, %r1170, %r1440;
	mul.wide.s32 	%rd416, %r1172, 4;
	add.s64 	%rd417, %rd6, %rd416;
	ld.global.u32 	%r157, [%rd417];
	setp.lt.s32 	%p464, %r156, %r157;
	mov.pred 	%p608, -1;
	@%p464 bra 	$L__BB21_97;
	setp.le.s32 	%p466, %r156, %r157;
	and.pred  	%p467, %p466, %p607;
	mov.b32 	%r1448, 1;
	mov.pred 	%p607, 0;
	mov.pred 	%p608, %p607;
	@%p467 bra 	$L__BB21_95;
$L__BB21_97:
	selp.b32 	%r158, %r1438, %r1440, %p608;
	selp.u32 	%r1174, 1, 0, %p608;
	add.s32 	%r159, %r149, %r1174;
	not.pred 	%p468, %p608;
	selp.u32 	%r1175, 1, 0, %p468;
	add.s32 	%r160, %r150, %r1175;
	@%p608 bra 	$L__BB21_99;
	shl.b32 	%r1176, %r160, 2;
	add.s32 	%r1178, %r1098, %r1176;
	ld.shared.u32 	%r1440, [%r1178];
	bra.uni 	$L__BB21_100;
$L__BB21_99:
	shl.b32 	%r1179, %r159, 2;
	add.s32 	%r1181, %r1098, %r1179;
	ld.shared.u32 	%r1438, [%r1181];
$L__BB21_100:
	setp.ge.s32 	%p470, %r159, %r93;
	mov.pred 	%p610, 0;
	@%p470 bra 	$L__BB21_105;
	setp.ge.s32 	%p472, %r160, %r8;
	mov.pred 	%p610, -1;
	@%p472 bra 	$L__BB21_105;
	mov.b32 	%r1451, 0;
	mov.pred 	%p609, -1;
$L__BB21_103:
	mul.lo.s32 	%r1183, %r1451, %r640;
	add.s32 	%r1184, %r1183, %r1438;
	mul.wide.s32 	%rd418, %r1184, 4;
	add.s64 	%rd419, %rd6, %rd418;
	ld.global.u32 	%r166, [%rd419];
	add.s32 	%r1185, %r1183, %r1440;
	mul.wide.s32 	%rd420, %r1185, 4;
	add.s64 	%rd421, %rd6, %rd420;
	ld.global.u32 	%r167, [%rd421];
	setp.lt.s32 	%p475, %r166, %r167;
	mov.pred 	%p610, -1;
	@%p475 bra 	$L__BB21_105;
	setp.le.s32 	%p477, %r166, %r167;
	and.pred  	%p478, %p477, %p609;
	mov.b32 	%r1451, 1;
	mov.pred 	%p609, 0;
	mov.pred 	%p610, %p609;
	@%p478 bra 	$L__BB21_103;
$L__BB21_105:
	selp.b32 	%r168, %r1438, %r1440, %p610;
	selp.u32 	%r1187, 1, 0, %p610;
	add.s32 	%r169, %r159, %r1187;
	not.pred 	%p479, %p610;
	selp.u32 	%r1188, 1, 0, %p479;
	add.s32 	%r170, %r160, %r1188;
	@%p610 bra 	$L__BB21_107;
	shl.b32 	%r1189, %r170, 2;
	add.s32 	%r1191, %r1098, %r1189;
	ld.shared.u32 	%r1440, [%r1191];
	bra.uni 	$L__BB21_108;
$L__BB21_107:
	shl.b32 	%r1192, %r169, 2;
	add.s32 	%r1194, %r1098, %r1192;
	ld.shared.u32 	%r1438, [%r1194];
$L__BB21_108:
	setp.ge.s32 	%p481, %r169, %r93;
	mov.pred 	%p612, 0;
	@%p481 bra 	$L__BB21_113;
	setp.ge.s32 	%p483, %r170, %r8;
	mov.pred 	%p612, -1;
	@%p483 bra 	$L__BB21_113;
	mov.b32 	%r1454, 0;
	mov.pred 	%p611, -1;
$L__BB21_111:
	mul.lo.s32 	%r1196, %r1454, %r640;
	add.s32 	%r1197, %r1196, %r1438;
	mul.wide.s32 	%rd422, %r1197, 4;
	add.s64 	%rd423, %rd6, %rd422;
	ld.global.u32 	%r176, [%rd423];
	add.s32 	%r1198, %r1196, %r1440;
	mul.wide.s32 	%rd424, %r1198, 4;
	add.s64 	%rd425, %rd6, %rd424;
	ld.global.u32 	%r177, [%rd425];
	setp.lt.s32 	%p486, %r176, %r177;
	mov.pred 	%p612, -1;
	@%p486 bra 	$L__BB21_113;
	setp.le.s32 	%p488, %r176, %r177;
	and.pred  	%p489, %p488, %p611;
	mov.b32 	%r1454, 1;
	mov.pred 	%p611, 0;
	mov.pred 	%p612, %p611;
	@%p489 bra 	$L__BB21_111;
$L__BB21_113:
	selp.b32 	%r178, %r1438, %r1440, %p612;
	selp.u32 	%r1200, 1, 0, %p612;
	add.s32 	%r179, %r169, %r1200;
	not.pred 	%p490, %p612;
	selp.u32 	%r1201, 1, 0, %p490;
	add.s32 	%r180, %r170, %r1201;
	@%p612 bra 	$L__BB21_115;
	shl.b32 	%r1202, %r180, 2;
	add.s32 	%r1204, %r1098, %r1202;
	ld.shared.u32 	%r1440, [%r1204];
	bra.uni 	$L__BB21_116;
$L__BB21_115:
	shl.b32 	%r1205, %r179, 2;
	add.s32 	%r1207, %r1098, %r1205;
	ld.shared.u32 	%r1438, [%r1207];
$L__BB21_116:
	setp.ge.s32 	%p492, %r179, %r93;
	mov.pred 	%p614, 0;
	@%p492 bra 	$L__BB21_121;
	setp.ge.s32 	%p494, %r180, %r8;
	mov.pred 	%p614, -1;
	@%p494 bra 	$L__BB21_121;
	mov.b32 	%r1457, 0;
	mov.pred 	%p613, -1;
$L__BB21_119:
	mul.lo.s32 	%r1209, %r1457, %r640;
	add.s32 	%r1210, %r1209, %r1438;
	mul.wide.s32 	%rd426, %r1210, 4;
	add.s64 	%rd427, %rd6, %rd426;
	ld.global.u32 	%r186, [%rd427];
	add.s32 	%r1211, %r1209, %r1440;
	mul.wide.s32 	%rd428, %r1211, 4;
	add.s64 	%rd429, %rd6, %rd428;
	ld.global.u32 	%r187, [%rd429];
	setp.lt.s32 	%p497, %r186, %r187;
	mov.pred 	%p614, -1;
	@%p497 bra 	$L__BB21_121;
	setp.le.s32 	%p499, %r186, %r187;
	and.pred  	%p500, %p499, %p613;
	mov.b32 	%r1457, 1;
	mov.pred 	%p613, 0;
	mov.pred 	%p614, %p613;
	@%p500 bra 	$L__BB21_119;
$L__BB21_121:
	selp.b32 	%r188, %r1438, %r1440, %p614;
	selp.u32 	%r1213, 1, 0, %p614;
	add.s32 	%r189, %r179, %r1213;
	not.pred 	%p501, %p614;
	selp.u32 	%r1214, 1, 0, %p501;
	add.s32 	%r190, %r180, %r1214;
	@%p614 bra 	$L__BB21_123;
	shl.b32 	%r1215, %r190, 2;
	add.s32 	%r1217, %r1098, %r1215;
	ld.shared.u32 	%r1440, [%r1217];
	bra.uni 	$L__BB21_124;
$L__BB21_123:
	shl.b32 	%r1218, %r189, 2;
	add.s32 	%r1220, %r1098, %r1218;
	ld.shared.u32 	%r1438, [%r1220];
$L__BB21_124:
	setp.ge.s32 	%p503, %r189, %r93;
	mov.pred 	%p616, 0;
	@%p503 bra 	$L__BB21_129;
	setp.ge.s32 	%p505, %r190, %r8;
	mov.pred 	%p616, -1;
	@%p505 bra 	$L__BB21_129;
	mov.b32 	%r1460, 0;
	mov.pred 	%p615, -1;
$L__BB21_127:
	mul.lo.s32 	%r1222, %r1460, %r640;
	add.s32 	%r1223, %r1222, %r1438;
	mul.wide.s32 	%rd430, %r1223, 4;
	add.s64 	%rd431, %rd6, %rd430;
	ld.global.u32 	%r196, [%rd431];
	add.s32 	%r1224, %r1222, %r1440;
	mul.wide.s32 	%rd432, %r1224, 4;
	add.s64 	%rd433, %rd6, %rd432;
	ld.global.u32 	%r197, [%rd433];
	setp.lt.s32 	%p508, %r196, %r197;
	mov.pred 	%p616, -1;
	@%p508 bra 	$L__BB21_129;
	setp.le.s32 	%p510, %r196, %r197;
	and.pred  	%p511, %p510, %p615;
	mov.b32 	%r1460, 1;
	mov.pred 	%p615, 0;
	mov.pred 	%p616, %p615;
	@%p511 bra 	$L__BB21_127;
$L__BB21_129:
	selp.b32 	%r198, %r1438, %r1440, %p616;
	selp.u32 	%r1226, 1, 0, %p616;
	add.s32 	%r199, %r189, %r1226;
	not.pred 	%p512, %p616;
	selp.u32 	%r1227, 1, 0, %p512;
	add.s32 	%r200, %r190, %r1227;
	@%p616 bra 	$L__BB21_131;
	shl.b32 	%r1228, %r200, 2;
	add.s32 	%r1230, %r1098, %r1228;
	ld.shared.u32 	%r1440, [%r1230];
	bra.uni 	$L__BB21_132;
$L__BB21_131:
	shl.b32 	%r1231, %r199, 2;
	add.s32 	%r1233, %r1098, %r1231;
	ld.shared.u32 	%r1438, [%r1233];
$L__BB21_132:
	setp.ge.s32 	%p514, %r199, %r93;
	mov.pred 	%p618, 0;
	@%p514 bra 	$L__BB21_137;
	setp.ge.s32 	%p516, %r200, %r8;
	mov.pred 	%p618, -1;
	@%p516 bra 	$L__BB21_137;
	mov.b32 	%r1463, 0;
	mov.pred 	%p617, -1;
$L__BB21_135:
	mul.lo.s32 	%r1235, %r1463, %r640;
	add.s32 	%r1236, %r1235, %r1438;
	mul.wide.s32 	%rd434, %r1236, 4;
	add.s64 	%rd435, %rd6, %rd434;
	ld.global.u32 	%r206, [%rd435];
	add.s32 	%r1237, %r1235, %r1440;
	mul.wide.s32 	%rd436, %r1237, 4;
	add.s64 	%rd437, %rd6, %rd436;
	ld.global.u32 	%r207, [%rd437];
	setp.lt.s32 	%p519, %r206, %r207;
	mov.pred 	%p618, -1;
	@%p519 bra 	$L__BB21_137;
	setp.le.s32 	%p521, %r206, %r207;
	and.pred  	%p522, %p521, %p617;
	mov.b32 	%r1463, 1;
	mov.pred 	%p617, 0;
	mov.pred 	%p618, %p617;
	@%p522 bra 	$L__BB21_135;
$L__BB21_137:
	selp.b32 	%r208, %r1438, %r1440, %p618;
	selp.u32 	%r1239, 1, 0, %p618;
	add.s32 	%r209, %r199, %r1239;
	not.pred 	%p523, %p618;
	selp.u32 	%r1240, 1, 0, %p523;
	add.s32 	%r210, %r200, %r1240;
	@%p618 bra 	$L__BB21_139;
	shl.b32 	%r1241, %r210, 2;
	add.s32 	%r1243, %r1098, %r1241;
	ld.shared.u32 	%r1440, [%r1243];
	bra.uni 	$L__BB21_140;
$L__BB21_139:
	shl.b32 	%r1244, %r209, 2;
	add.s32 	%r1246, %r1098, %r1244;
	ld.shared.u32 	%r1438, [%r1246];
$L__BB21_140:
	setp.ge.s32 	%p525, %r209, %r93;
	mov.pred 	%p620, 0;
	@%p525 bra 	$L__BB21_145;
	setp.ge.s32 	%p527, %r210, %r8;
	mov.pred 	%p620, -1;
	@%p527 bra 	$L__BB21_145;
	mov.b32 	%r1466, 0;
	mov.pred 	%p619, -1;
$L__BB21_143:
	mul.lo.s32 	%r1248, %r1466, %r640;
	add.s32 	%r1249, %r1248, %r1438;
	mul.wide.s32 	%rd438, %r1249, 4;
	add.s64 	%rd439, %rd6, %rd438;
	ld.global.u32 	%r216, [%rd439];
	add.s32 	%r1250, %r1248, %r1440;
	mul.wide.s32 	%rd440, %r1250, 4;
	add.s64 	%rd441, %rd6, %rd440;
	ld.global.u32 	%r217, [%rd441];
	setp.lt.s32 	%p530, %r216, %r217;
	mov.pred 	%p620, -1;
	@%p530 bra 	$L__BB21_145;
	setp.le.s32 	%p532, %r216, %r217;
	and.pred  	%p533, %p532, %p619;
	mov.b32 	%r1466, 1;
	mov.pred 	%p619, 0;
	mov.pred 	%p620, %p619;
	@%p533 bra 	$L__BB21_143;
$L__BB21_145:
	selp.b32 	%r218, %r1438, %r1440, %p620;
	selp.u32 	%r1252, 1, 0, %p620;
	add.s32 	%r219, %r209, %r1252;
	not.pred 	%p534, %p620;
	selp.u32 	%r1253, 1, 0, %p534;
	add.s32 	%r220, %r210, %r1253;
	@%p620 bra 	$L__BB21_147;
	shl.b32 	%r1254, %r220, 2;
	add.s32 	%r1256, %r1098, %r1254;
	ld.shared.u32 	%r1440, [%r1256];
	bra.uni 	$L__BB21_148;
$L__BB21_147:
	shl.b32 	%r1257, %r219, 2;
	add.s32 	%r1259, %r1098, %r1257;
	ld.shared.u32 	%r1438, [%r1259];
$L__BB21_148:
	setp.ge.s32 	%p536, %r219, %r93;
	mov.pred 	%p622, 0;
	@%p536 bra 	$L__BB21_153;
	setp.ge.s32 	%p538, %r220, %r8;
	mov.pred 	%p622, -1;
	@%p538 bra 	$L__BB21_153;
	mov.b32 	%r1469, 0;
	mov.pred 	%p621, -1;
$L__BB21_151:
	mul.lo.s32 	%r1261, %r1469, %r640;
	add.s32 	%r1262, %r1261, %r1438;
	cvta.to.global.u64 	%rd442, %rd15;
	mul.wide.s32 	%rd443, %r1262, 4;
	add.s64 	%rd444, %rd442, %rd443;
	ld.global.u32 	%r226, [%rd444];
	add.s32 	%r1263, %r1261, %r1440;
	mul.wide.s32 	%rd445, %r1263, 4;
	add.s64 	%rd446, %rd442, %rd445;
	ld.global.u32 	%r227, [%rd446];
	setp.lt.s32 	%p541, %r226, %r227;
	mov.pred 	%p622, -1;
	@%p541 bra 	$L__BB21_153;
	setp.le.s32 	%p543, %r226, %r227;
	and.pred  	%p544, %p543, %p621;
	mov.b32 	%r1469, 1;
	mov.pred 	%p621, 0;
	mov.pred 	%p622, %p621;
	@%p544 bra 	$L__BB21_151;
$L__BB21_153:
	selp.b32 	%r228, %r1438, %r1440, %p622;
	selp.u32 	%r1265, 1, 0, %p622;
	add.s32 	%r229, %r219, %r1265;
	not.pred 	%p545, %p622;
	selp.u32 	%r1266, 1, 0, %p545;
	add.s32 	%r230, %r220, %r1266;
	@%p622 bra 	$L__BB21_155;
	shl.b32 	%r1267, %r230, 2;
	add.s32 	%r1269, %r1098, %r1267;
	ld.shared.u32 	%r1440, [%r1269];
	bra.uni 	$L__BB21_156;
$L__BB21_155:
	shl.b32 	%r1270, %r229, 2;
	add.s32 	%r1272, %r1098, %r1270;
	ld.shared.u32 	%r1438, [%r1272];
$L__BB21_156:
	setp.ge.s32 	%p547, %r229, %r93;
	mov.pred 	%p624, 0;
	@%p547 bra 	$L__BB21_161;
	setp.ge.s32 	%p549, %r230, %r8;
	mov.pred 	%p624, -1;
	@%p549 bra 	$L__BB21_161;
	mov.b32 	%r1472, 0;
	mov.pred 	%p623, -1;
$L__BB21_159:
	mul.lo.s32 	%r1274, %r1472, %r640;
	add.s32 	%r1275, %r1274, %r1438;
	cvta.to.global.u64 	%rd447, %rd15;
	mul.wide.s32 	%rd448, %r1275, 4;
	add.s64 	%rd449, %rd447, %rd448;
	ld.global.u32 	%r236, [%rd449];
	add.s32 	%r1276, %r1274, %r1440;
	mul.wide.s32 	%rd450, %r1276, 4;
	add.s64 	%rd451, %rd447, %rd450;
	ld.global.u32 	%r237, [%rd451];
	setp.lt.s32 	%p552, %r236, %r237;
	mov.pred 	%p624, -1;
	@%p552 bra 	$L__BB21_161;
	setp.le.s32 	%p554, %r236, %r237;
	and.pred  	%p555, %p554, %p623;
	mov.b32 	%r1472, 1;
	mov.pred 	%p623, 0;
	mov.pred 	%p624, %p623;
	@%p555 bra 	$L__BB21_159;
$L__BB21_161:
	selp.b32 	%r238, %r1438, %r1440, %p624;
	selp.u32 	%r1278, 1, 0, %p624;
	add.s32 	%r239, %r229, %r1278;
	not.pred 	%p556, %p624;
	selp.u32 	%r1279, 1, 0, %p556;
	add.s32 	%r240, %r230, %r1279;
	@%p624 bra 	$L__BB21_163;
	shl.b32 	%r1280, %r240, 2;
	add.s32 	%r1282, %r1098, %r1280;
	ld.shared.u32 	%r1440, [%r1282];
	bra.uni 	$L__BB21_164;
$L__BB21_163:
	shl.b32 	%r1283, %r239, 2;
	add.s32 	%r1285, %r1098, %r1283;
	ld.shared.u32 	%r1438, [%r1285];
$L__BB21_164:
	setp.ge.s32 	%p558, %r239, %r93;
	mov.pred 	%p626, 0;
	@%p558 bra 	$L__BB21_169;
	setp.ge.s32 	%p560, %r240, %r8;
	mov.pred 	%p626, -1;
	@%p560 bra 	$L__BB21_169;
	mov.b32 	%r1475, 0;
	mov.pred 	%p625, -1;
$L__BB21_167:
	mul.lo.s32 	%r1287, %r1475, %r640;
	add.s32 	%r1288, %r1287, %r1438;
	cvta.to.global.u64 	%rd452, %rd15;
	mul.wide.s32 	%rd453, %r1288, 4;
	add.s64 	%rd454, %rd452, %rd453;
	ld.global.u32 	%r246, [%rd454];
	add.s32 	%r1289, %r1287, %r1440;
	mul.wide.s32 	%rd455, %r1289, 4;
	add.s64 	%rd456, %rd452, %rd455;
	ld.global.u32 	%r247, [%rd456];
	setp.lt.s32 	%p563, %r246, %r247;
	mov.pred 	%p626, -1;
	@%p563 bra 	$L__BB21_169;
	setp.le.s32 	%p565, %r246, %r247;
	and.pred  	%p566, %p565, %p625;
	mov.b32 	%r1475, 1;
	mov.pred 	%p625, 0;
	mov.pred 	%p626, %p625;
	@%p566 bra 	$L__BB21_167;
$L__BB21_169:
	selp.b32 	%r248, %r1438, %r1440, %p626;
	selp.u32 	%r1291, 1, 0, %p626;
	add.s32 	%r249, %r239, %r1291;
	not.pred 	%p567, %p626;
	selp.u32 	%r1292, 1, 0, %p567;
	add.s32 	%r250, %r240, %r1292;
	@%p626 bra 	$L__BB21_171;
	shl.b32 	%r1293, %r250, 2;
	mov.u32 	%r1294, _ZZN3cub18CUB_300001_SM_10006detail10merge_sort26DeviceMergeSortMergeKernelINS2_10policy_hubIN6thrust24THRUST_300001_SM_1000_NS6detail15normal_iteratorINS6_10device_ptrIiEEEEE9Policy600ESB_PNS0_8NullTypeESB_SF_j14edge_sort_funcIiEiSE_EEvbT2_T3_T4_PT6_PT7_T5_PSK_SK_NS1_7vsmem_tEE19static_temp_storage;
	add.s32 	%r1295, %r1294, %r1293;
	ld.shared.u32 	%r1440, [%r1295];
	bra.uni 	$L__BB21_172;
$L__BB21_171:
	shl.b32 	%r1296, %r249, 2;
	mov.u32 	%r1297, _ZZN3cub18CUB_300001_SM_10006detail10merge_sort26DeviceMergeSortMergeKernelINS2_10policy_hubIN6thrust24THRUST_300001_SM_1000_NS6detail15normal_iteratorINS6_10device_ptrIiEEEEE9Policy600ESB_PNS0_8NullTypeESB_SF_j14edge_sort_funcIiEiSE_EEvbT2_T3_T4_PT6_PT7_T5_PSK_SK_NS1_7vsmem_tEE19static_temp_storage;
	add.s32 	%r1298, %r1297, %r1296;
	ld.shared.u32 	%r1438, [%r1298];
$L__BB21_172:
	setp.ge.s32 	%p569, %r249, %r93;
	mov.pred 	%p628, 0;
	@%p569 bra 	$L__BB21_177;
	setp.ge.s32 	%p571, %r250, %r8;
	mov.pred 	%p628, -1;
	@%p571 bra 	$L__BB21_177;
	mov.b32 	%r1478, 0;
	mov.pred 	%p627, -1;
$L__BB21_175:
	mul.lo.s32 	%r1300, %r1478, %r640;
	add.s32 	%r1301, %r1300, %r1438;
	cvta.to.global.u64 	%rd457, %rd15;
	mul.wide.s32 	%rd458, %r1301, 4;
	add.s64 	%rd459, %rd457, %rd458;
	ld.global.u32 	%r256, [%rd459];
	add.s32 	%r1302, %r1300, %r1440;
	mul.wide.s32 	%rd460, %r1302, 4;
	add.s64 	%rd461, %rd457, %rd460;
	ld.global.u32 	%r257, [%rd461];
	setp.lt.s32 	%p574, %r256, %r257;
	mov.pred 	%p628, -1;
	@%p574 bra 	$L__BB21_177;
	setp.le.s32 	%p576, %r256, %r257;
	and.pred  	%p577, %p576, %p627;
	mov.b32 	%r1478, 1;
	mov.pred 	%p627, 0;
	mov.pred 	%p628, %p627;
	@%p577 bra 	$L__BB21_175;
$L__BB21_177:
	selp.b32 	%r258, %r1438, %r1440, %p628;
	selp.u32 	%r1304, 1, 0, %p628;
	add.s32 	%r259, %r249, %r1304;
	not.pred 	%p578, %p628;
	selp.u32 	%r1305, 1, 0, %p578;
	add.s32 	%r260, %r250, %r1305;
	@%p628 bra 	$L__BB21_179;
	shl.b32 	%r1306, %r260, 2;
	mov.u32 	%r1307, _ZZN3cub18CUB_300001_SM_10006detail10merge_sort26DeviceMergeSortMergeKernelINS2_10policy_hubIN6thrust24THRUST_300001_SM_1000_NS6detail15normal_iteratorINS6_10device_ptrIiEEEEE9Policy600ESB_PNS0_8NullTypeESB_SF_j14edge_sort_funcIiEiSE_EEvbT2_T3_T4_PT6_PT7_T5_PSK_SK_NS1_7vsmem_tEE19static_temp_storage;
	add.s32 	%r1308, %r1307, %r1306;
	ld.shared.u32 	%r1440, [%r1308];
	bra.uni 	$L__BB21_180;
$L__BB21_179:
	shl.b32 	%r1309, %r259, 2;
	mov.u32 	%r1310, _ZZN3cub18CUB_300001_SM_10006detail10merge_sort26DeviceMergeSortMergeKernelINS2_10policy_hubIN6thrust24THRUST_300001_SM_1000_NS6detail15normal_iteratorINS6_10device_ptrIiEEEEE9Policy600ESB_PNS0_8NullTypeESB_SF_j14edge_sort_funcIiEiSE_EEvbT2_T3_T4_PT6_PT7_T5_PSK_SK_NS1_7vsmem_tEE19static_temp_storage;
	add.s32 	%r1311, %r1310, %r1309;
	ld.shared.u32 	%r1438, [%r1311];
$L__BB21_180:
	setp.ge.s32 	%p580, %r259, %r93;
	mov.pred 	%p630, 0;
	@%p580 bra 	$L__BB21_185;
	setp.ge.s32 	%p582, %r260, %r8;
	mov.pred 	%p630, -1;
	@%p582 bra 	$L__BB21_185;
	mov.b32 	%r1481, 0;
	mov.pred 	%p629, -1;
$L__BB21_183:
	mul.lo.s32 	%r1313, %r1481, %r640;
	add.s32 	%r1314, %r1313, %r1438;
	cvta.to.global.u64 	%rd462, %rd15;
	mul.wide.s32 	%rd463, %r1314, 4;
	add.s64 	%rd464, %rd462, %rd463;
	ld.global.u32 	%r266, [%rd464];
	add.s32 	%r1315, %r1313, %r1440;
	mul.wide.s32 	%rd465, %r1315, 4;
	add.s64 	%rd466, %rd462, %rd465;
	ld.global.u32 	%r267, [%rd466];
	setp.lt.s32 	%p585, %r266, %r267;
	mov.pred 	%p630, -1;
	@%p585 bra 	$L__BB21_185;
	setp.le.s32 	%p587, %r266, %r267;
	and.pred  	%p588, %p587, %p629;
	mov.b32 	%r1481, 1;
	mov.pred 	%p629, 0;
	mov.pred 	%p630, %p629;
	@%p588 bra 	$L__BB21_183;
$L__BB21_185:
	selp.b32 	%r268, %r1438, %r1440, %p630;
	selp.u32 	%r1317, 1, 0, %p630;
	add.s32 	%r269, %r259, %r1317;
	not.pred 	%p589, %p630;
	selp.u32 	%r1318, 1, 0, %p589;
	add.s32 	%r270, %r260, %r1318;
	@%p630 bra 	$L__BB21_187;
	shl.b32 	%r1319, %r270, 2;
	mov.u32 	%r1320, _ZZN3cub18CUB_300001_SM_10006detail10merge_sort26DeviceMergeSortMergeKernelINS2_10policy_hubIN6thrust24THRUST_300001_SM_1000_NS6detail15normal_iteratorINS6_10device_ptrIiEEEEE9Policy600ESB_PNS0_8NullTypeESB_SF_j14edge_sort_funcIiEiSE_EEvbT2_T3_T4_PT6_PT7_T5_PSK_SK_NS1_7vsmem_tEE19static_temp_storage;
	add.s32 	%r1321, %r1320, %r1319;
	ld.shared.u32 	%r1440, [%r1321];
	bra.uni 	$L__BB21_188;
$L__BB21_187:
	shl.b32 	%r1322, %r269, 2;
	mov.u32 	%r1323, _ZZN3cub18CUB_300001_SM_10006detail10merge_sort26DeviceMergeSortMergeKernelINS2_10policy_hubIN6thrust24THRUST_300001_SM_1000_NS6detail15normal_iteratorINS6_10device_ptrIiEEEEE9Policy600ESB_PNS0_8NullTypeESB_SF_j14edge_sort_funcIiEiSE_EEvbT2_T3_T4_PT6_PT7_T5_PSK_SK_NS1_7vsmem_tEE19static_temp_storage;
	add.s32 	%r1324, %r1323, %r1322;
	ld.shared.u32 	%r1438, [%r1324];
$L__BB21_188:
	setp.ge.s32 	%p590, %r269, %r93;
	mov.u32 	%r1485, %r1440;
	@%p590 bra 	$L__BB21_193;
	setp.ge.s32 	%p591, %r270, %r8;
	mov.u32 	%r1485, %r1438;
	@%p591 bra 	$L__BB21_193;
	mov.b32 	%r1484, 0;
	mov.pred 	%p631, -1;
$L__BB21_191:
	mul.lo.s32 	%r1326, %r1484, %r640;
	add.s32 	%r1327, %r1326, %r1438;
	cvta.to.global.u64 	%rd467, %rd15;
	mul.wide.s32 	%rd468, %r1327, 4;
	add.s64 	%rd469, %rd467, %rd468;
	ld.global.u32 	%r276, [%rd469];
	add.s32 	%r1328, %r1326, %r1440;
	mul.wide.s32 	%rd470, %r1328, 4;
	add.s64 	%rd471, %rd467, %rd470;
	ld.global.u32 	%r277, [%rd471];
	setp.lt.s32 	%p593, %r276, %r277;
	mov.u32 	%r1485, %r1438;
	@%p593 bra 	$L__BB21_193;
	setp.le.s32 	%p595, %r276, %r277;
	and.pred  	%p596, %p595, %p631;
	mov.b32 	%r1484, 1;
	mov.pred 	%p631, 0;
	mov.u32 	%r1485, %r1440;
	@%p596 bra 	$L__BB21_191;
$L__BB21_193:
	ld.param.s8 	%rs5, [_ZN3cub18CUB_300001_SM_10006detail10merge_sort26DeviceMergeSortMergeKernelINS2_10policy_hubIN6thrust24THRUST_300001_SM_1000_NS6detail15normal_iteratorINS6_10device_ptrIiEEEEE9Policy600ESB_PNS0_8NullTypeESB_SF_j14edge_sort_funcIiEiSE_EEvbT2_T3_T4_PT6_PT7_T5_PSK_SK_NS1_7vsmem_tE_param_0];
	mov.u32 	%r1330, %ctaid.x;
	mul.lo.s32 	%r279, %r1330, 4352;
	setp.eq.s16 	%p597, %rs5, 0;
	bar.sync 	0;
	@%p597 bra 	$L__BB21_195;
	ld.param.u64 	%rd493, [_ZN3cub18CUB_300001_SM_10006detail10merge_sort26DeviceMergeSortMergeKernelINS2_10policy_hubIN6thrust24THRUST_300001_SM_1000_NS6detail15normal_iteratorINS6_10device_ptrIiEEEEE9Policy600ESB_PNS0_8NullTypeESB_SF_j14edge_sort_funcIiEiSE_EEvbT2_T3_T4_PT6_PT7_T5_PSK_SK_NS1_7vsmem_tE_param_4];
	cvt.u64.u32 	%rd472, %r279;
	// begin inline asm
	mov.u32 %r1331, %laneid;
	// end inline asm
	shr.u32 	%r1332, %r2, 5;
	mul.lo.s32 	%r1333, %r1332, 544;
	mad.lo.s32 	%r1334, %r1331, 17, %r1333;
	shl.b32 	%r1335, %r1334, 2;
	mov.u32 	%r1336, _ZZN3cub18CUB_300001_SM_10006detail10merge_sort26DeviceMergeSortMergeKernelINS2_10policy_hubIN6thrust24THRUST_300001_SM_1000_NS6detail15normal_iteratorINS6_10device_ptrIiEEEEE9Policy600ESB_PNS0_8NullTypeESB_SF_j14edge_sort_funcIiEiSE_EEvbT2_T3_T4_PT6_PT7_T5_PSK_SK_NS1_7vsmem_tEE19static_temp_storage;
	add.s32 	%r1337, %r1336, %r1335;
	st.shared.u32 	[%r1337], %r118;
	st.shared.u32 	[%r1337+4], %r128;
	st.shared.u32 	[%r1337+8], %r138;
	st.shared.u32 	[%r1337+12], %r148;
	st.shared.u32 	[%r1337+16], %r158;
	st.shared.u32 	[%r1337+20], %r168;
	st.shared.u32 	[%r1337+24], %r178;
	st.shared.u32 	[%r1337+28], %r188;
	st.shared.u32 	[%r1337+32], %r198;
	st.shared.u32 	[%r1337+36], %r208;
	st.shared.u32 	[%r1337+40], %r218;
	st.shared.u32 	[%r1337+44], %r228;
	st.shared.u32 	[%r1337+48], %r238;
	st.shared.u32 	[%r1337+52], %r248;
	st.shared.u32 	[%r1337+56], %r258;
	st.shared.u32 	[%r1337+60], %r268;
	st.shared.u32 	[%r1337+64], %r1485;
	bar.warp.sync 	-1;
	shl.b32 	%r1338, %r1331, 4;
	sub.s32 	%r1339, %r1334, %r1338;
	shl.b32 	%r1340, %r1339, 2;
	add.s32 	%r1341, %r1336, %r1340;
	ld.shared.u32 	%r1342, [%r1341];
	ld.shared.u32 	%r1343, [%r1341+128];
	ld.shared.u32 	%r1344, [%r1341+256];
	ld.shared.u32 	%r1345, [%r1341+384];
	ld.shared.u32 	%r1346, [%r1341+512];
	ld.shared.u32 	%r1347, [%r1341+640];
	ld.shared.u32 	%r1348, [%r1341+768];
	ld.shared.u32 	%r1349, [%r1341+896];
	ld.shared.u32 	%r1350, [%r1341+1024];
	ld.shared.u32 	%r1351, [%r1341+1152];
	ld.shared.u32 	%r1352, [%r1341+1280];
	ld.shared.u32 	%r1353, [%r1341+1408];
	ld.shared.u32 	%r1354, [%r1341+1536];
	ld.shared.u32 	%r1355, [%r1341+1664];
	ld.shared.u32 	%r1356, [%r1341+1792];
	ld.shared.u32 	%r1357, [%r1341+1920];
	ld.shared.u32 	%r1358, [%r1341+2048];
	and.b32  	%r1359, %r2, 31;
	and.b32  	%r1360, %r2, 992;
	mul.lo.s32 	%r1361, %r1360, 17;
	or.b32  	%r1362, %r1361, %r1359;
	cvt.u64.u32 	%rd473, %r1362;
	add.s64 	%rd474, %rd473, %rd472;
	cvta.to.global.u64 	%rd475, %rd493;
	shl.b64 	%rd476, %rd474, 2;
	add.s64 	%rd477, %rd475, %rd476;
	st.global.u32 	[%rd477], %r1342;
	st.global.u32 	[%rd477+128], %r1343;
	st.global.u32 	[%rd477+256], %r1344;
	st.global.u32 	[%rd477+384], %r1345;
	st.global.u32 	[%rd477+512], %r1346;
	st.global.u32 	[%rd477+640], %r1347;
	st.global.u32 	[%rd477+768], %r1348;
	st.global.u32 	[%rd477+896], %r1349;
	st.global.u32 	[%rd477+1024], %r1350;
	st.global.u32 	[%rd477+1152], %r1351;
	st.global.u32 	[%rd477+1280], %r1352;
	st.global.u32 	[%rd477+1408], %r1353;
	st.global.u32 	[%rd477+1536], %r1354;
	st.global.u32 	[%rd477+1664], %r1355;
	st.global.u32 	[%rd477+1792], %r1356;
	st.global.u32 	[%rd477+1920], %r1357;
	st.global.u32 	[%rd477+2048], %r1358;
	bra.uni 	$L__BB21_511;
$L__BB21_195:
	// begin inline asm
	mov.u32 %r1363, %laneid;
	// end inline asm
	shr.u32 	%r1364, %r2, 5;
	mul.lo.s32 	%r1365, %r1364, 544;
	mad.lo.s32 	%r1366, %r1363, 17, %r1365;
	shl.b32 	%r1367, %r1366, 2;
	mov.u32 	%r1368, _ZZN3cub18CUB_300001_SM_10006detail10merge_sort26DeviceMergeSortMergeKernelINS2_10policy_hubIN6thrust24THRUST_300001_SM_1000_NS6detail15normal_iteratorINS6_10device_ptrIiEEEEE9Policy600ESB_PNS0_8NullTypeESB_SF_j14edge_sort_funcIiEiSE_EEvbT2_T3_T4_PT6_PT7_T5_PSK_SK_NS1_7vsmem_tEE19static_temp_storage;
	add.s32 	%r1369, %r1368, %r1367;
	st.shared.u32 	[%r1369], %r118;
	st.shared.u32 	[%r1369+4], %r128;
	st.shared.u32 	[%r1369+8], %r138;
	st.shared.u32 	[%r1369+12], %r148;
	st.shared.u32 	[%r1369+16], %r158;
	st.shared.u32 	[%r1369+20], %r168;
	st.shared.u32 	[%r1369+24], %r178;
	st.shared.u32 	[%r1369+28], %r188;
	st.shared.u32 	[%r1369+32], %r198;
	st.shared.u32 	[%r1369+36], %r208;
	st.shared.u32 	[%r1369+40], %r218;
	st.shared.u32 	[%r1369+44], %r228;
	st.shared.u32 	[%r1369+48], %r238;
	st.shared.u32 	[%r1369+52], %r248;
	st.shared.u32 	[%r1369+56], %r258;
	st.shared.u32 	[%r1369+60], %r268;
	st.shared.u32 	[%r1369+64], %r1485;
	bar.warp.sync 	-1;
	shl.b32 	%r1370, %r1363, 4;
	sub.s32 	%r1371, %r1366, %r1370;
	shl.b32 	%r1372, %r1371, 2;
	add.s32 	%r1373, %r1368, %r1372;
	ld.shared.u32 	%r1374, [%r1373];
	ld.shared.u32 	%r1375, [%r1373+128];
	ld.shared.u32 	%r1376, [%r1373+256];
	ld.shared.u32 	%r1377, [%r1373+384];
	ld.shared.u32 	%r1378, [%r1373+512];
	ld.shared.u32 	%r1379, [%r1373+640];
	ld.shared.u32 	%r1380, [%r1373+768];
	ld.shared.u32 	%r1381, [%r1373+896];
	ld.shared.u32 	%r1382, [%r1373+1024];
	ld.shared.u32 	%r1383, [%r1373+1152];
	ld.shared.u32 	%r1384, [%r1373+1280];
	ld.shared.u32 	%r1385, [%r1373+1408];
	ld.shared.u32 	%r1386, [%r1373+1536];
	ld.shared.u32 	%r1387, [%r1373+1664];
	ld.shared.u32 	%r1388, [%r1373+1792];
	ld.shared.u32 	%r1389, [%r1373+1920];
	ld.shared.u32 	%r1390, [%r1373+2048];
	and.b32  	%r1391, %r2, 31;
	and.b32  	%r1392, %r2, 992;
	mul.lo.s32 	%r1393, %r1392, 17;
	cvt.u64.u32 	%rd478, %r1393;
	add.s32 	%r1394, %r1391, %r279;
	cvt.u64.u32 	%rd479, %r1394;
	add.s64 	%rd480, %rd479, %rd478;
	shl.b64 	%rd481, %rd480, 2;
	add.s64 	%rd482, %rd3, %rd481;
	st.global.u32 	[%rd482], %r1374;
	st.global.u32 	[%rd482+128], %r1375;
	st.global.u32 	[%rd482+256], %r1376;
	st.global.u32 	[%rd482+384], %r1377;
	st.global.u32 	[%rd482+512], %r1378;
	st.global.u32 	[%rd482+640], %r1379;
	st.global.u32 	[%rd482+768], %r1380;
	st.global.u32 	[%rd482+896], %r1381;
	st.global.u32 	[%rd482+1024], %r1382;
	st.global.u32 	[%rd482+1152], %r1383;
	st.global.u32 	[%rd482+1280], %r1384;
	st.global.u32 	[%rd482+1408], %r1385;
	st.global.u32 	[%rd482+1536], %r1386;
	st.global.u32 	[%rd482+1664], %r1387;
	st.global.u32 	[%rd482+1792], %r1388;
	st.global.u32 	[%rd482+1920], %r1389;
	st.global.u32 	[%rd482+2048], %r1390;
	bra.uni 	$L__BB21_511;
$L__BB21_196:
	ld.param.u32 	%r1395, [_ZN3cub18CUB_300001_SM_10006detail10merge_sort26DeviceMergeSortMergeKernelINS2_10policy_hubIN6thrust24THRUST_300001_SM_1000_NS6detail15normal_iteratorINS6_10device_ptrIiEEEEE9Policy600ESB_PNS0_8NullTypeESB_SF_j14edge_sort_funcIiEiSE_EEvbT2_T3_T4_PT6_PT7_T5_PSK_SK_NS1_7vsmem_tE_param_8];
	ld.param.s8 	%rs2, [_ZN3cub18CUB_300001_SM_10006detail10merge_sort26DeviceMergeSortMergeKernelINS2_10policy_hubIN6thrust24THRUST_300001_SM_1000_NS6detail15normal_iteratorINS6_10device_ptrIiEEEEE9Policy600ESB_PNS0_8NullTypeESB_SF_j14edge_sort_funcIiEiSE_EEvbT2_T3_T4_PT6_PT7_T5_PSK_SK_NS1_7vsmem_tE_param_0];
	mul.wide.u32 	%rd18, %r1, 4;
	add.s64 	%rd19, %rd2, %rd18;
	ld.global.u32 	%r644, [%rd19];
	ld.global.u32 	%r645, [%rd19+4];
	shr.u32 	%r646, %r1395, 1;
	neg.s32 	%r647, %r1395;
	and.b32  	%r648, %r1, %r647;
	mul.lo.s32 	%r280, %r648, 4352;
	mul.lo.s32 	%r281, %r646, 4352;
	sub.s32 	%r649, %r1, %r648;
	mul.lo.s32 	%r650, %r649, 4352;
	sub.s32 	%r282, %r644, %r280;
	sub.s32 	%r651, %r645, %r280;
	sub.s32 	%r652, %r639, %r280;
	max.u32 	%r653, %r652, %r281;
	sub.s32 	%r654, %r653, %r281;
	sub.s32 	%r655, %r650, %r282;
	min.u32 	%r283, %r655, %r654;
	max.u32 	%r656, %r650, -4353;
	not.b32 	%r657, %r656;
	add.s32 	%r658, %r650, %r657;
	sub.s32 	%r659, %r658, %r651;
	or.b32  	%r660, %r1, %r647;
	setp.eq.s32 	%p70, %r660, -1;
	min.u32 	%r661, %r281, %r652;
	selp.b32 	%r662, %r661, %r651, %p70;
	selp.b32 	%r663, %r281, %r659, %p70;
	min.u32 	%r664, %r663, %r654;
	sub.s32 	%r284, %r662, %r282;
	sub.s32 	%r285, %r664, %r283;
	// begin inline asm
	griddepcontrol.wait;
	// end inline asm
	setp.eq.s16 	%p71, %rs2, 0;
	@%p71 bra 	$L__BB21_265;
	cvt.u64.u32 	%rd20, %r280;
	cvt.u64.u32 	%rd21, %r282;
	add.s64 	%rd22, %rd21, %rd20;
	cvt.u64.u32 	%rd23, %r281;
	add.s64 	%rd24, %rd20, %rd23;
	cvt.u64.u32 	%rd25, %r283;
	add.s64 	%rd26, %rd24, %rd25;
	add.s32 	%r286, %r285, %r284;
	setp.ge.s32 	%p72, %r2, %r286;
	cvt.u64.u32 	%rd27, %r2;
	add.s64 	%rd28, %rd22, %rd27;
	shl.b64 	%rd29, %rd28, 2;
	add.s64 	%rd7, %rd3, %rd29;
	sub.s32 	%r666, %r2, %r284;
	cvt.s64.s32 	%rd30, %r666;
	add.s64 	%rd31, %rd26, %rd30;
	shl.b64 	%rd32, %rd31, 2;
	add.s64 	%rd8, %rd3, %rd32;
	@%p72 bra 	$L__BB21_201;
	setp.ge.s32 	%p73, %r2, %r284;
	@%p73 bra 	$L__BB21_200;
	ld.global.u32 	%r1534, [%rd7];
	bra.uni 	$L__BB21_201;
$L__BB21_200:
	ld.global.u32 	%r1534, [%rd8];
$L__BB21_201:
	add.s32 	%r290, %r2, 256;
	setp.ge.s32 	%p74, %r290, %r286;
	@%p74 bra 	$L__BB21_205;
	setp.lt.s32 	%p75, %r290, %r284;
	@%p75 bra 	$L__BB21_204;
	ld.global.u32 	%r1533, [%rd8+1024];
	bra.uni 	$L__BB21_205;
$L__BB21_204:
	ld.global.u32 	%r1533, [%rd7+1024];
$L__BB21_205:
	add.s32 	%r294, %r2, 512;
	setp.ge.s32 	%p76, %r294, %r286;
	@%p76 bra 	$L__BB21_209;
	setp.lt.s32 	%p77, %r294, %r284;
	@%p77 bra 	$L__BB21_208;
	ld.global.u32 	%r1532, [%rd8+2048];
	bra.uni 	$L__BB21_209;
$L__BB21_208:
	ld.global.u32 	%r1532, [%rd7+2048];
$L__BB21_209:
	add.s32 	%r298, %r2, 768;
	setp.ge.s32 	%p78, %r298, %r286;
	@%p78 bra 	$L__BB21_213;
	setp.lt.s32 	%p79, %r298, %r284;
	@%p79 bra 	$L__BB21_212;
	ld.global.u32 	%r1531, [%rd8+3072];
	bra.uni 	$L__BB21_213;
$L__BB21_212:
	ld.global.u32 	%r1531, [%rd7+3072];
$L__BB21_213:
	or.b32  	%r302, %r2, 1024;
	setp.ge.s32 	%p80, %r302, %r286;
	@%p80 bra 	$L__BB21_217;
	setp.lt.s32 	%p81, %r302, %r284;
	@%p81 bra 	$L__BB21_216;
	ld.global.u32 	%r1530, [%rd8+4096];
	bra.uni 	$L__BB21_217;
$L__BB21_216:
	ld.global.u32 	%r1530, [%rd7+4096];
$L__BB21_217:
	add.s32 	%r306, %r2, 1280;
	setp.ge.s32 	%p82, %r306, %r286;
	@%p82 bra 	$L__BB21_221;
	setp.lt.s32 	%p83, %r306, %r284;
	@%p83 bra 	$L__BB21_220;
	ld.global.u32 	%r1529, [%rd8+5120];
	bra.uni 	$L__BB21_221;
$L__BB21_220:
	ld.global.u32 	%r1529, [%rd7+5120];
$L__BB21_221:
	add.s32 	%r310, %r2, 1536;
	setp.ge.s32 	%p84, %r310, %r286;
	@%p84 bra 	$L__BB21_225;
	setp.lt.s32 	%p85, %r310, %r284;
	@%p85 bra 	$L__BB21_224;
	ld.global.u32 	%r1528, [%rd8+6144];
	bra.uni 	$L__BB21_225;
$L__BB21_224:
	ld.global.u32 	%r1528, [%rd7+6144];
$L__BB21_225:
	add.s32 	%r314, %r2, 1792;
	setp.ge.s32 	%p86, %r314, %r286;
	@%p86 bra 	$L__BB21_229;
	setp.lt.s32 	%p87, %r314, %r284;
	@%p87 bra 	$L__BB21_228;
	ld.global.u32 	%r1527, [%rd8+7168];
	bra.uni 	$L__BB21_229;
$L__BB21_228:
	ld.global.u32 	%r1527, [%rd7+7168];
$L__BB21_229:
	or.b32  	%r318, %r2, 2048;
	setp.ge.s32 	%p88, %r318, %r286;
	@%p88 bra 	$L__BB21_233;
	setp.lt.s32 	%p89, %r318, %r284;
	@%p89 bra 	$L__BB21_232;
	ld.global.u32 	%r1526, [%rd8+8192];
	bra.uni 	$L__BB21_233;
$L__BB21_232:
	ld.global.u32 	%r1526, [%rd7+8192];
$L__BB21_233:
	add.s32 	%r322, %r2, 2304;
	setp.ge.s32 	%p90, %r322, %r286;
	@%p90 bra 	$L__BB21_237;
	setp.lt.s32 	%p91, %r322, %r284;
	@%p91 bra 	$L__BB21_236;
	ld.global.u32 	%r1525, [%rd8+9216];
	bra.uni 	$L__BB21_237;
$L__BB21_236:
	ld.global.u32 	%r1525, [%rd7+9216];
$L__BB21_237:
	add.s32 	%r326, %r2, 2560;
	setp.ge.s32 	%p92, %r326, %r286;
	@%p92 bra 	$L__BB21_241;
	setp.lt.s32 	%p93, %r326, %r284;
	@%p93 bra 	$L__BB21_240;
	ld.global.u32 	%r1524, [%rd8+10240];
	bra.uni 	$L__BB21_241;
$L__BB21_240:
	ld.global.u32 	%r1524, [%rd7+10240];
$L__BB21_241:
	add.s32 	%r330, %r2, 2816;
	setp.ge.s32 	%p94, %r330, %r286;
	@%p94 bra 	$L__BB21_245;
	setp.lt.s32 	%p95, %r330, %r284;
	@%p95 bra 	$L__BB21_244;
	ld.global.u32 	%r1523, [%rd8+11264];
	bra.uni 	$L__BB21_245;
$L__BB21_244:
	ld.global.u32 	%r1523, [%rd7+11264];
$L__BB21_245:
	or.b32  	%r334, %r2, 3072;
	setp.ge.s32 	%p96, %r334, %r286;
	@%p96 bra 	$L__BB21_249;
	setp.lt.s32 	%p97, %r334, %r284;
	@%p97 bra 	$L__BB21_248;
	ld.global.u32 	%r1522, [%rd8+12288];
	bra.uni 	$L__BB21_249;
$L__BB21_248:
	ld.global.u32 	%r1522, [%rd7+12288];
$L__BB21_249:
	add.s32 	%r338, %r2, 3328;
	setp.ge.s32 	%p98, %r338, %r286;
	@%p98 bra 	$L__BB21_253;
	setp.lt.s32 	%p99, %r338, %r284;
	@%p99 bra 	$L__BB21_252;
	ld.global.u32 	%r1521, [%rd8+13312];
	bra.uni 	$L__BB21_253;
$L__BB21_252:
	ld.global.u32 	%r1521, [%rd7+13312];
$L__BB21_253:
	add.s32 	%r342, %r2, 3584;
	setp.ge.s32 	%p100, %r342, %r286;
	@%p100 bra 	$L__BB21_257;
	setp.lt.s32 	%p101, %r342, %r284;
	@%p101 bra 	$L__BB21_256;
	ld.global.u32 	%r1520, [%rd8+14336];
	bra.uni 	$L__BB21_257;
$L__BB21_256:
	ld.global.u32 	%r1520, [%rd7+14336];
$L__BB21_257:
	add.s32 	%r346, %r2, 3840;
	setp.ge.s32 	%p102, %r346, %r286;
	@%p102 bra 	$L__BB21_261;
	setp.lt.s32 	%p103, %r346, %r284;
	@%p103 bra 	$L__BB21_260;
	ld.global.u32 	%r1519, [%rd8+15360];
	bra.uni 	$L__BB21_261;
$L__BB21_260:
	ld.global.u32 	%r1519, [%rd7+15360];
$L__BB21_261:
	or.b32  	%r350, %r2, 4096;
	setp.ge.s32 	%p104, %r350, %r286;
	@%p104 bra 	$L__BB21_299;
	setp.lt.s32 	%p105, %r350, %r284;
	@%p105 bra 	$L__BB21_264;
	ld.global.u32 	%r1518, [%rd8+16384];
	bra.uni 	$L__BB21_299;
$L__BB21_264:
	ld.global.u32 	%r1518, [%rd7+16384];
	bra.uni 	$L__BB21_299;
$L__BB21_265:
	cvt.u64.u32 	%rd33, %r280;
	cvt.u64.u32 	%rd34, %r282;
	add.s64 	%rd9, %rd34, %rd33;
	cvt.u64.u32 	%rd35, %r281;
	add.s64 	%rd36, %rd33, %rd35;
	cvt.u64.u32 	%rd37, %r283;
	add.s64 	%rd10, %rd36, %rd37;
	add.s32 	%r353, %r285, %r284;
	setp.ge.s32 	%p106, %r2, %r353;
	@%p106 bra 	$L__BB21_267;
	setp.lt.s32 	%p107, %r2, %r284;
	sub.s32 	%r684, %r2, %r284;
	cvt.s64.s32 	%rd38, %r684;
	cvt.u64.u32 	%rd39, %r2;
	selp.b64 	%rd40, %rd9, %rd10, %p107;
	selp.b64 	%rd41, %rd39, %rd38, %p107;
	add.s64 	%rd42, %rd41, %rd40;
	shl.b64 	%rd43, %rd42, 2;
	add.s64 	%rd44, %rd1, %rd43;
	ld.global.u32 	%r1534, [%rd44];
$L__BB21_267:
	add.s32 	%r356, %r2, 256;
	setp.ge.s32 	%p108, %r356, %r353;
	@%p108 bra 	$L__BB21_269;
	setp.lt.s32 	%p109, %r356, %r284;
	sub.s32 	%r686, %r356, %r284;
	cvt.s64.s32 	%rd45, %r686;
	cvt.u64.u32 	%rd46, %r356;
	selp.b64 	%rd47, %rd9, %rd10, %p109;
	selp.b64 	%rd48, %rd46, %rd45, %p109;
	add.s64 	%rd49, %rd48, %rd47;
	shl.b64 	%rd50, %rd49, 2;
	add.s64 	%rd51, %rd1, %rd50;
	ld.global.u32 	%r1533, [%rd51];
$L__BB21_269:
	add.s32 	%r359, %r2, 512;
	setp.ge.s32 	%p110, %r359, %r353;
	@%p110 bra 	$L__BB21_271;
	setp.lt.s32 	%p111, %r359, %r284;
	sub.s32 	%r688, %r359, %r284;
	cvt.s64.s32 	%rd52, %r688;
	cvt.u64.u32 	%rd53, %r359;
	selp.b64 	%rd54, %rd9, %rd10, %p111;
	selp.b64 	%rd55, %rd53, %rd52, %p111;
	add.s64 	%rd56, %rd55, %rd54;
	shl.b64 	%rd57, %rd56, 2;
	add.s64 	%rd58, %rd1, %rd57;
	ld.global.u32 	%r1532, [%rd58];
$L__BB21_271:
	add.s32 	%r362, %r2, 768;
	setp.ge.s32 	%p112, %r362, %r353;
	@%p112 bra 	$L__BB21_273;
	setp.lt.s32 	%p113, %r362, %r284;
	sub.s32 	%r690, %r362, %r284;
	cvt.s64.s32 	%rd59, %r690;
	cvt.u64.u32 	%rd60, %r362;
	selp.b64 	%rd61, %rd9, %rd10, %p113;
	selp.b64 	%rd62, %rd60, %rd59, %p113;
	add.s64 	%rd63, %rd62, %rd61;
	shl.b64 	%rd64, %rd63, 2;
	add.s64 	%rd65, %rd1, %rd64;
	ld.global.u32 	%r1531, [%rd65];
$L__BB21_273:
	or.b32  	%r365, %r2, 1024;
	setp.ge.s32 	%p114, %r365, %r353;
	@%p114 bra 	$L__BB21_275;
	setp.lt.s32 	%p115, %r365, %r284;
	sub.s32 	%r692, %r365, %r284;
	cvt.s64.s32 	%rd66, %r692;
	cvt.u64.u32 	%rd67, %r365;
	selp.b64 	%rd68, %rd9, %rd10, %p115;
	selp.b64 	%rd69, %rd67, %rd66, %p115;
	add.s64 	%rd70, %rd69, %rd68;
	shl.b64 	%rd71, %rd70, 2;
	add.s64 	%rd72, %rd1, %rd71;
	ld.global.u32 	%r1530, [%rd72];
$L__BB21_275:
	add.s32 	%r368, %r2, 1280;
	setp.ge.s32 	%p116, %r368, %r353;
	@%p116 bra 	$L__BB21_277;
	setp.lt.s32 	%p117, %r368, %r284;
	sub.s32 	%r694, %r368, %r284;
	cvt.s64.s32 	%rd73, %r694;
	cvt.u64.u32 	%rd74, %r368;
	selp.b64 	%rd75, %rd9, %rd10, %p117;
	selp.b64 	%rd76, %rd74, %rd73, %p117;
	add.s64 	%rd77, %rd76, %rd75;
	shl.b64 	%rd78, %rd77, 2;
	add.s64 	%rd79, %rd1, %rd78;
	ld.global.u32 	%r1529, [%rd79];
$L__BB21_277:
	add.s32 	%r371, %r2, 1536;
	setp.ge.s32 	%p118, %r371, %r353;
	@%p118 bra 	$L__BB21_279;
	setp.lt.s32 	%p119, %r371, %r284;
	sub.s32 	%r696, %r371, %r284;
	cvt.s64.s32 	%rd80, %r696;
	cvt.u64.u32 	%rd81, %r371;
	selp.b64 	%rd82, %rd9, %rd10, %p119;
	selp.b64 	%rd83, %rd81, %rd80, %p119;
	add.s64 	%rd84, %rd83, %rd82;
	shl.b64 	%rd85, %rd84, 2;
	add.s64 	%rd86, %rd1, %rd85;
	ld.global.u32 	%r1528, [%rd86];
$L__BB21_279:
	add.s32 	%r374, %r2, 1792;
	setp.ge.s32 	%p120, %r374, %r353;
	@%p120 bra 	$L__BB21_281;
	setp.lt.s32 	%p121, %r374, %r284;
	sub.s32 	%r698, %r374, %r284;
	cvt.s64.s32 	%rd87, %r698;
	cvt.u64.u32 	%rd88, %r374;
	selp.b64 	%rd89, %rd9, %rd10, %p121;
	selp.b64 	%rd90, %rd88, %rd87, %p121;
	add.s64 	%rd91, %rd90, %rd89;
	shl.b64 	%rd92, %rd91, 2;
	add.s64 	%rd93, %rd1, %rd92;
	ld.global.u32 	%r1527, [%rd93];
$L__BB21_281:
	or.b32  	%r377, %r2, 2048;
	setp.ge.s32 	%p122, %r377, %r353;
	@%p122 bra 	$L__BB21_283;
	setp.lt.s32 	%p123, %r377, %r284;
	sub.s32 	%r700, %r377, %r284;
	cvt.s64.s32 	%rd94, %r700;
	cvt.u64.u32 	%rd95, %r377;
	selp.b64 	%rd96, %rd9, %rd10, %p123;
	selp.b64 	%rd97, %rd95, %rd94, %p123;
	add.s64 	%rd98, %rd97, %rd96;
	shl.b64 	%rd99, %rd98, 2;
	add.s64 	%rd100, %rd1, %rd99;
	ld.global.u32 	%r1526, [%rd100];
$L__BB21_283:
	add.s32 	%r380, %r2, 2304;
	setp.ge.s32 	%p124, %r380, %r353;
	@%p124 bra 	$L__BB21_285;
	ld.param.u64 	%rd483, [_ZN3cub18CUB_300001_SM_10006detail10merge_sort26DeviceMergeSortMergeKernelINS2_10policy_hubIN6thrust24THRUST_300001_SM_1000_NS6detail15normal_iteratorINS6_10device_ptrIiEEEEE9Policy600ESB_PNS0_8NullTypeESB_SF_j14edge_sort_funcIiEiSE_EEvbT2_T3_T4_PT6_PT7_T5_PSK_SK_NS1_7vsmem_tE_param_4];
	setp.lt.s32 	%p125, %r380, %r284;
	sub.s32 	%r702, %r380, %r284;
	cvt.s64.s32 	%rd101, %r702;
	cvt.u64.u32 	%rd102, %r380;
	selp.b64 	%rd103, %rd9, %rd10, %p125;
	selp.b64 	%rd104, %rd102, %rd101, %p125;
	add.s64 	%rd105, %rd104, %rd103;
	cvta.to.global.u64 	%rd106, %rd483;
	shl.b64 	%rd107, %rd105, 2;
	add.s64 	%rd108, %rd106, %rd107;
	ld.global.u32 	%r1525, [%rd108];
$L__BB21_285:
	add.s32 	%r383, %r2, 2560;
	setp.ge.s32 	%p126, %r383, %r353;
	@%p126 bra 	$L__BB21_287;
	ld.param.u64 	%rd484, [_ZN3cub18CUB_300001_SM_10006detail10merge_sort26DeviceMergeSortMergeKernelINS2_10policy_hubIN6thrust24THRUST_300001_SM_1000_NS6detail15normal_iteratorINS6_10device_ptrIiEEEEE9Policy600ESB_PNS0_8NullTypeESB_SF_j14edge_sort_funcIiEiSE_EEvbT2_T3_T4_PT6_PT7_T5_PSK_SK_NS1_7vsmem_tE_param_4];
	setp.lt.s32 	%p127, %r383, %r284;
	sub.s32 	%r704, %r383, %r284;
	cvt.s64.s32 	%rd109, %r704;
	cvt.u64.u32 	%rd110, %r383;
	selp.b64 	%rd111, %rd9, %rd10, %p127;
	selp.b64 	%rd112, %rd110, %rd109, %p127;
	add.s64 	%rd113, %rd112, %rd111;
	cvta.to.global.u64 	%rd114, %rd484;
	shl.b64 	%rd115, %rd113, 2;
	add.s64 	%rd116, %rd114, %rd115;
	ld.global.u32 	%r1524, [%rd116];
$L__BB21_287:
	add.s32 	%r706, %r2, 2816;
	setp.ge.s32 	%p128, %r706, %r353;
	@%p128 bra 	$L__BB21_289;
	ld.param.u64 	%rd485, [_ZN3cub18CUB_300001_SM_10006detail10merge_sort26DeviceMergeSortMergeKernelINS2_10policy_hubIN6thrust24THRUST_300001_SM_1000_NS6detail15normal_iteratorINS6_10device_ptrIiEEEEE9Policy600ESB_PNS0_8NullTypeESB_SF_j14edge_sort_funcIiEiSE_EEvbT2_T3_T4_PT6_PT7_T5_PSK_SK_NS1_7vsmem_tE_param_4];
	add.s32 	%r707, %r2, 2816;
	setp.lt.s32 	%p129, %r707, %r284;
	sub.s32 	%r708, %r707, %r284;
	cvt.s64.s32 	%rd117, %r708;
	cvt.u64.u32 	%rd118, %r707;
	selp.b64 	%rd119, %rd9, %rd10, %p129;
	selp.b64 	%rd120, %rd118, %rd117, %p129;
	add.s64 	%rd121, %rd120, %rd119;
	cvta.to.global.u64 	%rd122, %rd485;
	shl.b64 	%rd123, %rd121, 2;
	add.s64 	%rd124, %rd122, %rd123;
	ld.global.u32 	%r1523, [%rd124];
$L__BB21_289:
	or.b32  	%r710, %r2, 3072;
	setp.ge.s32 	%p130, %r710, %r353;
	@%p130 bra 	$L__BB21_291;
	ld.param.u64 	%rd486, [_ZN3cub18CUB_300001_SM_10006detail10merge_sort26DeviceMergeSortMergeKernelINS2_10policy_hubIN6thrust24THRUST_300001_SM_1000_NS6detail15normal_iteratorINS6_10device_ptrIiEEEEE9Policy600ESB_PNS0_8NullTypeESB_SF_j14edge_sort_funcIiEiSE_EEvbT2_T3_T4_PT6_PT7_T5_PSK_SK_NS1_7vsmem_tE_param_4];
	or.b32  	%r711, %r2, 3072;
	setp.lt.s32 	%p131, %r711, %r284;
	sub.s32 	%r712, %r711, %r284;
	cvt.s64.s32 	%rd125, %r712;
	cvt.u64.u32 	%rd126, %r711;
	selp.b64 	%rd127, %rd9, %rd10, %p131;
	selp.b64 	%rd128, %rd126, %rd125, %p131;
	add.s64 	%rd129, %rd128, %rd127;
	cvta.to.global.u64 	%rd130, %rd486;
	shl.b64 	%rd131, %rd129, 2;
	add.s64 	%rd132, %rd130, %rd131;
	ld.global.u32 	%r1522, [%rd132];
$L__BB21_291:
	add.s32 	%r714, %r2, 3328;
	setp.ge.s32 	%p132, %r714, %r353;
	@%p132 bra 	$L__BB21_293;
	ld.param.u64 	%rd487, [_ZN3cub18CUB_300001_SM_10006detail10merge_sort26DeviceMergeSortMergeKernelINS2_10policy_hubIN6thrust24THRUST_300001_SM_1000_NS6detail15normal_iteratorINS6_10device_ptrIiEEEEE9Policy600ESB_PNS0_8NullTypeESB_SF_j14edge_sort_funcIiEiSE_EEvbT2_T3_T4_PT6_PT7_T5_PSK_SK_NS1_7vsmem_tE_param_4];
	add.s32 	%r715, %r2, 3328;
	setp.lt.s32 	%p133, %r715, %r284;
	sub.s32 	%r716, %r715, %r284;
	cvt.s64.s32 	%rd133, %r716;
	cvt.u64.u32 	%rd134, %r715;
	selp.b64 	%rd135, %rd9, %rd10, %p133;
	selp.b64 	%rd136, %rd134, %rd133, %p133;
	add.s64 	%rd137, %rd136, %rd135;
	cvta.to.global.u64 	%rd138, %rd487;
	shl.b64 	%rd139, %rd137, 2;
	add.s64 	%rd140, %rd138, %rd139;
	ld.global.u32 	%r1521, [%rd140];
$L__BB21_293:
	add.s32 	%r718, %r2, 3584;
	setp.ge.s32 	%p134, %r718, %r353;
	@%p134 bra 	$L__BB21_295;
	ld.param.u64 	%rd488, [_ZN3cub18CUB_300001_SM_10006detail10merge_sort26DeviceMergeSortMergeKernelINS2_10policy_hubIN6thrust24THRUST_300001_SM_1000_NS6detail15normal_iteratorINS6_10device_ptrIiEEEEE9Policy600ESB_PNS0_8NullTypeESB_SF_j14edge_sort_funcIiEiSE_EEvbT2_T3_T4_PT6_PT7_T5_PSK_SK_NS1_7vsmem_tE_param_4];
	add.s32 	%r719, %r2, 3584;
	setp.lt.s32 	%p135, %r719, %r284;
	sub.s32 	%r720, %r719, %r284;
	cvt.s64.s32 	%rd141, %r720;
	cvt.u64.u32 	%rd142, %r719;
	selp.b64 	%rd143, %rd9, %rd10, %p135;
	selp.b64 	%rd144, %rd142, %rd141, %p135;
	add.s64 	%rd145, %rd144, %rd143;
	cvta.to.global.u64 	%rd146, %rd488;
	shl.b64 	%rd147, %rd145, 2;
	add.s64 	%rd148, %rd146, %rd147;
	ld.global.u32 	%r1520, [%rd148];
$L__BB21_295:
	add.s32 	%r722, %r2, 3840;
	setp.ge.s32 	%p136, %r722, %r353;
	@%p136 bra 	$L__BB21_297;
	ld.param.u64 	%rd489, [_ZN3cub18CUB_300001_SM_10006detail10merge_sort26DeviceMergeSortMergeKernelINS2_10policy_hubIN6thrust24THRUST_300001_SM_1000_NS6detail15normal_iteratorINS6_10device_ptrIiEEEEE9Policy600ESB_PNS0_8NullTypeESB_SF_j14edge_sort_funcIiEiSE_EEvbT2_T3_T4_PT6_PT7_T5_PSK_SK_NS1_7vsmem_tE_param_4];
	add.s32 	%r723, %r2, 3840;
	setp.lt.s32 	%p137, %r723, %r284;
	sub.s32 	%r724, %r723, %r284;
	cvt.s64.s32 	%rd149, %r724;
	cvt.u64.u32 	%rd150, %r723;
	selp.b64 	%rd151, %rd9, %rd10, %p137;
	selp.b64 	%rd152, %rd150, %rd149, %p137;
	add.s64 	%rd153, %rd152, %rd151;
	cvta.to.global.u64 	%rd154, %rd489;
	shl.b64 	%rd155, %rd153, 2;
	add.s64 	%rd156, %rd154, %rd155;
	ld.global.u32 	%r1519, [%rd156];
$L__BB21_297:
	or.b32  	%r726, %r2, 4096;
	setp.ge.s32 	%p138, %r726, %r353;
	@%p138 bra 	$L__BB21_299;
	ld.param.u64 	%rd490, [_ZN3cub18CUB_300001_SM_10006detail10merge_sort26DeviceMergeSortMergeKernelINS2_10policy_hubIN6thrust24THRUST_300001_SM_1000_NS6detail15normal_iteratorINS6_10device_ptrIiEEEEE9Policy600ESB_PNS0_8NullTypeESB_SF_j14edge_sort_funcIiEiSE_EEvbT2_T3_T4_PT6_PT7_T5_PSK_SK_NS1_7vsmem_tE_param_4];
	or.b32  	%r727, %r2, 4096;
	setp.lt.s32 	%p139, %r727, %r284;
	sub.s32 	%r728, %r727, %r284;
	cvt.s64.s32 	%rd157, %r728;
	cvt.u64.u32 	%rd158, %r727;
	selp.b64 	%rd159, %rd9, %rd10, %p139;
	selp.b64 	%rd160, %rd158, %rd157, %p139;
	add.s64 	%rd161, %rd160, %rd159;
	cvta.to.global.u64 	%rd162, %rd490;
	shl.b64 	%rd163, %rd161, 2;
	add.s64 	%rd164, %rd162, %rd163;
	ld.global.u32 	%r1518, [%rd164];
$L__BB21_299:
	shl.b32 	%r729, %r2, 2;
	mov.u32 	%r730, _ZZN3cub18CUB_300001_SM_10006detail10merge_sort26DeviceMergeSortMergeKernelINS2_10policy_hubIN6thrust24THRUST_300001_SM_1000_NS6detail15normal_iteratorINS6_10device_ptrIiEEEEE9Policy600ESB_PNS0_8NullTypeESB_SF_j14edge_sort_funcIiEiSE_EEvbT2_T3_T4_PT6_PT7_T5_PSK_SK_NS1_7vsmem_tEE19static_temp_storage;
	add.s32 	%r731, %r730, %r729;
	st.shared.u32 	[%r731], %r1534;
	st.shared.u32 	[%r731+1024], %r1533;
	st.shared.u32 	[%r731+2048], %r1532;
	st.shared.u32 	[%r731+3072], %r1531;
	st.shared.u32 	[%r731+4096], %r1530;
	st.shared.u32 	[%r731+5120], %r1529;
	st.shared.u32 	[%r731+6144], %r1528;
	st.shared.u32 	[%r731+7168], %r1527;
	st.shared.u32 	[%r731+8192], %r1526;
	st.shared.u32 	[%r731+9216], %r1525;
	st.shared.u32 	[%r731+10240], %r1524;
	st.shared.u32 	[%r731+11264], %r1523;
	st.shared.u32 	[%r731+12288], %r1522;
	st.shared.u32 	[%r731+13312], %r1521;
	st.shared.u32 	[%r731+14336], %r1520;
	st.shared.u32 	[%r731+15360], %r1519;
	st.shared.u32 	[%r731+16384], %r1518;
	bar.sync 	0;
	// begin inline asm
	griddepcontrol.launch_dependents;
	// end inline asm
	add.s32 	%r414, %r285, %r284;
	mul.lo.s32 	%r732, %r2, 17;
	min.s32 	%r415, %r732, %r414;
	cvta.to.global.u64 	%rd11, %rd15;
	setp.lt.s32 	%p140, %r415, %r285;
	sub.s32 	%r733, %r415, %r285;
	selp.b32 	%r1539, 0, %r733, %p140;
	min.s32 	%r1535, %r284, %r415;
	setp.ge.s32 	%p141, %r1539, %r1535;
	@%p141 bra 	$L__BB21_305;
	add.s32 	%r419, %r415, %r284;
$L__BB21_301:
	mov.u32 	%r420, %r1535;
	sub.s32 	%r735, %r420, %r1539;
	shr.u32 	%r736, %r735, 31;
	add.s32 	%r737, %r735, %r736;
	shr.s32 	%r738, %r737, 1;
	add.s32 	%r422, %r738, %r1539;
	shl.b32 	%r739, %r422, 2;
	add.s32 	%r741, %r730, %r739;
	ld.shared.u32 	%r423, [%r741];
	not.b32 	%r742, %r422;
	add.s32 	%r743, %r419, %r742;
	shl.b32 	%r744, %r743, 2;
	add.s32 	%r745, %r730, %r744;
	ld.shared.u32 	%r424, [%r745];
	mov.b32 	%r1537, 0;
	mov.pred 	%p632, -1;
$L__BB21_302:
	mul.lo.s32 	%r746, %r1537, %r640;
	add.s32 	%r747, %r746, %r424;
	mul.wide.s32 	%rd165, %r747, 4;
	add.s64 	%rd166, %rd11, %rd165;
	ld.global.u32 	%r426, [%rd166];
	add.s32 	%r748, %r746, %r423;
	mul.wide.s32 	%rd167, %r748, 4;
	add.s64 	%rd168, %rd11, %rd167;
	ld.global.u32 	%r427, [%rd168];
	setp.lt.s32 	%p143, %r426, %r427;
	mov.u32 	%r1535, %r422;
	@%p143 bra 	$L__BB21_304;
	setp.le.s32 	%p145, %r426, %r427;
	and.pred  	%p146, %p145, %p632;
	mov.b32 	%r1537, 1;
	mov.pred 	%p632, 0;
	mov.u32 	%r1535, %r420;
	@%p146 bra 	$L__BB21_302;
$L__BB21_304:
	setp.lt.s32 	%p147, %r426, %r427;
	add.s32 	%r750, %r422, 1;
	selp.b32 	%r1539, %r1539, %r750, %p147;
	setp.lt.s32 	%p148, %r1539, %r1535;
	@%p148 bra 	$L__BB21_301;
$L__BB21_305:
	sub.s32 	%r751, %r415, %r1539;
	add.s32 	%r431, %r751, %r284;
	shl.b32 	%r752, %r1539, 2;
	add.s32 	%r432, %r730, %r752;
	ld.shared.u32 	%r1544, [%r432];
	shl.b32 	%r754, %r431, 2;
	add.s32 	%r434, %r730, %r754;
	ld.shared.u32 	%r1542, [%r434];
	setp.ge.s32 	%p150, %r431, %r414;
	mov.pred 	%p634, 0;
	@%p150 bra 	$L__BB21_310;
	setp.ge.s32 	%p152, %r1539, %r284;
	mov.pred 	%p634, -1;
	@%p152 bra 	$L__BB21_310;
	mov.b32 	%r1540, 0;
	mov.pred 	%p633, -1;
$L__BB21_308:
	mul.lo.s32 	%r756, %r1540, %r640;
	add.s32 	%r757, %r756, %r1542;
	mul.wide.s32 	%rd169, %r757, 4;
	add.s64 	%rd170, %rd11, %rd169;
	ld.global.u32 	%r437, [%rd170];
	add.s32 	%r758, %r756, %r1544;
	mul.wide.s32 	%rd171, %r758, 4;
	add.s64 	%rd172, %rd11, %rd171;
	ld.global.u32 	%r438, [%rd172];
	setp.lt.s32 	%p155, %r437, %r438;
	mov.pred 	%p634, -1;
	@%p155 bra 	$L__BB21_310;
	setp.le.s32 	%p157, %r437, %r438;
	and.pred  	%p158, %p157, %p633;
	mov.b32 	%r1540, 1;
	mov.pred 	%p633, 0;
	mov.pred 	%p634, %p633;
	@%p158 bra 	$L__BB21_308;
$L__BB21_310:
	selp.b32 	%r439, %r1542, %r1544, %p634;
	selp.u32 	%r760, 1, 0, %p634;
	add.s32 	%r440, %r431, %r760;
	not.pred 	%p159, %p634;
	selp.u32 	%r761, 1, 0, %p159;
	add.s32 	%r441, %r1539, %r761;
	@%p159 bra 	$L__BB21_312;
	ld.shared.u32 	%r1542, [%r434+4];
	bra.uni 	$L__BB21_313;
$L__BB21_312:
	ld.shared.u32 	%r1544, [%r432+4];
$L__BB21_313:
	setp.ge.s32 	%p161, %r440, %r414;
	mov.pred 	%p636, 0;
	@%p161 bra 	$L__BB21_318;
	setp.ge.s32 	%p163, %r441, %r284;
	mov.pred 	%p636, -1;
	@%p163 bra 	$L__BB21_318;
	mov.b32 	%r1543, 0;
	mov.pred 	%p635, -1;
$L__BB21_316:
	mul.lo.s32 	%r763, %r1543, %r640;
	add.s32 	%r764, %r763, %r1542;
	mul.wide.s32 	%rd173, %r764, 4;
	add.s64 	%rd174, %rd11, %rd173;
	ld.global.u32 	%r447, [%rd174];
	add.s32 	%r765, %r763, %r1544;
	mul.wide.s32 	%rd175, %r765, 4;
	add.s64 	%rd176, %rd11, %rd175;
	ld.global.u32 	%r448, [%rd176];
	setp.lt.s32 	%p166, %r447, %r448;
	mov.pred 	%p636, -1;
	@%p166 bra 	$L__BB21_318;
	setp.le.s32 	%p168, %r447, %r448;
	and.pred  	%p169, %p168, %p635;
	mov.b32 	%r1543, 1;
	mov.pred 	%p635, 0;
	mov.pred 	%p636, %p635;
	@%p169 bra 	$L__BB21_316;
$L__BB21_318:
	selp.b32 	%r449, %r1542, %r1544, %p636;
	selp.u32 	%r767, 1, 0, %p636;
	add.s32 	%r450, %r440, %r767;
	not.pred 	%p170, %p636;
	selp.u32 	%r768, 1, 0, %p170;
	add.s32 	%r451, %r441, %r768;
	@%p636 bra 	$L__BB21_320;
	shl.b32 	%r769, %r451, 2;
	add.s32 	%r771, %r730, %r769;
	ld.shared.u32 	%r1544, [%r771];
	bra.uni 	$L__BB21_321;
$L__BB21_320:
	shl.b32 	%r772, %r450, 2;
	add.s32 	%r774, %r730, %r772;
	ld.shared.u32 	%r1542, [%r774];
$L__BB21_321:
	setp.ge.s32 	%p172, %r450, %r414;
	mov.pred 	%p638, 0;
	@%p172 bra 	$L__BB21_326;
	setp.ge.s32 	%p174, %r451, %r284;
	mov.pred 	%p638, -1;
	@%p174 bra 	$L__BB21_326;
	mov.b32 	%r1546, 0;
	mov.pred 	%p637, -1;
$L__BB21_324:
	mul.lo.s32 	%r776, %r1546, %r640;
	add.s32 	%r777, %r776, %r1542;
	mul.wide.s32 	%rd177, %r777, 4;
	add.s64 	%rd178, %rd11, %rd177;
	ld.global.u32 	%r457, [%rd178];
	add.s32 	%r778, %r776, %r1544;
	mul.wide.s32 	%rd179, %r778, 4;
	add.s64 	%rd180, %rd11, %rd179;
	ld.global.u32 	%r458, [%rd180];
	setp.lt.s32 	%p177, %r457, %r458;
	mov.pred 	%p638, -1;
	@%p177 bra 	$L__BB21_326;
	setp.le.s32 	%p179, %r457, %r458;
	and.pred  	%p180, %p179, %p637;
	mov.b32 	%r1546, 1;
	mov.pred 	%p637, 0;
	mov.pred 	%p638, %p637;
	@%p180 bra 	$L__BB21_324;
$L__BB21_326:
	selp.b32 	%r459, %r1542, %r1544, %p638;
	selp.u32 	%r780, 1, 0, %p638;
	add.s32 	%r460, %r450, %r780;
	not.pred 	%p181, %p638;
	selp.u32 	%r781, 1, 0, %p181;
	add.s32 	%r461, %r451, %r781;
	@%p638 bra 	$L__BB21_328;
	shl.b32 	%r782, %r461, 2;
	add.s32 	%r784, %r730, %r782;
	ld.shared.u32 	%r1544, [%r784];
	bra.uni 	$L__BB21_329;
$L__BB21_328:
	shl.b32 	%r785, %r460, 2;
	add.s32 	%r787, %r730, %r785;
	ld.shared.u32 	%r1542, [%r787];
$L__BB21_329:
	setp.ge.s32 	%p183, %r460, %r414;
	mov.pred 	%p640, 0;
	@%p183 bra 	$L__BB21_334;
	setp.ge.s32 	%p185, %r461, %r284;
	mov.pred 	%p640, -1;
	@%p185 bra 	$L__BB21_334;
	mov.b32 	%r1549, 0;
	mov.pred 	%p639, -1;
$L__BB21_332:
	mul.lo.s32 	%r789, %r1549, %r640;
	add.s32 	%r790, %r789, %r1542;
	mul.wide.s32 	%rd181, %r790, 4;
	add.s64 	%rd182, %rd11, %rd181;
	ld.global.u32 	%r467, [%rd182];
	add.s32 	%r791, %r789, %r1544;
	mul.wide.s32 	%rd183, %r791, 4;
	add.s64 	%rd184, %rd11, %rd183;
	ld.global.u32 	%r468, [%rd184];
	setp.lt.s32 	%p188, %r467, %r468;
	mov.pred 	%p640, -1;
	@%p188 bra 	$L__BB21_334;
	setp.le.s32 	%p190, %r467, %r468;
	and.pred  	%p191, %p190, %p639;
	mov.b32 	%r1549, 1;
	mov.pred 	%p639, 0;
	mov.pred 	%p640, %p639;
	@%p191 bra 	$L__BB21_332;
$L__BB21_334:
	selp.b32 	%r469, %r1542, %r1544, %p640;
	selp.u32 	%r793, 1, 0, %p640;
	add.s32 	%r470, %r460, %r793;
	not.pred 	%p192, %p640;
	selp.u32 	%r794, 1, 0, %p192;
	add.s32 	%r471, %r461, %r794;
	@%p640 bra 	$L__BB21_336;
	shl.b32 	%r795, %r471, 2;
	add.s32 	%r797, %r730, %r795;
	ld.shared.u32 	%r1544, [%r797];
	bra.uni 	$L__BB21_337;
$L__BB21_336:
	shl.b32 	%r798, %r470, 2;
	add.s32 	%r800, %r730, %r798;
	ld.shared.u32 	%r1542, [%r800];
$L__BB21_337:
	setp.ge.s32 	%p194, %r470, %r414;
	mov.pred 	%p642, 0;
	@%p194 bra 	$L__BB21_342;
	setp.ge.s32 	%p196, %r471, %r284;
	mov.pred 	%p642, -1;
	@%p196 bra 	$L__BB21_342;
	mov.b32 	%r1552, 0;
	mov.pred 	%p641, -1;
$L__BB21_340:
	mul.lo.s32 	%r802, %r1552, %r640;
	add.s32 	%r803, %r802, %r1542;
	mul.wide.s32 	%rd185, %r803, 4;
	add.s64 	%rd186, %rd11, %rd185;
	ld.global.u32 	%r477, [%rd186];
	add.s32 	%r804, %r802, %r1544;
	mul.wide.s32 	%rd187, %r804, 4;
	add.s64 	%rd188, %rd11, %rd187;
	ld.global.u32 	%r478, [%rd188];
	setp.lt.s32 	%p199, %r477, %r478;
	mov.pred 	%p642, -1;
	@%p199 bra 	$L__BB21_342;
	setp.le.s32 	%p201, %r477, %r478;
	and.pred  	%p202, %p201, %p641;
	mov.b32 	%r1552, 1;
	mov.pred 	%p641, 0;
	mov.pred 	%p642, %p641;
	@%p202 bra 	$L__BB21_340;
$L__BB21_342:
	selp.b32 	%r479, %r1542, %r1544, %p642;
	selp.u32 	%r806, 1, 0, %p642;
	add.s32 	%r480, %r470, %r806;
	not.pred 	%p203, %p642;
	selp.u32 	%r807, 1, 0, %p203;
	add.s32 	%r481, %r471, %r807;
	@%p642 bra 	$L__BB21_344;
	shl.b32 	%r808, %r481, 2;
	add.s32 	%r810, %r730, %r808;
	ld.shared.u32 	%r1544, [%r810];
	bra.uni 	$L__BB21_345;
$L__BB21_344:
	shl.b32 	%r811, %r480, 2;
	add.s32 	%r813, %r730, %r811;
	ld.shared.u32 	%r1542, [%r813];
$L__BB21_345:
	setp.ge.s32 	%p205, %r480, %r414;
	mov.pred 	%p644, 0;
	@%p205 bra 	$L__BB21_350;
	setp.ge.s32 	%p207, %r481, %r284;
	mov.pred 	%p644, -1;
	@%p207 bra 	$L__BB21_350;
	mov.b32 	%r1555, 0;
	mov.pred 	%p643, -1;
$L__BB21_348:
	mul.lo.s32 	%r815, %r1555, %r640;
	add.s32 	%r816, %r815, %r1542;
	mul.wide.s32 	%rd189, %r816, 4;
	add.s64 	%rd190, %rd11, %rd189;
	ld.global.u32 	%r487, [%rd190];
	add.s32 	%r817, %r815, %r1544;
	mul.wide.s32 	%rd191, %r817, 4;
	add.s64 	%rd192, %rd11, %rd191;
	ld.global.u32 	%r488, [%rd192];
	setp.lt.s32 	%p210, %r487, %r488;
	mov.pred 	%p644, -1;
	@%p210 bra 	$L__BB21_350;
	setp.le.s32 	%p212, %r487, %r488;
	and.pred  	%p213, %p212, %p643;
	mov.b32 	%r1555, 1;
	mov.pred 	%p643, 0;
	mov.pred 	%p644, %p643;
	@%p213 bra 	$L__BB21_348;
$L__BB21_350:
	selp.b32 	%r489, %r1542, %r1544, %p644;
	selp.u32 	%r819, 1, 0, %p644;
	add.s32 	%r490, %r480, %r819;
	not.pred 	%p214, %p644;
	selp.u32 	%r820, 1, 0, %p214;
	add.s32 	%r491, %r481, %r820;
	@%p644 bra 	$L__BB21_352;
	shl.b32 	%r821, %r491, 2;
	add.s32 	%r823, %r730, %r821;
	ld.shared.u32 	%r1544, [%r823];
	bra.uni 	$L__BB21_353;
$L__BB21_352:
	shl.b32 	%r824, %r490, 2;
	add.s32 	%r826, %r730, %r824;
	ld.shared.u32 	%r1542, [%r826];
$L__BB21_353:
	setp.ge.s32 	%p216, %r490, %r414;
	mov.pred 	%p646, 0;
	@%p216 bra 	$L__BB21_358;
	setp.ge.s32 	%p218, %r491, %r284;
	mov.pred 	%p646, -1;
	@%p218 bra 	$L__BB21_358;
	mov.b32 	%r1558, 0;
	mov.pred 	%p645, -1;
$L__BB21_356:
	mul.lo.s32 	%r828, %r1558, %r640;
	add.s32 	%r829, %r828, %r1542;
	mul.wide.s32 	%rd193, %r829, 4;
	add.s64 	%rd194, %rd11, %rd193;
	ld.global.u32 	%r497, [%rd194];
	add.s32 	%r830, %r828, %r1544;
	mul.wide.s32 	%rd195, %r830, 4;
	add.s64 	%rd196, %rd11, %rd195;
	ld.global.u32 	%r498, [%rd196];
	setp.lt.s32 	%p221, %r497, %r498;
	mov.pred 	%p646, -1;
	@%p221 bra 	$L__BB21_358;
	setp.le.s32 	%p223, %r497, %r498;
	and.pred  	%p224, %p223, %p645;
	mov.b32 	%r1558, 1;
	mov.pred 	%p645, 0;
	mov.pred 	%p646, %p645;
	@%p224 bra 	$L__BB21_356;
$L__BB21_358:
	selp.b32 	%r499, %r1542, %r1544, %p646;
	selp.u32 	%r832, 1, 0, %p646;
	add.s32 	%r500, %r490, %r832;
	not.pred 	%p225, %p646;
	selp.u32 	%r833, 1, 0, %p225;
	add.s32 	%r501, %r491, %r833;
	@%p646 bra 	$L__BB21_360;
	shl.b32 	%r834, %r501, 2;
	add.s32 	%r836, %r730, %r834;
	ld.shared.u32 	%r1544, [%r836];
	bra.uni 	$L__BB21_361;
$L__BB21_360:
	shl.b32 	%r837, %r500, 2;
	add.s32 	%r839, %r730, %r837;
	ld.shared.u32 	%r1542, [%r839];
$L__BB21_361:
	setp.ge.s32 	%p227, %r500, %r414;
	mov.pred 	%p648, 0;
	@%p227 bra 	$L__BB21_366;
	setp.ge.s32 	%p229, %r501, %r284;
	mov.pred 	%p648, -1;
	@%p229 bra 	$L__BB21_366;
	mov.b32 	%r1561, 0;
	mov.pred 	%p647, -1;
$L__BB21_364:
	mul.lo.s32 	%r841, %r1561, %r640;
	add.s32 	%r842, %r841, %r1542;
	mul.wide.s32 	%rd197, %r842, 4;
	add.s64 	%rd198, %rd11, %rd197;
	ld.global.u32 	%r507, [%rd198];
	add.s32 	%r843, %r841, %r1544;
	mul.wide.s32 	%rd199, %r843, 4;
	add.s64 	%rd200, %rd11, %rd199;
	ld.global.u32 	%r508, [%rd200];
	setp.lt.s32 	%p232, %r507, %r508;
	mov.pred 	%p648, -1;
	@%p232 bra 	$L__BB21_366;
	setp.le.s32 	%p234, %r507, %r508;
	and.pred  	%p235, %p234, %p647;
	mov.b32 	%r1561, 1;
	mov.pred 	%p647, 0;
	mov.pred 	%p648, %p647;
	@%p235 bra 	$L__BB21_364;
$L__BB21_366:
	selp.b32 	%r509, %r1542, %r1544, %p648;
	selp.u32 	%r845, 1, 0, %p648;
	add.s32 	%r510, %r500, %r845;
	not.pred 	%p236, %p648;
	selp.u32 	%r846, 1, 0, %p236;
	add.s32 	%r511, %r501, %r846;
	@%p648 bra 	$L__BB21_368;
	shl.b32 	%r847, %r511, 2;
	add.s32 	%r849, %r730, %r847;
	ld.shared.u32 	%r1544, [%r849];
	bra.uni 	$L__BB21_369;
$L__BB21_368:
	shl.b32 	%r850, %r510, 2;
	add.s32 	%r852, %r730, %r850;
	ld.shared.u32 	%r1542, [%r852];
$L__BB21_369:
	setp.ge.s32 	%p238, %r510, %r414;
	mov.pred 	%p650, 0;
	@%p238 bra 	$L__BB21_374;
	setp.ge.s32 	%p240, %r511, %r284;
	mov.pred 	%p650, -1;
	@%p240 bra 	$L__BB21_374;
	mov.b32 	%r1564, 0;
	mov.pred 	%p649, -1;
$L__BB21_372:
	mul.lo.s32 	%r854, %r1564, %r640;
	add.s32 	%r855, %r854, %r1542;
	mul.wide.s32 	%rd201, %r855, 4;
	add.s64 	%rd202, %rd11, %rd201;
	ld.global.u32 	%r517, [%rd202];
	add.s32 	%r856, %r854, %r1544;
	mul.wide.s32 	%rd203, %r856, 4;
	add.s64 	%rd204, %rd11, %rd203;
	ld.global.u32 	%r518, [%rd204];
	setp.lt.s32 	%p243, %r517, %r518;
	mov.pred 	%p650, -1;
	@%p243 bra 	$L__BB21_374;
	setp.le.s32 	%p245, %r517, %r518;
	and.pred  	%p246, %p245, %p649;
	mov.b32 	%r1564, 1;
	mov.pred 	%p649, 0;
	mov.pred 	%p650, %p649;
	@%p246 bra 	$L__BB21_372;
$L__BB21_374:
	selp.b32 	%r519, %r1542, %r1544, %p650;
	selp.u32 	%r858, 1, 0, %p650;
	add.s32 	%r520, %r510, %r858;
	not.pred 	%p247, %p650;
	selp.u32 	%r859, 1, 0, %p247;
	add.s32 	%r521, %r511, %r859;
	@%p650 bra 	$L__BB21_376;
	shl.b32 	%r860, %r521, 2;
	add.s32 	%r862, %r730, %r860;
	ld.shared.u32 	%r1544, [%r862];
	bra.uni 	$L__BB21_377;
$L__BB21_376:
	shl.b32 	%r863, %r520, 2;
	add.s32 	%r865, %r730, %r863;
	ld.shared.u32 	%r1542, [%r865];
$L__BB21_377:
	setp.ge.s32 	%p249, %r520, %r414;
	mov.pred 	%p652, 0;
	@%p249 bra 	$L__BB21_382;
	setp.ge.s32 	%p251, %r521, %r284;
	mov.pred 	%p652, -1;
	@%p251 bra 	$L__BB21_382;
	mov.b32 	%r1567, 0;
	mov.pred 	%p651, -1;
$L__BB21_380:
	mul.lo.s32 	%r867, %r1567, %r640;
	add.s32 	%r868, %r867, %r1542;
	mul.wide.s32 	%rd205, %r868, 4;
	add.s64 	%rd206, %rd11, %rd205;
	ld.global.u32 	%r527, [%rd206];
	add.s32 	%r869, %r867, %r1544;
	mul.wide.s32 	%rd207, %r869, 4;
	add.s64 	%rd208, %rd11, %rd207;
	ld.global.u32 	%r528, [%rd208];
	setp.lt.s32 	%p254, %r527, %r528;
	mov.pred 	%p652, -1;
	@%p254 bra 	$L__BB21_382;
	setp.le.s32 	%p256, %r527, %r528;
	and.pred  	%p257, %p256, %p651;
	mov.b32 	%r1567, 1;
	mov.pred 	%p651, 0;
	mov.pred 	%p652, %p651;
	@%p257 bra 	$L__BB21_380;
$L__BB21_382:
	selp.b32 	%r529, %r1542, %r1544, %p652;
	selp.u32 	%r871, 1, 0, %p652;
	add.s32 	%r530, %r520, %r871;
	not.pred 	%p258, %p652;
	selp.u32 	%r872, 1, 0, %p258;
	add.s32 	%r531, %r521, %r872;
	@%p652 bra 	$L__BB21_384;
	shl.b32 	%r873, %r531, 2;
	add.s32 	%r875, %r730, %r873;
	ld.shared.u32 	%r1544, [%r875];
	bra.uni 	$L__BB21_385;
$L__BB21_384:
	shl.b32 	%r876, %r530, 2;
	add.s32 	%r878, %r730, %r876;
	ld.shared.u32 	%r1542, [%r878];
$L__BB21_385:
	setp.ge.s32 	%p260, %r530, %r414;
	mov.pred 	%p654, 0;
	@%p260 bra 	$L__BB21_390;
	setp.ge.s32 	%p262, %r531, %r284;
	mov.pred 	%p654, -1;
	@%p262 bra 	$L__BB21_390;
	mov.b32 	%r1570, 0;
	mov.pred 	%p653, -1;
$L__BB21_388:
	mul.lo.s32 	%r880, %r1570, %r640;
	add.s32 	%r881, %r880, %r1542;
	mul.wide.s32 	%rd209, %r881, 4;
	add.s64 	%rd210, %rd11, %rd209;
	ld.global.u32 	%r537, [%rd210];
	add.s32 	%r882, %r880, %r1544;
	mul.wide.s32 	%rd211, %r882, 4;
	add.s64 	%rd212, %rd11, %rd211;
	ld.global.u32 	%r538, [%rd212];
	setp.lt.s32 	%p265, %r537, %r538;
	mov.pred 	%p654, -1;
	@%p265 bra 	$L__BB21_390;
	setp.le.s32 	%p267, %r537, %r538;
	and.pred  	%p268, %p267, %p653;
	mov.b32 	%r1570, 1;
	mov.pred 	%p653, 0;
	mov.pred 	%p654, %p653;
	@%p268 bra 	$L__BB21_388;
$L__BB21_390:
	selp.b32 	%r539, %r1542, %r1544, %p654;
	selp.u32 	%r884, 1, 0, %p654;
	add.s32 	%r540, %r530, %r884;
	not.pred 	%p269, %p654;
	selp.u32 	%r885, 1, 0, %p269;
	add.s32 	%r541, %r531, %r885;
	@%p654 bra 	$L__BB21_392;
	shl.b32 	%r886, %r541, 2;
	add.s32 	%r888, %r730, %r886;
	ld.shared.u32 	%r1544, [%r888];
	bra.uni 	$L__BB21_393;
$L__BB21_392:
	shl.b32 	%r889, %r540, 2;
	add.s32 	%r891, %r730, %r889;
	ld.shared.u32 	%r1542, [%r891];
$L__BB21_393:
	setp.ge.s32 	%p271, %r540, %r414;
	mov.pred 	%p656, 0;
	@%p271 bra 	$L__BB21_398;
	setp.ge.s32 	%p273, %r541, %r284;
	mov.pred 	%p656, -1;
	@%p273 bra 	$L__BB21_398;
	mov.b32 	%r1573, 0;
	mov.pred 	%p655, -1;
$L__BB21_396:
	mul.lo.s32 	%r893, %r1573, %r640;
	add.s32 	%r894, %r893, %r1542;
	cvta.to.global.u64 	%rd213, %rd15;
	mul.wide.s32 	%rd214, %r894, 4;
	add.s64 	%rd215, %rd213, %rd214;
	ld.global.u32 	%r547, [%rd215];
	add.s32 	%r895, %r893, %r1544;
	mul.wide.s32 	%rd216, %r895, 4;
	add.s64 	%rd217, %rd213, %rd216;
	ld.global.u32 	%r548, [%rd217];
	setp.lt.s32 	%p276, %r547, %r548;
	mov.pred 	%p656, -1;
	@%p276 bra 	$L__BB21_398;
	setp.le.s32 	%p278, %r547, %r548;
	and.pred  	%p279, %p278, %p655;
	mov.b32 	%r1573, 1;
	mov.pred 	%p655, 0;
	mov.pred 	%p656, %p655;
	@%p279 bra 	$L__BB21_396;
$L__BB21_398:
	selp.b32 	%r549, %r1542, %r1544, %p656;
	selp.u32 	%r897, 1, 0, %p656;
	add.s32 	%r550, %r540, %r897;
	not.pred 	%p280, %p656;
	selp.u32 	%r898, 1, 0, %p280;
	add.s32 	%r551, %r541, %r898;
	@%p656 bra 	$L__BB21_400;
	shl.b32 	%r899, %r551, 2;
	add.s32 	%r901, %r730, %r899;
	ld.shared.u32 	%r1544, [%r901];
	bra.uni 	$L__BB21_401;
$L__BB21_400:
	shl.b32 	%r902, %r550, 2;
	add.s32 	%r904, %r730, %r902;
	ld.shared.u32 	%r1542, [%r904];
$L__BB21_401:
	setp.ge.s32 	%p282, %r550, %r414;
	mov.pred 	%p658, 0;
	@%p282 bra 	$L__BB21_406;
	setp.ge.s32 	%p284, %r551, %r284;
	mov.pred 	%p658, -1;
	@%p284 bra 	$L__BB21_406;
	mov.b32 	%r1576, 0;
	mov.pred 	%p657, -1;
$L__BB21_404:
	mul.lo.s32 	%r906, %r1576, %r640;
	add.s32 	%r907, %r906, %r1542;
	cvta.to.global.u64 	%rd218, %rd15;
	mul.wide.s32 	%rd219, %r907, 4;
	add.s64 	%rd220, %rd218, %rd219;
	ld.global.u32 	%r557, [%rd220];
	add.s32 	%r908, %r906, %r1544;
	mul.wide.s32 	%rd221, %r908, 4;
	add.s64 	%rd222, %rd218, %rd221;
	ld.global.u32 	%r558, [%rd222];
	setp.lt.s32 	%p287, %r557, %r558;
	mov.pred 	%p658, -1;
	@%p287 bra 	$L__BB21_406;
	setp.le.s32 	%p289, %r557, %r558;
	and.pred  	%p290, %p289, %p657;
	mov.b32 	%r1576, 1;
	mov.pred 	%p657, 0;
	mov.pred 	%p658, %p657;
	@%p290 bra 	$L__BB21_404;
$L__BB21_406:
	selp.b32 	%r559, %r1542, %r1544, %p658;
	selp.u32 	%r910, 1, 0, %p658;
	add.s32 	%r560, %r550, %r910;
	not.pred 	%p291, %p658;
	selp.u32 	%r911, 1, 0, %p291;
	add.s32 	%r561, %r551, %r911;
	@%p658 bra 	$L__BB21_408;
	shl.b32 	%r912, %r561, 2;
	add.s32 	%r914, %r730, %r912;
	ld.shared.u32 	%r1544, [%r914];
	bra.uni 	$L__BB21_409;
$L__BB21_408:
	shl.b32 	%r915, %r560, 2;
	add.s32 	%r917, %r730, %r915;
	ld.shared.u32 	%r1542, [%r917];
$L__BB21_409:
	setp.ge.s32 	%p293, %r560, %r414;
	mov.pred 	%p660, 0;
	@%p293 bra 	$L__BB21_414;
	setp.ge.s32 	%p295, %r561, %r284;
	mov.pred 	%p660, -1;
	@%p295 bra 	$L__BB21_414;
	mov.b32 	%r1579, 0;
	mov.pred 	%p659, -1;
$L__BB21_412:
	mul.lo.s32 	%r919, %r1579, %r640;
	add.s32 	%r920, %r919, %r1542;
	cvta.to.global.u64 	%rd223, %rd15;
	mul.wide.s32 	%rd224, %r920, 4;
	add.s64 	%rd225, %rd223, %rd224;
	ld.global.u32 	%r567, [%rd225];
	add.s32 	%r921, %r919, %r1544;
	mul.wide.s32 	%rd226, %r921, 4;
	add.s64 	%rd227, %rd223, %rd226;
	ld.global.u32 	%r568, [%rd227];
	setp.lt.s32 	%p298, %r567, %r568;
	mov.pred 	%p660, -1;
	@%p298 bra 	$L__BB21_414;
	setp.le.s32 	%p300, %r567, %r568;
	and.pred  	%p301, %p300, %p659;
	mov.b32 	%r1579, 1;
	mov.pred 	%p659, 0;
	mov.pred 	%p660, %p659;
	@%p301 bra 	$L__BB21_412;
$L__BB21_414:
	selp.b32 	%r569, %r1542, %r1544, %p660;
	selp.u32 	%r923, 1, 0, %p660;
	add.s32 	%r570, %r560, %r923;
	not.pred 	%p302, %p660;
	selp.u32 	%r924, 1, 0, %p302;
	add.s32 	%r571, %r561, %r924;
	@%p660 bra 	$L__BB21_416;
	shl.b32 	%r925, %r571, 2;
	mov.u32 	%r926, _ZZN3cub18CUB_300001_SM_10006detail10merge_sort26DeviceMergeSortMergeKernelINS2_10policy_hubIN6thrust24THRUST_300001_SM_1000_NS6detail15normal_iteratorINS6_10device_ptrIiEEEEE9Policy600ESB_PNS0_8NullTypeESB_SF_j14edge_sort_funcIiEiSE_EEvbT2_T3_T4_PT6_PT7_T5_PSK_SK_NS1_7vsmem_tEE19static_temp_storage;
	add.s32 	%r927, %r926, %r925;
	ld.shared.u32 	%r1544, [%r927];
	bra.uni 	$L__BB21_417;
$L__BB21_416:
	shl.b32 	%r928, %r570, 2;
	mov.u32 	%r929, _ZZN3cub18CUB_300001_SM_10006detail10merge_sort26DeviceMergeSortMergeKernelINS2_10policy_hubIN6thrust24THRUST_300001_SM_1000_NS6detail15normal_iteratorINS6_10device_ptrIiEEEEE9Policy600ESB_PNS0_8NullTypeESB_SF_j14edge_sort_funcIiEiSE_EEvbT2_T3_T4_PT6_PT7_T5_PSK_SK_NS1_7vsmem_tEE19static_temp_storage;
	add.s32 	%r930, %r929, %r928;
	ld.shared.u32 	%r1542, [%r930];
$L__BB21_417:
	setp.ge.s32 	%p304, %r570, %r414;
	mov.pred 	%p662, 0;
	@%p304 bra 	$L__BB21_422;
	setp.ge.s32 	%p306, %r571, %r284;
	mov.pred 	%p662, -1;
	@%p306 bra 	$L__BB21_422;
	mov.b32 	%r1582, 0;
	mov.pred 	%p661, -1;
$L__BB21_420:
	mul.lo.s32 	%r932, %r1582, %r640;
	add.s32 	%r933, %r932, %r1542;
	cvta.to.global.u64 	%rd228, %rd15;
	mul.wide.s32 	%rd229, %r933, 4;
	add.s64 	%rd230, %rd228, %rd229;
	ld.global.u32 	%r577, [%rd230];
	add.s32 	%r934, %r932, %r1544;
	mul.wide.s32 	%rd231, %r934, 4;
	add.s64 	%rd232, %rd228, %rd231;
	ld.global.u32 	%r578, [%rd232];
	setp.lt.s32 	%p309, %r577, %r578;
	mov.pred 	%p662, -1;
	@%p309 bra 	$L__BB21_422;
	setp.le.s32 	%p311, %r577, %r578;
	and.pred  	%p312, %p311, %p661;
	mov.b32 	%r1582, 1;
	mov.pred 	%p661, 0;
	mov.pred 	%p662, %p661;
	@%p312 bra 	$L__BB21_420;
$L__BB21_422:
	selp.b32 	%r579, %r1542, %r1544, %p662;
	selp.u32 	%r936, 1, 0, %p662;
	add.s32 	%r580, %r570, %r936;
	not.pred 	%p313, %p662;
	selp.u32 	%r937, 1, 0, %p313;
	add.s32 	%r581, %r571, %r937;
	@%p662 bra 	$L__BB21_424;
	shl.b32 	%r938, %r581, 2;
	mov.u32 	%r939, _ZZN3cub18CUB_300001_SM_10006detail10merge_sort26DeviceMergeSortMergeKernelINS2_10policy_hubIN6thrust24THRUST_300001_SM_1000_NS6detail15normal_iteratorINS6_10device_ptrIiEEEEE9Policy600ESB_PNS0_8NullTypeESB_SF_j14edge_sort_funcIiEiSE_EEvbT2_T3_T4_PT6_PT7_T5_PSK_SK_NS1_7vsmem_tEE19static_temp_storage;
	add.s32 	%r940, %r939, %r938;
	ld.shared.u32 	%r1544, [%r940];
	bra.uni 	$L__BB21_425;
$L__BB21_424:
	shl.b32 	%r941, %r580, 2;
	mov.u32 	%r942, _ZZN3cub18CUB_300001_SM_10006detail10merge_sort26DeviceMergeSortMergeKernelINS2_10policy_hubIN6thrust24THRUST_300001_SM_1000_NS6detail15normal_iteratorINS6_10device_ptrIiEEEEE9Policy600ESB_PNS0_8NullTypeESB_SF_j14edge_sort_funcIiEiSE_EEvbT2_T3_T4_PT6_PT7_T5_PSK_SK_NS1_7vsmem_tEE19static_temp_storage;
	add.s32 	%r943, %r942, %r941;
	ld.shared.u32 	%r1542, [%r943];
$L__BB21_425:
	setp.ge.s32 	%p315, %r580, %r414;
	mov.pred 	%p664, 0;
	@%p315 bra 	$L__BB21_430;
	setp.ge.s32 	%p317, %r581, %r284;
	mov.pred 	%p664, -1;
	@%p317 bra 	$L__BB21_430;
	mov.b32 	%r1585, 0;
	mov.pred 	%p663, -1;
$L__BB21_428:
	mul.lo.s32 	%r945, %r1585, %r640;
	add.s32 	%r946, %r945, %r1542;
	cvta.to.global.u64 	%rd233, %rd15;
	mul.wide.s32 	%rd234, %r946, 4;
	add.s64 	%rd235, %rd233, %rd234;
	ld.global.u32 	%r587, [%rd235];
	add.s32 	%r947, %r945, %r1544;
	mul.wide.s32 	%rd236, %r947, 4;
	add.s64 	%rd237, %rd233, %rd236;
	ld.global.u32 	%r588, [%rd237];
	setp.lt.s32 	%p320, %r587, %r588;
	mov.pred 	%p664, -1;
	@%p320 bra 	$L__BB21_430;
	setp.le.s32 	%p322, %r587, %r588;
	and.pred  	%p323, %p322, %p663;
	mov.b32 	%r1585, 1;
	mov.pred 	%p663, 0;
	mov.pred 	%p664, %p663;
	@%p323 bra 	$L__BB21_428;
$L__BB21_430:
	selp.b32 	%r589, %r1542, %r1544, %p664;
	selp.u32 	%r949, 1, 0, %p664;
	add.s32 	%r590, %r580, %r949;
	not.pred 	%p324, %p664;
	selp.u32 	%r950, 1, 0, %p324;
	add.s32 	%r591, %r581, %r950;
	@%p664 bra 	$L__BB21_432;
	shl.b32 	%r951, %r591, 2;
	mov.u32 	%r952, _ZZN3cub18CUB_300001_SM_10006detail10merge_sort26DeviceMergeSortMergeKernelINS2_10policy_hubIN6thrust24THRUST_300001_SM_1000_NS6detail15normal_iteratorINS6_10device_ptrIiEEEEE9Policy600ESB_PNS0_8NullTypeESB_SF_j14edge_sort_funcIiEiSE_EEvbT2_T3_T4_PT6_PT7_T5_PSK_SK_NS1_7vsmem_tEE19static_temp_storage;
	add.s32 	%r953, %r952, %r951;
	ld.shared.u32 	%r1544, [%r953];
	bra.uni 	$L__BB21_433;
$L__BB21_432:
	shl.b32 	%r954, %r590, 2;
	mov.u32 	%r955, _ZZN3cub18CUB_300001_SM_10006detail10merge_sort26DeviceMergeSortMergeKernelINS2_10policy_hubIN6thrust24THRUST_300001_SM_1000_NS6detail15normal_iteratorINS6_10device_ptrIiEEEEE9Policy600ESB_PNS0_8NullTypeESB_SF_j14edge_sort_funcIiEiSE_EEvbT2_T3_T4_PT6_PT7_T5_PSK_SK_NS1_7vsmem_tEE19static_temp_storage;
	add.s32 	%r956, %r955, %r954;
	ld.shared.u32 	%r1542, [%r956];
$L__BB21_433:
	setp.ge.s32 	%p325, %r590, %r414;
	mov.u32 	%r1589, %r1544;
	@%p325 bra 	$L__BB21_438;
	setp.ge.s32 	%p326, %r591, %r284;
	mov.u32 	%r1589, %r1542;
	@%p326 bra 	$L__BB21_438;
	mov.b32 	%r1588, 0;
	mov.pred 	%p665, -1;
$L__BB21_436:
	mul.lo.s32 	%r958, %r1588, %r640;
	add.s32 	%r959, %r958, %r1542;
	cvta.to.global.u64 	%rd238, %rd15;
	mul.wide.s32 	%rd239, %r959, 4;
	add.s64 	%rd240, %rd238, %rd239;
	ld.global.u32 	%r597, [%rd240];
	add.s32 	%r960, %r958, %r1544;
	mul.wide.s32 	%rd241, %r960, 4;
	add.s64 	%rd242, %rd238, %rd241;
	ld.global.u32 	%r598, [%rd242];
	setp.lt.s32 	%p328, %r597, %r598;
	mov.u32 	%r1589, %r1542;
	@%p328 bra 	$L__BB21_438;
	setp.le.s32 	%p330, %r597, %r598;
	and.pred  	%p331, %p330, %p665;
	mov.b32 	%r1588, 1;
	mov.pred 	%p665, 0;
	mov.u32 	%r1589, %r1544;
	@%p331 bra 	$L__BB21_436;
$L__BB21_438:
	ld.param.s8 	%rs3, [_ZN3cub18CUB_300001_SM_10006detail10merge_sort26DeviceMergeSortMergeKernelINS2_10policy_hubIN6thrust24THRUST_300001_SM_1000_NS6detail15normal_iteratorINS6_10device_ptrIiEEEEE9Policy600ESB_PNS0_8NullTypeESB_SF_j14edge_sort_funcIiEiSE_EEvbT2_T3_T4_PT6_PT7_T5_PSK_SK_NS1_7vsmem_tE_param_0];
	mov.u32 	%r962, %ctaid.x;
	mul.lo.s32 	%r600, %r962, 4352;
	setp.eq.s16 	%p332, %rs3, 0;
	bar.sync 	0;
	@%p332 bra 	$L__BB21_475;
	// begin inline asm
	mov.u32 %r963, %laneid;
	// end inline asm
	shr.u32 	%r964, %r2, 5;
	mul.lo.s32 	%r965, %r964, 544;
	mad.lo.s32 	%r966, %r963, 17, %r965;
	shl.b32 	%r967, %r966, 2;
	mov.u32 	%r968, _ZZN3cub18CUB_300001_SM_10006detail10merge_sort26DeviceMergeSortMergeKernelINS2_10policy_hubIN6thrust24THRUST_300001_SM_1000_NS6detail15normal_iteratorINS6_10device_ptrIiEEEEE9Policy600ESB_PNS0_8NullTypeESB_SF_j14edge_sort_funcIiEiSE_EEvbT2_T3_T4_PT6_PT7_T5_PSK_SK_NS1_7vsmem_tEE19static_temp_storage;
	add.s32 	%r969, %r968, %r967;
	st.shared.u32 	[%r969], %r439;
	st.shared.u32 	[%r969+4], %r449;
	st.shared.u32 	[%r969+8], %r459;
	st.shared.u32 	[%r969+12], %r469;
	st.shared.u32 	[%r969+16], %r479;
	st.shared.u32 	[%r969+20], %r489;
	st.shared.u32 	[%r969+24], %r499;
	st.shared.u32 	[%r969+28], %r509;
	st.shared.u32 	[%r969+32], %r519;
	st.shared.u32 	[%r969+36], %r529;
	st.shared.u32 	[%r969+40], %r539;
	st.shared.u32 	[%r969+44], %r549;
	st.shared.u32 	[%r969+48], %r559;
	st.shared.u32 	[%r969+52], %r569;
	st.shared.u32 	[%r969+56], %r579;
	st.shared.u32 	[%r969+60], %r589;
	st.shared.u32 	[%r969+64], %r1589;
	bar.warp.sync 	-1;
	shl.b32 	%r970, %r963, 4;
	sub.s32 	%r971, %r966, %r970;
	shl.b32 	%r972, %r971, 2;
	add.s32 	%r973, %r968, %r972;
	ld.shared.u32 	%r601, [%r973];
	ld.shared.u32 	%r602, [%r973+128];
	ld.shared.u32 	%r603, [%r973+256];
	ld.shared.u32 	%r604, [%r973+384];
	ld.shared.u32 	%r605, [%r973+512];
	ld.shared.u32 	%r606, [%r973+640];
	ld.shared.u32 	%r607, [%r973+768];
	ld.shared.u32 	%r608, [%r973+896];
	ld.shared.u32 	%r609, [%r973+1024];
	ld.shared.u32 	%r610, [%r973+1152];
	ld.shared.u32 	%r611, [%r973+1280];
	ld.shared.u32 	%r612, [%r973+1408];
	ld.shared.u32 	%r613, [%r973+1536];
	ld.shared.u32 	%r614, [%r973+1664];
	ld.shared.u32 	%r615, [%r973+1792];
	ld.shared.u32 	%r616, [%r973+1920];
	ld.shared.u32 	%r617, [%r973+2048];
	setp.ne.s32 	%p333, %r2, 0;
	@%p333 bra 	$L__BB21_441;
	st.volatile.shared.u32 	[_ZZN3cub18CUB_300001_SM_10006detail10merge_sort26DeviceMergeSortMergeKernelINS2_10policy_hubIN6thrust24THRUST_300001_SM_1000_NS6detail15normal_iteratorINS6_10device_ptrIiEEEEE9Policy600ESB_PNS0_8NullTypeESB_SF_j14edge_sort_funcIiEiSE_EEvbT2_T3_T4_PT6_PT7_T5_PSK_SK_NS1_7vsmem_tEE19static_temp_storage+17408], %r414;
$L__BB21_441:
	ld.param.u64 	%rd491, [_ZN3cub18CUB_300001_SM_10006detail10merge_sort26DeviceMergeSortMergeKernelINS2_10policy_hubIN6thrust24THRUST_300001_SM_1000_NS6detail15normal_iteratorINS6_10device_ptrIiEEEEE9Policy600ESB_PNS0_8NullTypeESB_SF_j14edge_sort_funcIiEiSE_EEvbT2_T3_T4_PT6_PT7_T5_PSK_SK_NS1_7vsmem_tE_param_4];
	bar.sync 	0;
	ld.volatile.shared.u32 	%r618, [_ZZN3cub18CUB_300001_SM_10006detail10merge_sort26DeviceMergeSortMergeKernelINS2_10policy_hubIN6thrust24THRUST_300001_SM_1000_NS6detail15normal_iteratorINS6_10device_ptrIiEEEEE9Policy600ESB_PNS0_8NullTypeESB_SF_j14edge_sort_funcIiEiSE_EEvbT2_T3_T4_PT6_PT7_T5_PSK_SK_NS1_7vsmem_tEE19static_temp_storage+17408];
	and.b32  	%r974, %r2, 31;
	and.b32  	%r975, %r2, 992;
	mul.lo.s32 	%r976, %r975, 17;
	or.b32  	%r619, %r976, %r974;
	setp.ge.s32 	%p334, %r619, %r618;
	cvt.u64.u32 	%rd243, %r619;
	cvt.u64.u32 	%rd244, %r600;
	add.s64 	%rd245, %rd243, %rd244;
	cvta.to.global.u64 	%rd246, %rd491;
	shl.b64 	%rd247, %rd245, 2;
	add.s64 	%rd12, %rd246, %rd247;
	@%p334 bra 	$L__BB21_443;
	st.global.u32 	[%rd12], %r601;
$L__BB21_443:
	add.s32 	%r977, %r619, 32;
	setp.ge.s32 	%p335, %r977, %r618;
	@%p335 bra 	$L__BB21_445;
	st.global.u32 	[%rd12+128], %r602;
$L__BB21_445:
	add.s32 	%r978, %r619, 64;
	setp.ge.s32 	%p336, %r978, %r618;
	@%p336 bra 	$L__BB21_447;
	st.global.u32 	[%rd12+256], %r603;
$L__BB21_447:
	add.s32 	%r979, %r619, 96;
	setp.ge.s32 	%p337, %r979, %r618;
	@%p337 bra 	$L__BB21_449;
	st.global.u32 	[%rd12+384], %r604;
$L__BB21_449:
	add.s32 	%r980, %r619, 128;
	setp.ge.s32 	%p338, %r980, %r618;
	@%p338 bra 	$L__BB21_451;
	st.global.u32 	[%rd12+512], %r605;
$L__BB21_451:
	add.s32 	%r981, %r619, 160;
	setp.ge.s32 	%p339, %r981, %r618;
	@%p339 bra 	$L__BB21_453;
	st.global.u32 	[%rd12+640], %r606;
$L__BB21_453:
	add.s32 	%r982, %r619, 192;
	setp.ge.s32 	%p340, %r982, %r618;
	@%p340 bra 	$L__BB21_455;
	st.global.u32 	[%rd12+768], %r607;
$L__BB21_455:
	add.s32 	%r983, %r619, 224;
	setp.ge.s32 	%p341, %r983, %r618;
	@%p341 bra 	$L__BB21_457;
	st.global.u32 	[%rd12+896], %r608;
$L__BB21_457:
	add.s32 	%r984, %r619, 256;
	setp.ge.s32 	%p342, %r984, %r618;
	@%p342 bra 	$L__BB21_459;
	st.global.u32 	[%rd12+1024], %r609;
$L__BB21_459:
	add.s32 	%r985, %r619, 288;
	setp.ge.s32 	%p343, %r985, %r618;
	@%p343 bra 	$L__BB21_461;
	st.global.u32 	[%rd12+1152], %r610;
$L__BB21_461:
	add.s32 	%r986, %r619, 320;
	setp.ge.s32 	%p344, %r986, %r618;
	@%p344 bra 	$L__BB21_463;
	st.global.u32 	[%rd12+1280], %r611;
$L__BB21_463:
	add.s32 	%r987, %r619, 352;
	setp.ge.s32 	%p345, %r987, %r618;
	@%p345 bra 	$L__BB21_465;
	st.global.u32 	[%rd12+1408], %r612;
$L__BB21_465:
	add.s32 	%r988, %r619, 384;
	setp.ge.s32 	%p346, %r988, %r618;
	@%p346 bra 	$L__BB21_467;
	st.global.u32 	[%rd12+1536], %r613;
$L__BB21_467:
	add.s32 	%r989, %r619, 416;
	setp.ge.s32 	%p347, %r989, %r618;
	@%p347 bra 	$L__BB21_469;
	st.global.u32 	[%rd12+1664], %r614;
$L__BB21_469:
	add.s32 	%r990, %r619, 448;
	setp.ge.s32 	%p348, %r990, %r618;
	@%p348 bra 	$L__BB21_471;
	st.global.u32 	[%rd12+1792], %r615;
$L__BB21_471:
	add.s32 	%r991, %r619, 480;
	setp.ge.s32 	%p349, %r991, %r618;
	@%p349 bra 	$L__BB21_473;
	st.global.u32 	[%rd12+1920], %r616;
$L__BB21_473:
	add.s32 	%r992, %r619, 512;
	setp.ge.s32 	%p350, %r992, %r618;
	@%p350 bra 	$L__BB21_511;
	st.global.u32 	[%rd12+2048], %r617;
	bra.uni 	$L__BB21_511;
$L__BB21_475:
	// begin inline asm
	mov.u32 %r993, %laneid;
	// end inline asm
	shr.u32 	%r994, %r2, 5;
	mul.lo.s32 	%r995, %r994, 544;
	mad.lo.s32 	%r996, %r993, 17, %r995;
	shl.b32 	%r997, %r996, 2;
	mov.u32 	%r998, _ZZN3cub18CUB_300001_SM_10006detail10merge_sort26DeviceMergeSortMergeKernelINS2_10policy_hubIN6thrust24THRUST_300001_SM_1000_NS6detail15normal_iteratorINS6_10device_ptrIiEEEEE9Policy600ESB_PNS0_8NullTypeESB_SF_j14edge_sort_funcIiEiSE_EEvbT2_T3_T4_PT6_PT7_T5_PSK_SK_NS1_7vsmem_tEE19static_temp_storage;
	add.s32 	%r999, %r998, %r997;
	st.shared.u32 	[%r999], %r439;
	st.shared.u32 	[%r999+4], %r449;
	st.shared.u32 	[%r999+8], %r459;
	st.shared.u32 	[%r999+12], %r469;
	st.shared.u32 	[%r999+16], %r479;
	st.shared.u32 	[%r999+20], %r489;
	st.shared.u32 	[%r999+24], %r499;
	st.shared.u32 	[%r999+28], %r509;
	st.shared.u32 	[%r999+32], %r519;
	st.shared.u32 	[%r999+36], %r529;
	st.shared.u32 	[%r999+40], %r539;
	st.shared.u32 	[%r999+44], %r549;
	st.shared.u32 	[%r999+48], %r559;
	st.shared.u32 	[%r999+52], %r569;
	st.shared.u32 	[%r999+56], %r579;
	st.shared.u32 	[%r999+60], %r589;
	st.shared.u32 	[%r999+64], %r1589;
	bar.warp.sync 	-1;
	shl.b32 	%r1000, %r993, 4;
	sub.s32 	%r1001, %r996, %r1000;
	shl.b32 	%r1002, %r1001, 2;
	add.s32 	%r1003, %r998, %r1002;
	ld.shared.u32 	%r620, [%r1003];
	ld.shared.u32 	%r621, [%r1003+128];
	ld.shared.u32 	%r622, [%r1003+256];
	ld.shared.u32 	%r623, [%r1003+384];
	ld.shared.u32 	%r624, [%r1003+512];
	ld.shared.u32 	%r625, [%r1003+640];
	ld.shared.u32 	%r626, [%r1003+768];
	ld.shared.u32 	%r627, [%r1003+896];
	ld.shared.u32 	%r628, [%r1003+1024];
	ld.shared.u32 	%r629, [%r1003+1152];
	ld.shared.u32 	%r630, [%r1003+1280];
	ld.shared.u32 	%r631, [%r1003+1408];
	ld.shared.u32 	%r632, [%r1003+1536];
	ld.shared.u32 	%r633, [%r1003+1664];
	ld.shared.u32 	%r634, [%r1003+1792];
	ld.shared.u32 	%r635, [%r1003+1920];
	ld.shared.u32 	%r636, [%r1003+2048];
	setp.ne.s32 	%p351, %r2, 0;
	@%p351 bra 	$L__BB21_477;
	st.volatile.shared.u32 	[_ZZN3cub18CUB_300001_SM_10006detail10merge_sort26DeviceMergeSortMergeKernelINS2_10policy_hubIN6thrust24THRUST_300001_SM_1000_NS6detail15normal_iteratorINS6_10device_ptrIiEEEEE9Policy600ESB_PNS0_8NullTypeESB_SF_j14edge_sort_funcIiEiSE_EEvbT2_T3_T4_PT6_PT7_T5_PSK_SK_NS1_7vsmem_tEE19static_temp_storage+17408], %r414;
$L__BB21_477:
	bar.sync 	0;
	ld.volatile.shared.u32 	%r637, [_ZZN3cub18CUB_300001_SM_10006detail10merge_sort26DeviceMergeSortMergeKernelINS2_10policy_hubIN6thrust24THRUST_300001_SM_1000_NS6detail15normal_iteratorINS6_10device_ptrIiEEEEE9Policy600ESB_PNS0_8NullTypeESB_SF_j14edge_sort_funcIiEiSE_EEvbT2_T3_T4_PT6_PT7_T5_PSK_SK_NS1_7vsmem_tEE19static_temp_storage+17408];
	and.b32  	%r1004, %r2, 31;
	and.b32  	%r1005, %r2, 992;
	mul.lo.s32 	%r1006, %r1005, 17;
	cvt.u64.u32 	%rd248, %r1006;
	or.b32  	%r638, %r1006, %r1004;
	add.s32 	%r1007, %r1004, %r600;
	cvt.u64.u32 	%rd249, %r1007;
	add.s64 	%rd250, %rd249, %rd248;
	setp.ge.s32 	%p352, %r638, %r637;
	shl.b64 	%rd251, %rd250, 2;
	add.s64 	%rd13, %rd3, %rd251;
	@%p352 bra 	$L__BB21_479;
	st.global.u32 	[%rd13], %r620;
$L__BB21_479:
	add.s32 	%r1008, %r638, 32;
	setp.ge.s32 	%p353, %r1008, %r637;
	@%p353 bra 	$L__BB21_481;
	st.global.u32 	[%rd13+128], %r621;
$L__BB21_481:
	add.s32 	%r1009, %r638, 64;
	setp.ge.s32 	%p354, %r1009, %r637;
	@%p354 bra 	$L__BB21_483;
	st.global.u32 	[%rd13+256], %r622;
$L__BB21_483:
	add.s32 	%r1010, %r638, 96;
	setp.ge.s32 	%p355, %r1010, %r637;
	@%p355 bra 	$L__BB21_485;
	st.global.u32 	[%rd13+384], %r623;
$L__BB21_485:
	add.s32 	%r1011, %r638, 128;
	setp.ge.s32 	%p356, %r1011, %r637;
	@%p356 bra 	$L__BB21_487;
	st.global.u32 	[%rd13+512], %r624;
$L__BB21_487:
	add.s32 	%r1012, %r638, 160;
	setp.ge.s32 	%p357, %r1012, %r637;
	@%p357 bra 	$L__BB21_489;
	st.global.u32 	[%rd13+640], %r625;
$L__BB21_489:
	add.s32 	%r1013, %r638, 192;
	setp.ge.s32 	%p358, %r1013, %r637;
	@%p358 bra 	$L__BB21_491;
	st.global.u32 	[%rd13+768], %r626;
$L__BB21_491:
	add.s32 	%r1014, %r638, 224;
	setp.ge.s32 	%p359, %r1014, %r637;
	@%p359 bra 	$L__BB21_493;
	st.global.u32 	[%rd13+896], %r627;
$L__BB21_493:
	add.s32 	%r1015, %r638, 256;
	setp.ge.s32 	%p360, %r1015, %r637;
	@%p360 bra 	$L__BB21_495;
	st.global.u32 	[%rd13+1024], %r628;
$L__BB21_495:
	add.s32 	%r1016, %r638, 288;
	setp.ge.s32 	%p361, %r1016, %r637;
	@%p361 bra 	$L__BB21_497;
	st.global.u32 	[%rd13+1152], %r629;
$L__BB21_497:
	add.s32 	%r1017, %r638, 320;
	setp.ge.s32 	%p362, %r1017, %r637;
	@%p362 bra 	$L__BB21_499;
	st.global.u32 	[%rd13+1280], %r630;
$L__BB21_499:
	add.s32 	%r1018, %r638, 352;
	setp.ge.s32 	%p363, %r1018, %r637;
	@%p363 bra 	$L__BB21_501;
	st.global.u32 	[%rd13+1408], %r631;
$L__BB21_501:
	add.s32 	%r1019, %r638, 384;
	setp.ge.s32 	%p364, %r1019, %r637;
	@%p364 bra 	$L__BB21_503;
	st.global.u32 	[%rd13+1536], %r632;
$L__BB21_503:
	add.s32 	%r1020, %r638, 416;
	setp.ge.s32 	%p365, %r1020, %r637;
	@%p365 bra 	$L__BB21_505;
	st.global.u32 	[%rd13+1664], %r633;
$L__BB21_505:
	add.s32 	%r1021, %r638, 448;
	setp.ge.s32 	%p366, %r1021, %r637;
	@%p366 bra 	$L__BB21_507;
	st.global.u32 	[%rd13+1792], %r634;
$L__BB21_507:
	add.s32 	%r1022, %r638, 480;
	setp.ge.s32 	%p367, %r1022, %r637;
	@%p367 bra 	$L__BB21_509;
	st.global.u32 	[%rd13+1920], %r635;
$L__BB21_509:
	add.s32 	%r1023, %r638, 512;
	setp.ge.s32 	%p368, %r1023, %r637;
	@%p368 bra 	$L__BB21_511;
	st.global.u32 	[%rd13+2048], %r636;
$L__BB21_511:
	ret;

}
	// .globl	_ZN3cub18CUB_300001_SM_10006detail10merge_sort30DeviceMergeSortBlockSortKernelINS2_10policy_hubIN6thrust24THRUST_300001_SM_1000_NS6detail15normal_iteratorINS6_10device_ptrIiEEEEE9Policy600ESB_PNS0_8NullTypeESB_SF_m14edge_sort_funcIiEiSE_EEvbT0_T1_T2_T3_T4_PT6_PT7_T5_NS1_7vsmem_tE
.visible .entry _ZN3cub18CUB_300001_SM_10006detail10merge_sort30DeviceMergeSortBlockSortKernelINS2_10policy_hubIN6thrust24THRUST_300001_SM_1000_NS6detail15normal_iteratorINS6_10device_ptrIiEEEEE9Policy600ESB_PNS0_8NullTypeESB_SF_m14edge_sort_funcIiEiSE_EEvbT0_T1_T2_T3_T4_PT6_PT7_T5_NS1_7vsmem_tE(
	.param .u8 _ZN3cub18CUB_300001_SM_10006detail10merge_sort30DeviceMergeSortBlockSortKernelINS2_10policy_hubIN6thrust24THRUST_300001_SM_1000_NS6detail15normal_iteratorINS6_10device_ptrIiEEEEE9Policy600ESB_PNS0_8NullTypeESB_SF_m14edge_sort_funcIiEiSE_EEvbT0_T1_T2_T3_T4_PT6_PT7_T5_NS1_7vsmem_tE_param_0,
	.param .align 8 .b8 _ZN3cub18CUB_300001_SM_10006detail10merge_sort30DeviceMergeSortBlockSortKernelINS2_10policy_hubIN6thrust24THRUST_300001_SM_1000_NS6detail15normal_iteratorINS6_10device_ptrIiEEEEE9Policy600ESB_PNS0_8NullTypeESB_SF_m14edge_sort_funcIiEiSE_EEvbT0_T1_T2_T3_T4_PT6_PT7_T5_NS1_7vsmem_tE_param_1[8],
	.param .u64 .ptr .align 1 _ZN3cub18CUB_300001_SM_10006detail10merge_sort30DeviceMergeSortBlockSortKernelINS2_10policy_hubIN6thrust24THRUST_300001_SM_1000_NS6detail15normal_iteratorINS6_10device_ptrIiEEEEE9Policy600ESB_PNS0_8NullTypeESB_SF_m14edge_sort_funcIiEiSE_EEvbT0_T1_T2_T3_T4_PT6_PT7_T5_NS1_7vsmem_tE_param_2,
	.param .align 8 .b8 _ZN3cub18CUB_300001_SM_10006detail10merge_sort30DeviceMergeSortBlockSortKernelINS2_10policy_hubIN6thrust24THRUST_300001_SM_1000_NS6detail15normal_iteratorINS6_10device_ptrIiEEEEE9Policy600ESB_PNS0_8NullTypeESB_SF_m14edge_sort_funcIiEiSE_EEvbT0_T1_T2_T3_T4_PT6_PT7_T5_NS1_7vsmem_tE_param_3[8],
	.param .u64 .ptr .align 1 _ZN3cub18CUB_300001_SM_10006detail10merge_sort30DeviceMergeSortBlockSortKernelINS2_10policy_hubIN6thrust24THRUST_300001_SM_1000_NS6detail15normal_iteratorINS6_10device_ptrIiEEEEE9Policy600ESB_PNS0_8NullTypeESB_SF_m14edge_sort_funcIiEiSE_EEvbT0_T1_T2_T3_T4_PT6_PT7_T5_NS1_7vsmem_tE_param_4,
	.param .u64 _ZN3cub18CUB_300001_SM_10006detail10merge_sort30DeviceMergeSortBlockSortKernelINS2_10policy_hubIN6thrust24THRUST_300001_SM_1000_NS6detail15normal_iteratorINS6_10device_ptrIiEEEEE9Policy600ESB_PNS0_8NullTypeESB_SF_m14edge_sort_funcIiEiSE_EEvbT0_T1_T2_T3_T4_PT6_PT7_T5_NS1_7vsmem_tE_param_5,
	.param .u64 .ptr .align 1 _ZN3cub18CUB_300001_SM_10006detail10merge_sort30DeviceMergeSortBlockSortKernelINS2_10policy_hubIN6thrust24THRUST_300001_SM_1000_NS6detail15normal_iteratorINS6_10device_ptrIiEEEEE9Policy600ESB_PNS0_8NullTypeESB_SF_m14edge_sort_funcIiEiSE_EEvbT0_T1_T2_T3_T4_PT6_PT7_T5_NS1_7vsmem_tE_param_6,
	.param .u64 .ptr .align 1 _ZN3cub18CUB_300001_SM_10006detail10merge_sort30DeviceMergeSortBlockSortKernelINS2_10policy_hubIN6thrust24THRUST_300001_SM_1000_NS6detail15normal_iteratorINS6_10device_ptrIiEEEEE9Policy600ESB_PNS0_8NullTypeESB_SF_m14edge_sort_funcIiEiSE_EEvbT0_T1_T2_T3_T4_PT6_PT7_T5_NS1_7vsmem_tE_param_7,
	.param .align 8 .b8 _ZN3cub18CUB_300001_SM_10006detail10merge_sort30DeviceMergeSortBlockSortKernelINS2_10policy_hubIN6thrust24THRUST_300001_SM_1000_NS6detail15normal_iteratorINS6_10device_ptrIiEEEEE9Policy600ESB_PNS0_8NullTypeESB_SF_m14edge_sort_funcIiEiSE_EEvbT0_T1_T2_T3_T4_PT6_PT7_T5_NS1_7vsmem_tE_param_8[16],
	.param .align 8 .b8 _ZN3cub18CUB_300001_SM_10006detail10merge_sort30DeviceMergeSortBlockSortKernelINS2_10policy_hubIN6thrust24THRUST_300001_SM_1000_NS6detail15normal_iteratorINS6_10device_ptrIiEEEEE9Policy600ESB_PNS0_8NullTypeESB_SF_m14edge_sort_funcIiEiSE_EEvbT0_T1_T2_T3_T4_PT6_PT7_T5_NS1_7vsmem_tE_param_9[8]
)
.maxntid 256
{
	.reg .pred 	%p<2605>;
	.reg .b16 	%rs<4>;
	.reg .b32 	%r<5066>;
	.reg .b64 	%rd<1336>;
	// demoted variable
	.shared .align 16 .b8 _ZZN3cub18CUB_300001_SM_10006detail10merge_sort30DeviceMergeSortBlockSortKernelINS2_10policy_hubIN6thrust24THRUST_300001_SM_1000_NS6detail15normal_iteratorINS6_10device_ptrIiEEEEE9Policy600ESB_PNS0_8NullTypeESB_SF_m14edge_sort_funcIiEiSE_EEvbT0_T1_T2_T3_T4_PT6_PT7_T5_NS1_7vsmem_tEE19static_temp_storage[17424];
	ld.param.u64 	%rd12, [_ZN3cub18CUB_300001_SM_10006detail10merge_sort30DeviceMergeSortBlockSortKernelINS2_10policy_hubIN6thrust24THRUST_300001_SM_1000_NS6detail15normal_iteratorINS6_10device_ptrIiEEEEE9Policy600ESB_PNS0_8NullTypeESB_SF_m14edge_sort_funcIiEiSE_EEvbT0_T1_T2_T3_T4_PT6_PT7_T5_NS1_7vsmem_tE_param_8+8];
	ld.param.u32 	%r2001, [_ZN3cub18CUB_300001_SM_10006detail10merge_sort30DeviceMergeSortBlockSortKernelINS2_10policy_hubIN6thrust24THRUST_300001_SM_1000_NS6detail15normal_iteratorINS6_10device_ptrIiEEEEE9Policy600ESB_PNS0_8NullTypeESB_SF_m14edge_sort_funcIiEiSE_EEvbT0_T1_T2_T3_T4_PT6_PT7_T5_NS1_7vsmem_tE_param_8];
	ld.param.u64 	%rd13, [_ZN3cub18CUB_300001_SM_10006detail10merge_sort30DeviceMergeSortBlockSortKernelINS2_10policy_hubIN6thrust24THRUST_300001_SM_1000_NS6detail15normal_iteratorINS6_10device_ptrIiEEEEE9Policy600ESB_PNS0_8NullTypeESB_SF_m14edge_sort_funcIiEiSE_EEvbT0_T1_T2_T3_T4_PT6_PT7_T5_NS1_7vsmem_tE_param_3];
	ld.param.u64 	%rd14, [_ZN3cub18CUB_300001_SM_10006detail10merge_sort30DeviceMergeSortBlockSortKernelINS2_10policy_hubIN6thrust24THRUST_300001_SM_1000_NS6detail15normal_iteratorINS6_10device_ptrIiEEEEE9Policy600ESB_PNS0_8NullTypeESB_SF_m14edge_sort_funcIiEiSE_EEvbT0_T1_T2_T3_T4_PT6_PT7_T5_NS1_7vsmem_tE_param_1];
	ld.param.u64 	%rd10, [_ZN3cub18CUB_300001_SM_10006detail10merge_sort30DeviceMergeSortBlockSortKernelINS2_10policy_hubIN6thrust24THRUST_300001_SM_1000_NS6detail15normal_iteratorINS6_10device_ptrIiEEEEE9Policy600ESB_PNS0_8NullTypeESB_SF_m14edge_sort_funcIiEiSE_EEvbT0_T1_T2_T3_T4_PT6_PT7_T5_NS1_7vsmem_tE_param_5];
	cvta.to.global.u64 	%rd1, %rd14;
	cvta.to.global.u64 	%rd2, %rd13;
	mov.u32 	%r2002, %ctaid.x;
	cvt.u64.u32 	%rd15, %r2002;
	mov.u32 	%r2003, %nctaid.x;
	cvt.u64.u32 	%rd16, %r2003;
	mul.wide.u32 	%rd3, %r2002, 4352;
	add.s64 	%rd17, %rd16, -1;
	setp.le.u64 	%p356, %rd17, %rd15;
	@%p356 bra 	$L__BB22_553;
	// begin inline asm
	griddepcontrol.wait;
	// end inline asm
	mov.u32 	%r1, %tid.x;
	and.b32  	%r2, %r1, 31;
	and.b32  	%r3046, %r1, 992;
	mul.lo.s32 	%r3, %r3046, 17;
	or.b32  	%r3047, %r3, %r2;
	cvt.u64.u32 	%rd706, %r3047;
	add.s64 	%rd4, %rd3, %rd706;
	shl.b64 	%rd707, %rd4, 2;
	add.s64 	%rd708, %rd1, %rd707;
	ld.global.u32 	%r3048, [%rd708];
	ld.global.u32 	%r3049, [%rd708+128];
	ld.global.u32 	%r3050, [%rd708+256];
	ld.global.u32 	%r3051, [%rd708+384];
	ld.global.u32 	%r3052, [%rd708+512];
	ld.global.u32 	%r3053, [%rd708+640];
	ld.global.u32 	%r3054, [%rd708+768];
	ld.global.u32 	%r3055, [%rd708+896];
	ld.global.u32 	%r3056, [%rd708+1024];
	ld.global.u32 	%r3057, [%rd708+1152];
	ld.global.u32 	%r3058, [%rd708+1280];
	ld.global.u32 	%r3059, [%rd708+1408];
	ld.global.u32 	%r3060, [%rd708+1536];
	ld.global.u32 	%r3061, [%rd708+1664];
	ld.global.u32 	%r3062, [%rd708+1792];
	ld.global.u32 	%r3063, [%rd708+1920];
	ld.global.u32 	%r3064, [%rd708+2048];
	// begin inline asm
	mov.u32 %r3044, %laneid;
	// end inline asm
	shr.u32 	%r3065, %r1, 5;
	mad.lo.s32 	%r3066, %r3065, 544, %r3044;
	shl.b32 	%r3067, %r3066, 2;
	mov.u32 	%r3068, _ZZN3cub18CUB_300001_SM_10006detail10merge_sort30DeviceMergeSortBlockSortKernelINS2_10policy_hubIN6thrust24THRUST_300001_SM_1000_NS6detail15normal_iteratorINS6_10device_ptrIiEEEEE9Policy600ESB_PNS0_8NullTypeESB_SF_m14edge_sort_funcIiEiSE_EEvbT0_T1_T2_T3_T4_PT6_PT7_T5_NS1_7vsmem_tEE19static_temp_storage;
	add.s32 	%r4, %r3068, %r3067;
	st.shared.u32 	[%r4], %r3048;
	st.shared.u32 	[%r4+128], %r3049;
	st.shared.u32 	[%r4+256], %r3050;
	st.shared.u32 	[%r4+384], %r3051;
	st.shared.u32 	[%r4+512], %r3052;
	st.shared.u32 	[%r4+640], %r3053;
	st.shared.u32 	[%r4+768], %r3054;
	st.shared.u32 	[%r4+896], %r3055;
	st.shared.u32 	[%r4+1024], %r3056;
	st.shared.u32 	[%r4+1152], %r3057;
	st.shared.u32 	[%r4+1280], %r3058;
	st.shared.u32 	[%r4+1408], %r3059;
	st.shared.u32 	[%r4+1536], %r3060;
	st.shared.u32 	[%r4+1664], %r3061;
	st.shared.u32 	[%r4+1792], %r3062;
	st.shared.u32 	[%r4+1920], %r3063;
	st.shared.u32 	[%r4+2048], %r3064;
	bar.warp.sync 	-1;
	shl.b32 	%r3069, %r3044, 6;
	add.s32 	%r5, %r4, %r3069;
	ld.shared.u32 	%r6, [%r5];
	ld.shared.u32 	%r7, [%r5+4];
	ld.shared.u32 	%r8, [%r5+8];
	ld.shared.u32 	%r9, [%r5+12];
	ld.shared.u32 	%r10, [%r5+16];
	ld.shared.u32 	%r11, [%r5+20];
	ld.shared.u32 	%r12, [%r5+24];
	ld.shared.u32 	%r13, [%r5+28];
	ld.shared.u32 	%r14, [%r5+32];
	ld.shared.u32 	%r15, [%r5+36];
	ld.shared.u32 	%r16, [%r5+40];
	ld.shared.u32 	%r17, [%r5+44];
	ld.shared.u32 	%r18, [%r5+48];
	ld.shared.u32 	%r19, [%r5+52];
	ld.shared.u32 	%r20, [%r5+56];
	ld.shared.u32 	%r21, [%r5+60];
	ld.shared.u32 	%r22, [%r5+64];
	bar.sync 	0;
	// begin inline asm
	griddepcontrol.launch_dependents;
	// end inline asm
	cvta.to.global.u64 	%rd5, %rd12;
	mov.b32 	%r4027, 0;
	mov.pred 	%p2250, -1;
$L__BB22_2:
	mul.lo.s32 	%r3070, %r4027, %r2001;
	add.s32 	%r3071, %r3070, %r7;
	mul.wide.s32 	%rd709, %r3071, 4;
	add.s64 	%rd710, %rd5, %rd709;
	ld.global.u32 	%r25, [%rd710];
	add.s32 	%r3072, %r3070, %r6;
	mul.wide.s32 	%rd711, %r3072, 4;
	add.s64 	%rd712, %rd5, %rd711;
	ld.global.u32 	%r26, [%rd712];
	setp.lt.s32 	%p1377, %r25, %r26;
	mov.u32 	%r4028, %r6;
	mov.u32 	%r4029, %r7;
	@%p1377 bra 	$L__BB22_4;
	setp.le.s32 	%p1379, %r25, %r26;
	and.pred  	%p1380, %p1379, %p2250;
	mov.b32 	%r4027, 1;
	mov.pred 	%p2250, 0;
	mov.u32 	%r4028, %r7;
	mov.u32 	%r4029, %r6;
	@%p1380 bra 	$L__BB22_2;
$L__BB22_4:
	mov.b32 	%r4030, 0;
	mov.pred 	%p2251, -1;
$L__BB22_5:
	mul.lo.s32 	%r3075, %r4030, %r2001;
	add.s32 	%r3076, %r3075, %r9;
	mul.wide.s32 	%rd713, %r3076, 4;
	add.s64 	%rd714, %rd5, %rd713;
	ld.global.u32 	%r30, [%rd714];
	add.s32 	%r3077, %r3075, %r8;
	mul.wide.s32 	%rd715, %r3077, 4;
	add.s64 	%rd716, %rd5, %rd715;
	ld.global.u32 	%r31, [%rd716];
	setp.lt.s32 	%p1382, %r30, %r31;
	mov.u32 	%r4031, %r8;
	mov.u32 	%r4032, %r9;
	@%p1382 bra 	$L__BB22_7;
	setp.le.s32 	%p1384, %r30, %r31;
	and.pred  	%p1385, %p1384, %p2251;
	mov.b32 	%r4030, 1;
	mov.pred 	%p2251, 0;
	mov.u32 	%r4031, %r9;
	mov.u32 	%r4032, %r8;
	@%p1385 bra 	$L__BB22_5;
$L__BB22_7:
	mov.b32 	%r4033, 0;
	mov.pred 	%p2252, -1;
$L__BB22_8:
	mul.lo.s32 	%r3080, %r4033, %r2001;
	add.s32 	%r3081, %r3080, %r11;
	mul.wide.s32 	%rd717, %r3081, 4;
	add.s64 	%rd718, %rd5, %rd717;
	ld.global.u32 	%r35, [%rd718];
	add.s32 	%r3082, %r3080, %r10;
	mul.wide.s32 	%rd719, %r3082, 4;
	add.s64 	%rd720, %rd5, %rd719;
	ld.global.u32 	%r36, [%rd720];
	setp.lt.s32 	%p1387, %r35, %r36;
	mov.u32 	%r4034, %r10;
	mov.u32 	%r4035, %r11;
	@%p1387 bra 	$L__BB22_10;
	setp.le.s32 	%p1389, %r35, %r36;
	and.pred  	%p1390, %p1389, %p2252;
	mov.b32 	%r4033, 1;
	mov.pred 	%p2252, 0;
	mov.u32 	%r4034, %r11;
	mov.u32 	%r4035, %r10;
	@%p1390 bra 	$L__BB22_8;
$L__BB22_10:
	mov.b32 	%r4036, 0;
	mov.pred 	%p2253, -1;
$L__BB22_11:
	mul.lo.s32 	%r3085, %r4036, %r2001;
	add.s32 	%r3086, %r3085, %r13;
	mul.wide.s32 	%rd721, %r3086, 4;
	add.s64 	%rd722, %rd5, %rd721;
	ld.global.u32 	%r40, [%rd722];
	add.s32 	%r3087, %r3085, %r12;
	mul.wide.s32 	%rd723, %r3087, 4;
	add.s64 	%rd724, %rd5, %rd723;
	ld.global.u32 	%r41, [%rd724];
	setp.lt.s32 	%p1392, %r40, %r41;
	mov.u32 	%r4037, %r12;
	mov.u32 	%r4038, %r13;
	@%p1392 bra 	$L__BB22_13;
	setp.le.s32 	%p1394, %r40, %r41;
	and.pred  	%p1395, %p1394, %p2253;
	mov.b32 	%r4036, 1;
	mov.pred 	%p2253, 0;
	mov.u32 	%r4037, %r13;
	mov.u32 	%r4038, %r12;
	@%p1395 bra 	$L__BB22_11;
$L__BB22_13:
	mov.b32 	%r4039, 0;
	mov.pred 	%p2254, -1;
$L__BB22_14:
	mul.lo.s32 	%r3090, %r4039, %r2001;
	add.s32 	%r3091, %r3090, %r15;
	mul.wide.s32 	%rd725, %r3091, 4;
	add.s64 	%rd726, %rd5, %rd725;
	ld.global.u32 	%r45, [%rd726];
	add.s32 	%r3092, %r3090, %r14;
	mul.wide.s32 	%rd727, %r3092, 4;
	add.s64 	%rd728, %rd5, %rd727;
	ld.global.u32 	%r46, [%rd728];
	setp.lt.s32 	%p1397, %r45, %r46;
	mov.u32 	%r4040, %r14;
	mov.u32 	%r4041, %r15;
	@%p1397 bra 	$L__BB22_16;
	setp.le.s32 	%p1399, %r45, %r46;
	and.pred  	%p1400, %p1399, %p2254;
	mov.b32 	%r4039, 1;
	mov.pred 	%p2254, 0;
	mov.u32 	%r4040, %r15;
	mov.u32 	%r4041, %r14;
	@%p1400 bra 	$L__BB22_14;
$L__BB22_16:
	mov.b32 	%r4042, 0;
	mov.pred 	%p2255, -1;
$L__BB22_17:
	mul.lo.s32 	%r3095, %r4042, %r2001;
	add.s32 	%r3096, %r3095, %r17;
	mul.wide.s32 	%rd729, %r3096, 4;
	add.s64 	%rd730, %rd5, %rd729;
	ld.global.u32 	%r50, [%rd730];
	add.s32 	%r3097, %r3095, %r16;
	mul.wide.s32 	%rd731, %r3097, 4;
	add.s64 	%rd732, %rd5, %rd731;
	ld.global.u32 	%r51, [%rd732];
	setp.lt.s32 	%p1402, %r50, %r51;
	mov.u32 	%r4043, %r16;
	mov.u32 	%r4044, %r17;
	@%p1402 bra 	$L__BB22_19;
	setp.le.s32 	%p1404, %r50, %r51;
	and.pred  	%p1405, %p1404, %p2255;
	mov.b32 	%r4042, 1;
	mov.pred 	%p2255, 0;
	mov.u32 	%r4043, %r17;
	mov.u32 	%r4044, %r16;
	@%p1405 bra 	$L__BB22_17;
$L__BB22_19:
	mov.b32 	%r4045, 0;
	mov.pred 	%p2256, -1;
$L__BB22_20:
	mul.lo.s32 	%r3100, %r4045, %r2001;
	add.s32 	%r3101, %r3100, %r19;
	mul.wide.s32 	%rd733, %r3101, 4;
	add.s64 	%rd734, %rd5, %rd733;
	ld.global.u32 	%r55, [%rd734];
	add.s32 	%r3102, %r3100, %r18;
	mul.wide.s32 	%rd735, %r3102, 4;
	add.s64 	%rd736, %rd5, %rd735;
	ld.global.u32 	%r56, [%rd736];
	setp.lt.s32 	%p1407, %r55, %r56;
	mov.u32 	%r4046, %r18;
	mov.u32 	%r4047, %r19;
	@%p1407 bra 	$L__BB22_22;
	setp.le.s32 	%p1409, %r55, %r56;
	and.pred  	%p1410, %p1409, %p2256;
	mov.b32 	%r4045, 1;
	mov.pred 	%p2256, 0;
	mov.u32 	%r4046, %r19;
	mov.u32 	%r4047, %r18;
	@%p1410 bra 	$L__BB22_20;
$L__BB22_22:
	mov.b32 	%r4048, 0;
	mov.pred 	%p2257, -1;
$L__BB22_23:
	mul.lo.s32 	%r3105, %r4048, %r2001;
	add.s32 	%r3106, %r3105, %r21;
	mul.wide.s32 	%rd737, %r3106, 4;
	add.s64 	%rd738, %rd5, %rd737;
	ld.global.u32 	%r60, [%rd738];
	add.s32 	%r3107, %r3105, %r20;
	mul.wide.s32 	%rd739, %r3107, 4;
	add.s64 	%rd740, %rd5, %rd739;
	ld.global.u32 	%r61, [%rd740];
	setp.lt.s32 	%p1412, %r60, %r61;
	mov.u32 	%r4049, %r20;
	mov.u32 	%r4050, %r21;
	@%p1412 bra 	$L__BB22_25;
	setp.le.s32 	%p1414, %r60, %r61;
	and.pred  	%p1415, %p1414, %p2257;
	mov.b32 	%r4048, 1;
	mov.pred 	%p2257, 0;
	mov.u32 	%r4049, %r21;
	mov.u32 	%r4050, %r20;
	@%p1415 bra 	$L__BB22_23;
$L__BB22_25:
	mov.b32 	%r4051, 0;
	mov.pred 	%p2258, -1;
$L__BB22_26:
	mul.lo.s32 	%r3110, %r4051, %r2001;
	add.s32 	%r3111, %r3110, %r4032;
	mul.wide.s32 	%rd741, %r3111, 4;
	add.s64 	%rd742, %rd5, %rd741;
	ld.global.u32 	%r65, [%rd742];
	add.s32 	%r3112, %r3110, %r4028;
	mul.wide.s32 	%rd743, %r3112, 4;
	add.s64 	%rd744, %rd5, %rd743;
	ld.global.u32 	%r66, [%rd744];
	setp.lt.s32 	%p1417, %r65, %r66;
	mov.u32 	%r4052, %r4028;
	mov.u32 	%r4053, %r4032;
	@%p1417 bra 	$L__BB22_28;
	setp.le.s32 	%p1419, %r65, %r66;
	and.pred  	%p1420, %p1419, %p2258;
	mov.b32 	%r4051, 1;
	mov.pred 	%p2258, 0;
	mov.u32 	%r4052, %r4032;
	mov.u32 	%r4053, %r4028;
	@%p1420 bra 	$L__BB22_26;
$L__BB22_28:
	mov.b32 	%r4054, 0;
	mov.pred 	%p2259, -1;
$L__BB22_29:
	mul.lo.s32 	%r3115, %r4054, %r2001;
	add.s32 	%r3116, %r3115, %r4035;
	mul.wide.s32 	%rd745, %r3116, 4;
	add.s64 	%rd746, %rd5, %rd745;
	ld.global.u32 	%r70, [%rd746];
	add.s32 	%r3117, %r3115, %r4031;
	mul.wide.s32 	%rd747, %r3117, 4;
	add.s64 	%rd748, %rd5, %rd747;
	ld.global.u32 	%r71, [%rd748];
	setp.lt.s32 	%p1422, %r70, %r71;
	mov.u32 	%r4055, %r4031;
	mov.u32 	%r4056, %r4035;
	@%p1422 bra 	$L__BB22_31;
	setp.le.s32 	%p1424, %r70, %r71;
	and.pred  	%p1425, %p1424, %p2259;
	mov.b32 	%r4054, 1;
	mov.pred 	%p2259, 0;
	mov.u32 	%r4055, %r4035;
	mov.u32 	%r4056, %r4031;
	@%p1425 bra 	$L__BB22_29;
$L__BB22_31:
	mov.b32 	%r4057, 0;
	mov.pred 	%p2260, -1;
$L__BB22_32:
	mul.lo.s32 	%r3120, %r4057, %r2001;
	add.s32 	%r3121, %r3120, %r4038;
	mul.wide.s32 	%rd749, %r3121, 4;
	add.s64 	%rd750, %rd5, %rd749;
	ld.global.u32 	%r75, [%rd750];
	add.s32 	%r3122, %r3120, %r4034;
	mul.wide.s32 	%rd751, %r3122, 4;
	add.s64 	%rd752, %rd5, %rd751;
	ld.global.u32 	%r76, [%rd752];
	setp.lt.s32 	%p1427, %r75, %r76;
	mov.u32 	%r4058, %r4034;
	mov.u32 	%r4059, %r4038;
	@%p1427 bra 	$L__BB22_34;
	setp.le.s32 	%p1429, %r75, %r76;
	and.pred  	%p1430, %p1429, %p2260;
	mov.b32 	%r4057, 1;
	mov.pred 	%p2260, 0;
	mov.u32 	%r4058, %r4038;
	mov.u32 	%r4059, %r4034;
	@%p1430 bra 	$L__BB22_32;
$L__BB22_34:
	mov.b32 	%r4060, 0;
	mov.pred 	%p2261, -1;
$L__BB22_35:
	mul.lo.s32 	%r3125, %r4060, %r2001;
	add.s32 	%r3126, %r3125, %r4041;
	mul.wide.s32 	%rd753, %r3126, 4;
	add.s64 	%rd754, %rd5, %rd753;
	ld.global.u32 	%r80, [%rd754];
	add.s32 	%r3127, %r3125, %r4037;
	mul.wide.s32 	%rd755, %r3127, 4;
	add.s64 	%rd756, %rd5, %rd755;
	ld.global.u32 	%r81, [%rd756];
	setp.lt.s32 	%p1432, %r80, %r81;
	mov.u32 	%r4061, %r4037;
	mov.u32 	%r4062, %r4041;
	@%p1432 bra 	$L__BB22_37;
	setp.le.s32 	%p1434, %r80, %r81;
	and.pred  	%p1435, %p1434, %p2261;
	mov.b32 	%r4060, 1;
	mov.pred 	%p2261, 0;
	mov.u32 	%r4061, %r4041;
	mov.u32 	%r4062, %r4037;
	@%p1435 bra 	$L__BB22_35;
$L__BB22_37:
	mov.b32 	%r4063, 0;
	mov.pred 	%p2262, -1;
$L__BB22_38:
	mul.lo.s32 	%r3130, %r4063, %r2001;
	add.s32 	%r3131, %r3130, %r4044;
	mul.wide.s32 	%rd757, %r3131, 4;
	add.s64 	%rd758, %rd5, %rd757;
	ld.global.u32 	%r85, [%rd758];
	add.s32 	%r3132, %r3130, %r4040;
	mul.wide.s32 	%rd759, %r3132, 4;
	add.s64 	%rd760, %rd5, %rd759;
	ld.global.u32 	%r86, [%rd760];
	setp.lt.s32 	%p1437, %r85, %r86;
	mov.u32 	%r4064, %r4040;
	mov.u32 	%r4065, %r4044;
	@%p1437 bra 	$L__BB22_40;
	setp.le.s32 	%p1439, %r85, %r86;
	and.pred  	%p1440, %p1439, %p2262;
	mov.b32 	%r4063, 1;
	mov.pred 	%p2262, 0;
	mov.u32 	%r4064, %r4044;
	mov.u32 	%r4065, %r4040;
	@%p1440 bra 	$L__BB22_38;
$L__BB22_40:
	mov.b32 	%r4066, 0;
	mov.pred 	%p2263, -1;
$L__BB22_41:
	mul.lo.s32 	%r3135, %r4066, %r2001;
	add.s32 	%r3136, %r3135, %r4047;
	mul.wide.s32 	%rd761, %r3136, 4;
	add.s64 	%rd762, %rd5, %rd761;
	ld.global.u32 	%r90, [%rd762];
	add.s32 	%r3137, %r3135, %r4043;
	mul.wide.s32 	%rd763, %r3137, 4;
	add.s64 	%rd764, %rd5, %rd763;
	ld.global.u32 	%r91, [%rd764];
	setp.lt.s32 	%p1442, %r90, %r91;
	mov.u32 	%r4067, %r4043;
	mov.u32 	%r4068, %r4047;
	@%p1442 bra 	$L__BB22_43;
	setp.le.s32 	%p1444, %r90, %r91;
	and.pred  	%p1445, %p1444, %p2263;
	mov.b32 	%r4066, 1;
	mov.pred 	%p2263, 0;
	mov.u32 	%r4067, %r4047;
	mov.u32 	%r4068, %r4043;
	@%p1445 bra 	$L__BB22_41;
$L__BB22_43:
	mov.b32 	%r4069, 0;
	mov.pred 	%p2264, -1;
$L__BB22_44:
	mul.lo.s32 	%r3140, %r4069, %r2001;
	add.s32 	%r3141, %r3140, %r4050;
	mul.wide.s32 	%rd765, %r3141, 4;
	add.s64 	%rd766, %rd5, %rd765;
	ld.global.u32 	%r95, [%rd766];
	add.s32 	%r3142, %r3140, %r4046;
	mul.wide.s32 	%rd767, %r3142, 4;
	add.s64 	%rd768, %rd5, %rd767;
	ld.global.u32 	%r96, [%rd768];
	setp.lt.s32 	%p1447, %r95, %r96;
	mov.u32 	%r4070, %r4046;
	mov.u32 	%r4071, %r4050;
	@%p1447 bra 	$L__BB22_46;
	setp.le.s32 	%p1449, %r95, %r96;
	and.pred  	%p1450, %p1449, %p2264;
	mov.b32 	%r4069, 1;
	mov.pred 	%p2264, 0;
	mov.u32 	%r4070, %r4050;
	mov.u32 	%r4071, %r4046;
	@%p1450 bra 	$L__BB22_44;
$L__BB22_46:
	mov.b32 	%r4072, 0;
	mov.pred 	%p2265, -1;
$L__BB22_47:
	mul.lo.s32 	%r3145, %r4072, %r2001;
	add.s32 	%r3146, %r3145, %r22;
	mul.wide.s32 	%rd769, %r3146, 4;
	add.s64 	%rd770, %rd5, %rd769;
	ld.global.u32 	%r100, [%rd770];
	add.s32 	%r3147, %r3145, %r4049;
	mul.wide.s32 	%rd771, %r3147, 4;
	add.s64 	%rd772, %rd5, %rd771;
	ld.global.u32 	%r101, [%rd772];
	setp.lt.s32 	%p1452, %r100, %r101;
	mov.u32 	%r4073, %r4049;
	mov.u32 	%r4074, %r22;
	@%p1452 bra 	$L__BB22_49;
	setp.le.s32 	%p1454, %r100, %r101;
	and.pred  	%p1455, %p1454, %p2265;
	mov.b32 	%r4072, 1;
	mov.pred 	%p2265, 0;
	mov.u32 	%r4073, %r22;
	mov.u32 	%r4074, %r4049;
	@%p1455 bra 	$L__BB22_47;
$L__BB22_49:
	mov.b32 	%r4075, 0;
	mov.pred 	%p2266, -1;
$L__BB22_50:
	mul.lo.s32 	%r3150, %r4075, %r2001;
	add.s32 	%r3151, %r3150, %r4053;
	mul.wide.s32 	%rd773, %r3151, 4;
	add.s64 	%rd774, %rd5, %rd773;
	ld.global.u32 	%r105, [%rd774];
	add.s32 	%r3152, %r3150, %r4029;
	mul.wide.s32 	%rd775, %r3152, 4;
	add.s64 	%rd776, %rd5, %rd775;
	ld.global.u32 	%r106, [%rd776];
	setp.lt.s32 	%p1457, %r105, %r106;
	mov.u32 	%r4076, %r4029;
	mov.u32 	%r4077, %r4053;
	@%p1457 bra 	$L__BB22_52;
	setp.le.s32 	%p1459, %r105, %r106;
	and.pred  	%p1460, %p1459, %p2266;
	mov.b32 	%r4075, 1;
	mov.pred 	%p2266, 0;
	mov.u32 	%r4076, %r4053;
	mov.u32 	%r4077, %r4029;
	@%p1460 bra 	$L__BB22_50;
$L__BB22_52:
	mov.b32 	%r4078, 0;
	mov.pred 	%p2267, -1;
$L__BB22_53:
	mul.lo.s32 	%r3155, %r4078, %r2001;
	add.s32 	%r3156, %r3155, %r4056;
	mul.wide.s32 	%rd777, %r3156, 4;
	add.s64 	%rd778, %rd5, %rd777;
	ld.global.u32 	%r110, [%rd778];
	add.s32 	%r3157, %r3155, %r4052;
	mul.wide.s32 	%rd779, %r3157, 4;
	add.s64 	%rd780, %rd5, %rd779;
	ld.global.u32 	%r111, [%rd780];
	setp.lt.s32 	%p1462, %r110, %r111;
	mov.u32 	%r4079, %r4052;
	mov.u32 	%r4080, %r4056;
	@%p1462 bra 	$L__BB22_55;
	setp.le.s32 	%p1464, %r110, %r111;
	and.pred  	%p1465, %p1464, %p2267;
	mov.b32 	%r4078, 1;
	mov.pred 	%p2267, 0;
	mov.u32 	%r4079, %r4056;
	mov.u32 	%r4080, %r4052;
	@%p1465 bra 	$L__BB22_53;
$L__BB22_55:
	mov.b32 	%r4081, 0;
	mov.pred 	%p2268, -1;
$L__BB22_56:
	mul.lo.s32 	%r3160, %r4081, %r2001;
	add.s32 	%r3161, %r3160, %r4059;
	mul.wide.s32 	%rd781, %r3161, 4;
	add.s64 	%rd782, %rd5, %rd781;
	ld.global.u32 	%r115, [%rd782];
	add.s32 	%r3162, %r3160, %r4055;
	mul.wide.s32 	%rd783, %r3162, 4;
	add.s64 	%rd784, %rd5, %rd783;
	ld.global.u32 	%r116, [%rd784];
	setp.lt.s32 	%p1467, %r115, %r116;
	mov.u32 	%r4082, %r4055;
	mov.u32 	%r4083, %r4059;
	@%p1467 bra 	$L__BB22_58;
	setp.le.s32 	%p1469, %r115, %r116;
	and.pred  	%p1470, %p1469, %p2268;
	mov.b32 	%r4081, 1;
	mov.pred 	%p2268, 0;
	mov.u32 	%r4082, %r4059;
	mov.u32 	%r4083, %r4055;
	@%p1470 bra 	$L__BB22_56;
$L__BB22_58:
	mov.b32 	%r4084, 0;
	mov.pred 	%p2269, -1;
$L__BB22_59:
	mul.lo.s32 	%r3165, %r4084, %r2001;
	add.s32 	%r3166, %r3165, %r4062;
	mul.wide.s32 	%rd785, %r3166, 4;
	add.s64 	%rd786, %rd5, %rd785;
	ld.global.u32 	%r120, [%rd786];
	add.s32 	%r3167, %r3165, %r4058;
	mul.wide.s32 	%rd787, %r3167, 4;
	add.s64 	%rd788, %rd5, %rd787;
	ld.global.u32 	%r121, [%rd788];
	setp.lt.s32 	%p1472, %r120, %r121;
	mov.u32 	%r4085, %r4058;
	mov.u32 	%r4086, %r4062;
	@%p1472 bra 	$L__BB22_61;
	setp.le.s32 	%p1474, %r120, %r121;
	and.pred  	%p1475, %p1474, %p2269;
	mov.b32 	%r4084, 1;
	mov.pred 	%p2269, 0;
	mov.u32 	%r4085, %r4062;
	mov.u32 	%r4086, %r4058;
	@%p1475 bra 	$L__BB22_59;
$L__BB22_61:
	mov.b32 	%r4087, 0;
	mov.pred 	%p2270, -1;
$L__BB22_62:
	mul.lo.s32 	%r3170, %r4087, %r2001;
	add.s32 	%r3171, %r3170, %r4065;
	mul.wide.s32 	%rd789, %r3171, 4;
	add.s64 	%rd790, %rd5, %rd789;
	ld.global.u32 	%r125, [%rd790];
	add.s32 	%r3172, %r3170, %r4061;
	mul.wide.s32 	%rd791, %r3172, 4;
	add.s64 	%rd792, %rd5, %rd791;
	ld.global.u32 	%r126, [%rd792];
	setp.lt.s32 	%p1477, %r125, %r126;
	mov.u32 	%r4088, %r4061;
	mov.u32 	%r4089, %r4065;
	@%p1477 bra 	$L__BB22_64;
	setp.le.s32 	%p1479, %r125, %r126;
	and.pred  	%p1480, %p1479, %p2270;
	mov.b32 	%r4087, 1;
	mov.pred 	%p2270, 0;
	mov.u32 	%r4088, %r4065;
	mov.u32 	%r4089, %r4061;
	@%p1480 bra 	$L__BB22_62;
$L__BB22_64:
	mov.b32 	%r4090, 0;
	mov.pred 	%p2271, -1;
$L__BB22_65:
	mul.lo.s32 	%r3175, %r4090, %r2001;
	add.s32 	%r3176, %r3175, %r4068;
	mul.wide.s32 	%rd793, %r3176, 4;
	add.s64 	%rd794, %rd5, %rd793;
	ld.global.u32 	%r130, [%rd794];
	add.s32 	%r3177, %r3175, %r4064;
	mul.wide.s32 	%rd795, %r3177, 4;
	add.s64 	%rd796, %rd5, %rd795;
	ld.global.u32 	%r131, [%rd796];
	setp.lt.s32 	%p1482, %r130, %r131;
	mov.u32 	%r4091, %r4064;
	mov.u32 	%r4092, %r4068;
	@%p1482 bra 	$L__BB22_67;
	setp.le.s32 	%p1484, %r130, %r131;
	and.pred  	%p1485, %p1484, %p2271;
	mov.b32 	%r4090, 1;
	mov.pred 	%p2271, 0;
	mov.u32 	%r4091, %r4068;
	mov.u32 	%r4092, %r4064;
	@%p1485 bra 	$L__BB22_65;
$L__BB22_67:
	mov.b32 	%r4093, 0;
	mov.pred 	%p2272, -1;
$L__BB22_68:
	mul.lo.s32 	%r3180, %r4093, %r2001;
	add.s32 	%r3181, %r3180, %r4071;
	mul.wide.s32 	%rd797, %r3181, 4;
	add.s64 	%rd798, %rd5, %rd797;
	ld.global.u32 	%r135, [%rd798];
	add.s32 	%r3182, %r3180, %r4067;
	mul.wide.s32 	%rd799, %r3182, 4;
	add.s64 	%rd800, %rd5, %rd799;
	ld.global.u32 	%r136, [%rd800];
	setp.lt.s32 	%p1487, %r135, %r136;
	mov.u32 	%r4094, %r4067;
	mov.u32 	%r4095, %r4071;
	@%p1487 bra 	$L__BB22_70;
	setp.le.s32 	%p1489, %r135, %r136;
	and.pred  	%p1490, %p1489, %p2272;
	mov.b32 	%r4093, 1;
	mov.pred 	%p2272, 0;
	mov.u32 	%r4094, %r4071;
	mov.u32 	%r4095, %r4067;
	@%p1490 bra 	$L__BB22_68;
$L__BB22_70:
	mov.b32 	%r4096, 0;
	mov.pred 	%p2273, -1;
$L__BB22_71:
	mul.lo.s32 	%r3185, %r4096, %r2001;
	add.s32 	%r3186, %r3185, %r4074;
	mul.wide.s32 	%rd801, %r3186, 4;
	add.s64 	%rd802, %rd5, %rd801;
	ld.global.u32 	%r140, [%rd802];
	add.s32 	%r3187, %r3185, %r4070;
	mul.wide.s32 	%rd803, %r3187, 4;
	add.s64 	%rd804, %rd5, %rd803;
	ld.global.u32 	%r141, [%rd804];
	setp.lt.s32 	%p1492, %r140, %r141;
	mov.u32 	%r4097, %r4070;
	mov.u32 	%r4098, %r4074;
	@%p1492 bra 	$L__BB22_73;
	setp.le.s32 	%p1494, %r140, %r141;
	and.pred  	%p1495, %p1494, %p2273;
	mov.b32 	%r4096, 1;
	mov.pred 	%p2273, 0;
	mov.u32 	%r4097, %r4074;
	mov.u32 	%r4098, %r4070;
	@%p1495 bra 	$L__BB22_71;
$L__BB22_73:
	mov.b32 	%r4099, 0;
	mov.pred 	%p2274, -1;
$L__BB22_74:
	mul.lo.s32 	%r3190, %r4099, %r2001;
	add.s32 	%r3191, %r3190, %r4080;
	mul.wide.s32 	%rd805, %r3191, 4;
	add.s64 	%rd806, %rd5, %rd805;
	ld.global.u32 	%r145, [%rd806];
	add.s32 	%r3192, %r3190, %r4076;
	mul.wide.s32 	%rd807, %r3192, 4;
	add.s64 	%rd808, %rd5, %rd807;
	ld.global.u32 	%r146, [%rd808];
	setp.lt.s32 	%p1497, %r145, %r146;
	mov.u32 	%r4100, %r4076;
	mov.u32 	%r4101, %r4080;
	@%p1497 bra 	$L__BB22_76;
	setp.le.s32 	%p1499, %r145, %r146;
	and.pred  	%p1500, %p1499, %p2274;
	mov.b32 	%r4099, 1;
	mov.pred 	%p2274, 0;
	mov.u32 	%r4100, %r4080;
	mov.u32 	%r4101, %r4076;
	@%p1500 bra 	$L__BB22_74;
$L__BB22_76:
	mov.b32 	%r4102, 0;
	mov.pred 	%p2275, -1;
$L__BB22_77:
	mul.lo.s32 	%r3195, %r4102, %r2001;
	add.s32 	%r3196, %r3195, %r4083;
	mul.wide.s32 	%rd809, %r3196, 4;
	add.s64 	%rd810, %rd5, %rd809;
	ld.global.u32 	%r150, [%rd810];
	add.s32 	%r3197, %r3195, %r4079;
	mul.wide.s32 	%rd811, %r3197, 4;
	add.s64 	%rd812, %rd5, %rd811;
	ld.global.u32 	%r151, [%rd812];
	setp.lt.s32 	%p1502, %r150, %r151;
	mov.u32 	%r4103, %r4079;
	mov.u32 	%r4104, %r4083;
	@%p1502 bra 	$L__BB22_79;
	setp.le.s32 	%p1504, %r150, %r151;
	and.pred  	%p1505, %p1504, %p2275;
	mov.b32 	%r4102, 1;
	mov.pred 	%p2275, 0;
	mov.u32 	%r4103, %r4083;
	mov.u32 	%r4104, %r4079;
	@%p1505 bra 	$L__BB22_77;
$L__BB22_79:
	mov.b32 	%r4105, 0;
	mov.pred 	%p2276, -1;
$L__BB22_80:
	mul.lo.s32 	%r3200, %r4105, %r2001;
	add.s32 	%r3201, %r3200, %r4086;
	mul.wide.s32 	%rd813, %r3201, 4;
	add.s64 	%rd814, %rd5, %rd813;
	ld.global.u32 	%r155, [%rd814];
	add.s32 	%r3202, %r3200, %r4082;
	mul.wide.s32 	%rd815, %r3202, 4;
	add.s64 	%rd816, %rd5, %rd815;
	ld.global.u32 	%r156, [%rd816];
	setp.lt.s32 	%p1507, %r155, %r156;
	mov.u32 	%r4106, %r4082;
	mov.u32 	%r4107, %r4086;
	@%p1507 bra 	$L__BB22_82;
	setp.le.s32 	%p1509, %r155, %r156;
	and.pred  	%p1510, %p1509, %p2276;
	mov.b32 	%r4105, 1;
	mov.pred 	%p2276, 0;
	mov.u32 	%r4106, %r4086;
	mov.u32 	%r4107, %r4082;
	@%p1510 bra 	$L__BB22_80;
$L__BB22_82:
	mov.b32 	%r4108, 0;
	mov.pred 	%p2277, -1;
$L__BB22_83:
	mul.lo.s32 	%r3205, %r4108, %r2001;
	add.s32 	%r3206, %r3205, %r4089;
	mul.wide.s32 	%rd817, %r3206, 4;
	add.s64 	%rd818, %rd5, %rd817;
	ld.global.u32 	%r160, [%rd818];
	add.s32 	%r3207, %r3205, %r4085;
	mul.wide.s32 	%rd819, %r3207, 4;
	add.s64 	%rd820, %rd5, %rd819;
	ld.global.u32 	%r161, [%rd820];
	setp.lt.s32 	%p1512, %r160, %r161;
	mov.u32 	%r4109, %r4085;
	mov.u32 	%r4110, %r4089;
	@%p1512 bra 	$L__BB22_85;
	setp.le.s32 	%p1514, %r160, %r161;
	and.pred  	%p1515, %p1514, %p2277;
	mov.b32 	%r4108, 1;
	mov.pred 	%p2277, 0;
	mov.u32 	%r4109, %r4089;
	mov.u32 	%r4110, %r4085;
	@%p1515 bra 	$L__BB22_83;
$L__BB22_85:
	mov.b32 	%r4111, 0;
	mov.pred 	%p2278, -1;
$L__BB22_86:
	mul.lo.s32 	%r3210, %r4111, %r2001;
	add.s32 	%r3211, %r3210, %r4092;
	mul.wide.s32 	%rd821, %r3211, 4;
	add.s64 	%rd822, %rd5, %rd821;
	ld.global.u32 	%r165, [%rd822];
	add.s32 	%r3212, %r3210, %r4088;
	mul.wide.s32 	%rd823, %r3212, 4;
	add.s64 	%rd824, %rd5, %rd823;
	ld.global.u32 	%r166, [%rd824];
	setp.lt.s32 	%p1517, %r165, %r166;
	mov.u32 	%r4112, %r4088;
	mov.u32 	%r4113, %r4092;
	@%p1517 bra 	$L__BB22_88;
	setp.le.s32 	%p1519, %r165, %r166;
	and.pred  	%p1520, %p1519, %p2278;
	mov.b32 	%r4111, 1;
	mov.pred 	%p2278, 0;
	mov.u32 	%r4112, %r4092;
	mov.u32 	%r4113, %r4088;
	@%p1520 bra 	$L__BB22_86;
$L__BB22_88:
	mov.b32 	%r4114, 0;
	mov.pred 	%p2279, -1;
$L__BB22_89:
	mul.lo.s32 	%r3215, %r4114, %r2001;
	add.s32 	%r3216, %r3215, %r4095;
	mul.wide.s32 	%rd825, %r3216, 4;
	add.s64 	%rd826, %rd5, %rd825;
	ld.global.u32 	%r170, [%rd826];
	add.s32 	%r3217, %r3215, %r4091;
	mul.wide.s32 	%rd827, %r3217, 4;
	add.s64 	%rd828, %rd5, %rd827;
	ld.global.u32 	%r171, [%rd828];
	setp.lt.s32 	%p1522, %r170, %r171;
	mov.u32 	%r4115, %r4091;
	mov.u32 	%r4116, %r4095;
	@%p1522 bra 	$L__BB22_91;
	setp.le.s32 	%p1524, %r170, %r171;
	and.pred  	%p1525, %p1524, %p2279;
	mov.b32 	%r4114, 1;
	mov.pred 	%p2279, 0;
	mov.u32 	%r4115, %r4095;
	mov.u32 	%r4116, %r4091;
	@%p1525 bra 	$L__BB22_89;
$L__BB22_91:
	mov.b32 	%r4117, 0;
	mov.pred 	%p2280, -1;
$L__BB22_92:
	mul.lo.s32 	%r3220, %r4117, %r2001;
	add.s32 	%r3221, %r3220, %r4098;
	mul.wide.s32 	%rd829, %r3221, 4;
	add.s64 	%rd830, %rd5, %rd829;
	ld.global.u32 	%r175, [%rd830];
	add.s32 	%r3222, %r3220, %r4094;
	mul.wide.s32 	%rd831, %r3222, 4;
	add.s64 	%rd832, %rd5, %rd831;
	ld.global.u32 	%r176, [%rd832];
	setp.lt.s32 	%p1527, %r175, %r176;
	mov.u32 	%r4118, %r4094;
	mov.u32 	%r4119, %r4098;
	@%p1527 bra 	$L__BB22_94;
	setp.le.s32 	%p1529, %r175, %r176;
	and.pred  	%p1530, %p1529, %p2280;
	mov.b32 	%r4117, 1;
	mov.pred 	%p2280, 0;
	mov.u32 	%r4118, %r4098;
	mov.u32 	%r4119, %r4094;
	@%p1530 bra 	$L__BB22_92;
$L__BB22_94:
	mov.b32 	%r4120, 0;
	mov.pred 	%p2281, -1;
$L__BB22_95:
	mul.lo.s32 	%r3225, %r4120, %r2001;
	add.s32 	%r3226, %r3225, %r4073;
	mul.wide.s32 	%rd833, %r3226, 4;
	add.s64 	%rd834, %rd5, %rd833;
	ld.global.u32 	%r180, [%rd834];
	add.s32 	%r3227, %r3225, %r4097;
	mul.wide.s32 	%rd835, %r3227, 4;
	add.s64 	%rd836, %rd5, %rd835;
	ld.global.u32 	%r181, [%rd836];
	setp.lt.s32 	%p1532, %r180, %r181;
	mov.u32 	%r4121, %r4097;
	mov.u32 	%r4122, %r4073;
	@%p1532 bra 	$L__BB22_97;
	setp.le.s32 	%p1534, %r180, %r181;
	and.pred  	%p1535, %p1534, %p2281;
	mov.b32 	%r4120, 1;
	mov.pred 	%p2281, 0;
	mov.u32 	%r4121, %r4073;
	mov.u32 	%r4122, %r4097;
	@%p1535 bra 	$L__BB22_95;
$L__BB22_97:
	mov.b32 	%r4123, 0;
	mov.pred 	%p2282, -1;
$L__BB22_98:
	mul.lo.s32 	%r3230, %r4123, %r2001;
	add.s32 	%r3231, %r3230, %r4101;
	mul.wide.s32 	%rd837, %r3231, 4;
	add.s64 	%rd838, %rd5, %rd837;
	ld.global.u32 	%r185, [%rd838];
	add.s32 	%r3232, %r3230, %r4077;
	mul.wide.s32 	%rd839, %r3232, 4;
	add.s64 	%rd840, %rd5, %rd839;
	ld.global.u32 	%r186, [%rd840];
	setp.lt.s32 	%p1537, %r185, %r186;
	mov.u32 	%r4124, %r4077;
	mov.u32 	%r4125, %r4101;
	@%p1537 bra 	$L__BB22_100;
	setp.le.s32 	%p1539, %r185, %r186;
	and.pred  	%p1540, %p1539, %p2282;
	mov.b32 	%r4123, 1;
	mov.pred 	%p2282, 0;
	mov.u32 	%r4124, %r4101;
	mov.u32 	%r4125, %r4077;
	@%p1540 bra 	$L__BB22_98;
$L__BB22_100:
	mov.b32 	%r4126, 0;
	mov.pred 	%p2283, -1;
$L__BB22_101:
	mul.lo.s32 	%r3235, %r4126, %r2001;
	add.s32 	%r3236, %r3235, %r4104;
	mul.wide.s32 	%rd841, %r3236, 4;
	add.s64 	%rd842, %rd5, %rd841;
	ld.global.u32 	%r190, [%rd842];
	add.s32 	%r3237, %r3235, %r4100;
	mul.wide.s32 	%rd843, %r3237, 4;
	add.s64 	%rd844, %rd5, %rd843;
	ld.global.u32 	%r191, [%rd844];
	setp.lt.s32 	%p1542, %r190, %r191;
	mov.u32 	%r4127, %r4100;
	mov.u32 	%r4128, %r4104;
	@%p1542 bra 	$L__BB22_103;
	setp.le.s32 	%p1544, %r190, %r191;
	and.pred  	%p1545, %p1544, %p2283;
	mov.b32 	%r4126, 1;
	mov.pred 	%p2283, 0;
	mov.u32 	%r4127, %r4104;
	mov.u32 	%r4128, %r4100;
	@%p1545 bra 	$L__BB22_101;
$L__BB22_103:
	mov.b32 	%r4129, 0;
	mov.pred 	%p2284, -1;
$L__BB22_104:
	mul.lo.s32 	%r3240, %r4129, %r2001;
	add.s32 	%r3241, %r3240, %r4107;
	mul.wide.s32 	%rd845, %r3241, 4;
	add.s64 	%rd846, %rd5, %rd845;
	ld.global.u32 	%r195, [%rd846];
	add.s32 	%r3242, %r3240, %r4103;
	mul.wide.s32 	%rd847, %r3242, 4;
	add.s64 	%rd848, %rd5, %rd847;
	ld.global.u32 	%r196, [%rd848];
	setp.lt.s32 	%p1547, %r195, %r196;
	mov.u32 	%r4130, %r4103;
	mov.u32 	%r4131, %r4107;
	@%p1547 bra 	$L__BB22_106;
	setp.le.s32 	%p1549, %r195, %r196;
	and.pred  	%p1550, %p1549, %p2284;
	mov.b32 	%r4129, 1;
	mov.pred 	%p2284, 0;
	mov.u32 	%r4130, %r4107;
	mov.u32 	%r4131, %r4103;
	@%p1550 bra 	$L__BB22_104;
$L__BB22_106:
	mov.b32 	%r4132, 0;
	mov.pred 	%p2285, -1;
$L__BB22_107:
	mul.lo.s32 	%r3245, %r4132, %r2001;
	add.s32 	%r3246, %r3245, %r4110;
	mul.wide.s32 	%rd849, %r3246, 4;
	add.s64 	%rd850, %rd5, %rd849;
	ld.global.u32 	%r200, [%rd850];
	add.s32 	%r3247, %r3245, %r4106;
	mul.wide.s32 	%rd851, %r3247, 4;
	add.s64 	%rd852, %rd5, %rd851;
	ld.global.u32 	%r201, [%rd852];
	setp.lt.s32 	%p1552, %r200, %r201;
	mov.u32 	%r4133, %r4106;
	mov.u32 	%r4134, %r4110;
	@%p1552 bra 	$L__BB22_109;
	setp.le.s32 	%p1554, %r200, %r201;
	and.pred  	%p1555, %p1554, %p2285;
	mov.b32 	%r4132, 1;
	mov.pred 	%p2285, 0;
	mov.u32 	%r4133, %r4110;
	mov.u32 	%r4134, %r4106;
	@%p1555 bra 	$L__BB22_107;
$L__BB22_109:
	mov.b32 	%r4135, 0;
	mov.pred 	%p2286, -1;
$L__BB22_110:
	mul.lo.s32 	%r3250, %r4135, %r2001;
	add.s32 	%r3251, %r3250, %r4113;
	mul.wide.s32 	%rd853, %r3251, 4;
	add.s64 	%rd854, %rd5, %rd853;
	ld.global.u32 	%r205, [%rd854];
	add.s32 	%r3252, %r3250, %r4109;
	mul.wide.s32 	%rd855, %r3252, 4;
	add.s64 	%rd856, %rd5, %rd855;
	ld.global.u32 	%r206, [%rd856];
	setp.lt.s32 	%p1557, %r205, %r206;
	mov.u32 	%r4136, %r4109;
	mov.u32 	%r4137, %r4113;
	@%p1557 bra 	$L__BB22_112;
	setp.le.s32 	%p1559, %r205, %r206;
	and.pred  	%p1560, %p1559, %p2286;
	mov.b32 	%r4135, 1;
	mov.pred 	%p2286, 0;
	mov.u32 	%r4136, %r4113;
	mov.u32 	%r4137, %r4109;
	@%p1560 bra 	$L__BB22_110;
$L__BB22_112:
	mov.b32 	%r4138, 0;
	mov.pred 	%p2287, -1;
$L__BB22_113:
	mul.lo.s32 	%r3255, %r4138, %r2001;
	add.s32 	%r3256, %r3255, %r4116;
	mul.wide.s32 	%rd857, %r3256, 4;
	add.s64 	%rd858, %rd5, %rd857;
	ld.global.u32 	%r210, [%rd858];
	add.s32 	%r3257, %r3255, %r4112;
	mul.wide.s32 	%rd859, %r3257, 4;
	add.s64 	%rd860, %rd5, %rd859;
	ld.global.u32 	%r211, [%rd860];
	setp.lt.s32 	%p1562, %r210, %r211;
	mov.u32 	%r4139, %r4112;
	mov.u32 	%r4140, %r4116;
	@%p1562 bra 	$L__BB22_115;
	setp.le.s32 	%p1564, %r210, %r211;
	and.pred  	%p1565, %p1564, %p2287;
	mov.b32 	%r4138, 1;
	mov.pred 	%p2287, 0;
	mov.u32 	%r4139, %r4116;
	mov.u32 	%r4140, %r4112;
	@%p1565 bra 	$L__BB22_113;
$L__BB22_115:
	mov.b32 	%r4141, 0;
	mov.pred 	%p2288, -1;
$L__BB22_116:
	mul.lo.s32 	%r3260, %r4141, %r2001;
	add.s32 	%r3261, %r3260, %r4119;
	mul.wide.s32 	%rd861, %r3261, 4;
	add.s64 	%rd862, %rd5, %rd861;
	ld.global.u32 	%r215, [%rd862];
	add.s32 	%r3262, %r3260, %r4115;
	mul.wide.s32 	%rd863, %r3262, 4;
	add.s64 	%rd864, %rd5, %rd863;
	ld.global.u32 	%r216, [%rd864];
	setp.lt.s32 	%p1567, %r215, %r216;
	mov.u32 	%r4142, %r4115;
	mov.u32 	%r4143, %r4119;
	@%p1567 bra 	$L__BB22_118;
	setp.le.s32 	%p1569, %r215, %r216;
	and.pred  	%p1570, %p1569, %p2288;
	mov.b32 	%r4141, 1;
	mov.pred 	%p2288, 0;
	mov.u32 	%r4142, %r4119;
	mov.u32 	%r4143, %r4115;
	@%p1570 bra 	$L__BB22_116;
$L__BB22_118:
	mov.b32 	%r4144, 0;
	mov.pred 	%p2289, -1;
$L__BB22_119:
	mul.lo.s32 	%r3265, %r4144, %r2001;
	add.s32 	%r3266, %r3265, %r4122;
	mul.wide.s32 	%rd865, %r3266, 4;
	add.s64 	%rd866, %rd5, %rd865;
	ld.global.u32 	%r220, [%rd866];
	add.s32 	%r3267, %r3265, %r4118;
	mul.wide.s32 	%rd867, %r3267, 4;
	add.s64 	%rd868, %rd5, %rd867;
	ld.global.u32 	%r221, [%rd868];
	setp.lt.s32 	%p1572, %r220, %r221;
	mov.u32 	%r4145, %r4118;
	mov.u32 	%r4146, %r4122;
	@%p1572 bra 	$L__BB22_121;
	setp.le.s32 	%p1574, %r220, %r221;
	and.pred  	%p1575, %p1574, %p2289;
	mov.b32 	%r4144, 1;
	mov.pred 	%p2289, 0;
	mov.u32 	%r4145, %r4122;
	mov.u32 	%r4146, %r4118;
	@%p1575 bra 	$L__BB22_119;
$L__BB22_121:
	mov.b32 	%r4147, 0;
	mov.pred 	%p2290, -1;
$L__BB22_122:
	mul.lo.s32 	%r3270, %r4147, %r2001;
	add.s32 	%r3271, %r3270, %r4128;
	mul.wide.s32 	%rd869, %r3271, 4;
	add.s64 	%rd870, %rd5, %rd869;
	ld.global.u32 	%r225, [%rd870];
	add.s32 	%r3272, %r3270, %r4124;
	mul.wide.s32 	%rd871, %r3272, 4;
	add.s64 	%rd872, %rd5, %rd871;
	ld.global.u32 	%r226, [%rd872];
	setp.lt.s32 	%p1577, %r225, %r226;
	mov.u32 	%r4148, %r4124;
	mov.u32 	%r4149, %r4128;
	@%p1577 bra 	$L__BB22_124;
	setp.le.s32 	%p1579, %r225, %r226;
	and.pred  	%p1580, %p1579, %p2290;
	mov.b32 	%r4147, 1;
	mov.pred 	%p2290, 0;
	mov.u32 	%r4148, %r4128;
	mov.u32 	%r4149, %r4124;
	@%p1580 bra 	$L__BB22_122;
$L__BB22_124:
	mov.b32 	%r4150, 0;
	mov.pred 	%p2291, -1;
$L__BB22_125:
	mul.lo.s32 	%r3275, %r4150, %r2001;
	add.s32 	%r3276, %r3275, %r4131;
	mul.wide.s32 	%rd873, %r3276, 4;
	add.s64 	%rd874, %rd5, %rd873;
	ld.global.u32 	%r230, [%rd874];
	add.s32 	%r3277, %r3275, %r4127;
	mul.wide.s32 	%rd875, %r3277, 4;
	add.s64 	%rd876, %rd5, %rd875;
	ld.global.u32 	%r231, [%rd876];
	setp.lt.s32 	%p1582, %r230, %r231;
	mov.u32 	%r4151, %r4127;
	mov.u32 	%r4152, %r4131;
	@%p1582 bra 	$L__BB22_127;
	setp.le.s32 	%p1584, %r230, %r231;
	and.pred  	%p1585, %p1584, %p2291;
	mov.b32 	%r4150, 1;
	mov.pred 	%p2291, 0;
	mov.u32 	%r4151, %r4131;
	mov.u32 	%r4152, %r4127;
	@%p1585 bra 	$L__BB22_125;
$L__BB22_127:
	mov.b32 	%r4153, 0;
	mov.pred 	%p2292, -1;
$L__BB22_128:
	mul.lo.s32 	%r3280, %r4153, %r2001;
	add.s32 	%r3281, %r3280, %r4134;
	mul.wide.s32 	%rd877, %r3281, 4;
	add.s64 	%rd878, %rd5, %rd877;
	ld.global.u32 	%r235, [%rd878];
	add.s32 	%r3282, %r3280, %r4130;
	mul.wide.s32 	%rd879, %r3282, 4;
	add.s64 	%rd880, %rd5, %rd879;
	ld.global.u32 	%r236, [%rd880];
	setp.lt.s32 	%p1587, %r235, %r236;
	mov.u32 	%r4154, %r4130;
	mov.u32 	%r4155, %r4134;
	@%p1587 bra 	$L__BB22_130;
	setp.le.s32 	%p1589, %r235, %r236;
	and.pred  	%p1590, %p1589, %p2292;
	mov.b32 	%r4153, 1;
	mov.pred 	%p2292, 0;
	mov.u32 	%r4154, %r4134;
	mov.u32 	%r4155, %r4130;
	@%p1590 bra 	$L__BB22_128;
$L__BB22_130:
	mov.b32 	%r4156, 0;
	mov.pred 	%p2293, -1;
$L__BB22_131:
	mul.lo.s32 	%r3285, %r4156, %r2001;
	add.s32 	%r3286, %r3285, %r4137;
	mul.wide.s32 	%rd881, %r3286, 4;
	add.s64 	%rd882, %rd5, %rd881;
	ld.global.u32 	%r240, [%rd882];
	add.s32 	%r3287, %r3285, %r4133;
	mul.wide.s32 	%rd883, %r3287, 4;
	add.s64 	%rd884, %rd5, %rd883;
	ld.global.u32 	%r241, [%rd884];
	setp.lt.s32 	%p1592, %r240, %r241;
	mov.u32 	%r4157, %r4133;
	mov.u32 	%r4158, %r4137;
	@%p1592 bra 	$L__BB22_133;
	setp.le.s32 	%p1594, %r240, %r241;
	and.pred  	%p1595, %p1594, %p2293;
	mov.b32 	%r4156, 1;
	mov.pred 	%p2293, 0;
	mov.u32 	%r4157, %r4137;
	mov.u32 	%r4158, %r4133;
	@%p1595 bra 	$L__BB22_131;
$L__BB22_133:
	mov.b32 	%r4159, 0;
	mov.pred 	%p2294, -1;
$L__BB22_134:
	mul.lo.s32 	%r3290, %r4159, %r2001;
	add.s32 	%r3291, %r3290, %r4140;
	mul.wide.s32 	%rd885, %r3291, 4;
	add.s64 	%rd886, %rd5, %rd885;
	ld.global.u32 	%r245, [%rd886];
	add.s32 	%r3292, %r3290, %r4136;
	mul.wide.s32 	%rd887, %r3292, 4;
	add.s64 	%rd888, %rd5, %rd887;
	ld.global.u32 	%r246, [%rd888];
	setp.lt.s32 	%p1597, %r245, %r246;
	mov.u32 	%r4160, %r4136;
	mov.u32 	%r4161, %r4140;
	@%p1597 bra 	$L__BB22_136;
	setp.le.s32 	%p1599, %r245, %r246;
	and.pred  	%p1600, %p1599, %p2294;
	mov.b32 	%r4159, 1;
	mov.pred 	%p2294, 0;
	mov.u32 	%r4160, %r4140;
	mov.u32 	%r4161, %r4136;
	@%p1600 bra 	$L__BB22_134;
$L__BB22_136:
	mov.b32 	%r4162, 0;
	mov.pred 	%p2295, -1;
$L__BB22_137:
	mul.lo.s32 	%r3295, %r4162, %r2001;
	add.s32 	%r3296, %r3295, %r4143;
	mul.wide.s32 	%rd889, %r3296, 4;
	add.s64 	%rd890, %rd5, %rd889;
	ld.global.u32 	%r250, [%rd890];
	add.s32 	%r3297, %r3295, %r4139;
	mul.wide.s32 	%rd891, %r3297, 4;
	add.s64 	%rd892, %rd5, %rd891;
	ld.global.u32 	%r251, [%rd892];
	setp.lt.s32 	%p1602, %r250, %r251;
	mov.u32 	%r4163, %r4139;
	mov.u32 	%r4164, %r4143;
	@%p1602 bra 	$L__BB22_139;
	setp.le.s32 	%p1604, %r250, %r251;
	and.pred  	%p1605, %p1604, %p2295;
	mov.b32 	%r4162, 1;
	mov.pred 	%p2295, 0;
	mov.u32 	%r4163, %r4143;
	mov.u32 	%r4164, %r4139;
	@%p1605 bra 	$L__BB22_137;
$L__BB22_139:
	mov.b32 	%r4165, 0;
	mov.pred 	%p2296, -1;
$L__BB22_140:
	mul.lo.s32 	%r3300, %r4165, %r2001;
	add.s32 	%r3301, %r3300, %r4146;
	mul.wide.s32 	%rd893, %r3301, 4;
	add.s64 	%rd894, %rd5, %rd893;
	ld.global.u32 	%r255, [%rd894];
	add.s32 	%r3302, %r3300, %r4142;
	mul.wide.s32 	%rd895, %r3302, 4;
	add.s64 	%rd896, %rd5, %rd895;
	ld.global.u32 	%r256, [%rd896];
	setp.lt.s32 	%p1607, %r255, %r256;
	mov.u32 	%r4166, %r4142;
	mov.u32 	%r4167, %r4146;
	@%p1607 bra 	$L__BB22_142;
	setp.le.s32 	%p1609, %r255, %r256;
	and.pred  	%p1610, %p1609, %p2296;
	mov.b32 	%r4165, 1;
	mov.pred 	%p2296, 0;
	mov.u32 	%r4166, %r4146;
	mov.u32 	%r4167, %r4142;
	@%p1610 bra 	$L__BB22_140;
$L__BB22_142:
	mov.b32 	%r4168, 0;
	mov.pred 	%p2297, -1;
$L__BB22_143:
	mul.lo.s32 	%r3305, %r4168, %r2001;
	add.s32 	%r3306, %r3305, %r4121;
	mul.wide.s32 	%rd897, %r3306, 4;
	add.s64 	%rd898, %rd5, %rd897;
	ld.global.u32 	%r260, [%rd898];
	add.s32 	%r3307, %r3305, %r4145;
	mul.wide.s32 	%rd899, %r3307, 4;
	add.s64 	%rd900, %rd5, %rd899;
	ld.global.u32 	%r261, [%rd900];
	setp.lt.s32 	%p1612, %r260, %r261;
	mov.u32 	%r4169, %r4145;
	mov.u32 	%r4170, %r4121;
	@%p1612 bra 	$L__BB22_145;
	setp.le.s32 	%p1614, %r260, %r261;
	and.pred  	%p1615, %p1614, %p2297;
	mov.b32 	%r4168, 1;
	mov.pred 	%p2297, 0;
	mov.u32 	%r4169, %r4121;
	mov.u32 	%r4170, %r4145;
	@%p1615 bra 	$L__BB22_143;
$L__BB22_145:
	mov.b32 	%r4171, 0;
	mov.pred 	%p2298, -1;
$L__BB22_146:
	mul.lo.s32 	%r3310, %r4171, %r2001;
	add.s32 	%r3311, %r3310, %r4149;
	mul.wide.s32 	%rd901, %r3311, 4;
	add.s64 	%rd902, %rd5, %rd901;
	ld.global.u32 	%r265, [%rd902];
	add.s32 	%r3312, %r3310, %r4125;
	mul.wide.s32 	%rd903, %r3312, 4;
	add.s64 	%rd904, %rd5, %rd903;
	ld.global.u32 	%r266, [%rd904];
	setp.lt.s32 	%p1617, %r265, %r266;
	mov.u32 	%r4172, %r4125;
	mov.u32 	%r4173, %r4149;
	@%p1617 bra 	$L__BB22_148;
	setp.le.s32 	%p1619, %r265, %r266;
	and.pred  	%p1620, %p1619, %p2298;
	mov.b32 	%r4171, 1;
	mov.pred 	%p2298, 0;
	mov.u32 	%r4172, %r4149;
	mov.u32 	%r4173, %r4125;
	@%p1620 bra 	$L__BB22_146;
$L__BB22_148:
	mov.b32 	%r4174, 0;
	mov.pred 	%p2299, -1;
$L__BB22_149:
	mul.lo.s32 	%r3315, %r4174, %r2001;
	add.s32 	%r3316, %r3315, %r4152;
	mul.wide.s32 	%rd905, %r3316, 4;
	add.s64 	%rd906, %rd5, %rd905;
	ld.global.u32 	%r270, [%rd906];
	add.s32 	%r3317, %r3315, %r4148;
	mul.wide.s32 	%rd907, %r3317, 4;
	add.s64 	%rd908, %rd5, %rd907;
	ld.global.u32 	%r271, [%rd908];
	setp.lt.s32 	%p1622, %r270, %r271;
	mov.u32 	%r4175, %r4148;
	mov.u32 	%r4176, %r4152;
	@%p1622 bra 	$L__BB22_151;
	setp.le.s32 	%p1624, %r270, %r271;
	and.pred  	%p1625, %p1624, %p2299;
	mov.b32 	%r4174, 1;
	mov.pred 	%p2299, 0;
	mov.u32 	%r4175, %r4152;
	mov.u32 	%r4176, %r4148;
	@%p1625 bra 	$L__BB22_149;
$L__BB22_151:
	mov.b32 	%r4177, 0;
	mov.pred 	%p2300, -1;
$L__BB22_152:
	mul.lo.s32 	%r3320, %r4177, %r2001;
	add.s32 	%r3321, %r3320, %r4155;
	mul.wide.s32 	%rd909, %r3321, 4;
	add.s64 	%rd910, %rd5, %rd909;
	ld.global.u32 	%r275, [%rd910];
	add.s32 	%r3322, %r3320, %r4151;
	mul.wide.s32 	%rd911, %r3322, 4;
	add.s64 	%rd912, %rd5, %rd911;
	ld.global.u32 	%r276, [%rd912];
	setp.lt.s32 	%p1627, %r275, %r276;
	mov.u32 	%r4178, %r4151;
	mov.u32 	%r4179, %r4155;
	@%p1627 bra 	$L__BB22_154;
	setp.le.s32 	%p1629, %r275, %r276;
	and.pred  	%p1630, %p1629, %p2300;
	mov.b32 	%r4177, 1;
	mov.pred 	%p2300, 0;
	mov.u32 	%r4178, %r4155;
	mov.u32 	%r4179, %r4151;
	@%p1630 bra 	$L__BB22_152;
$L__BB22_154:
	mov.b32 	%r4180, 0;
	mov.pred 	%p2301, -1;
$L__BB22_155:
	mul.lo.s32 	%r3325, %r4180, %r2001;
	add.s32 	%r3326, %r3325, %r4158;
	mul.wide.s32 	%rd913, %r3326, 4;
	add.s64 	%rd914, %rd5, %rd913;
	ld.global.u32 	%r280, [%rd914];
	add.s32 	%r3327, %r3325, %r4154;
	mul.wide.s32 	%rd915, %r3327, 4;
	add.s64 	%rd916, %rd5, %rd915;
	ld.global.u32 	%r281, [%rd916];
	setp.lt.s32 	%p1632, %r280, %r281;
	mov.u32 	%r4181, %r4154;
	mov.u32 	%r4182, %r4158;
	@%p1632 bra 	$L__BB22_157;
	setp.le.s32 	%p1634, %r280, %r281;
	and.pred  	%p1635, %p1634, %p2301;
	mov.b32 	%r4180, 1;
	mov.pred 	%p2301, 0;
	mov.u32 	%r4181, %r4158;
	mov.u32 	%r4182, %r4154;
	@%p1635 bra 	$L__BB22_155;
$L__BB22_157:
	mov.b32 	%r4183, 0;
	mov.pred 	%p2302, -1;
$L__BB22_158:
	mul.lo.s32 	%r3330, %r4183, %r2001;
	add.s32 	%r3331, %r3330, %r4161;
	mul.wide.s32 	%rd917, %r3331, 4;
	add.s64 	%rd918, %rd5, %rd917;
	ld.global.u32 	%r285, [%rd918];
	add.s32 	%r3332, %r3330, %r4157;
	mul.wide.s32 	%rd919, %r3332, 4;
	add.s64 	%rd920, %rd5, %rd919;
	ld.global.u32 	%r286, [%rd920];
	setp.lt.s32 	%p1637, %r285, %r286;
	mov.u32 	%r4184, %r4157;
	mov.u32 	%r4185, %r4161;
	@%p1637 bra 	$L__BB22_160;
	setp.le.s32 	%p1639, %r285, %r286;
	and.pred  	%p1640, %p1639, %p2302;
	mov.b32 	%r4183, 1;
	mov.pred 	%p2302, 0;
	mov.u32 	%r4184, %r4161;
	mov.u32 	%r4185, %r4157;
	@%p1640 bra 	$L__BB22_158;
$L__BB22_160:
	mov.b32 	%r4186, 0;
	mov.pred 	%p2303, -1;
$L__BB22_161:
	mul.lo.s32 	%r3335, %r4186, %r2001;
	add.s32 	%r3336, %r3335, %r4164;
	mul.wide.s32 	%rd921, %r3336, 4;
	add.s64 	%rd922, %rd5, %rd921;
	ld.global.u32 	%r290, [%rd922];
	add.s32 	%r3337, %r3335, %r4160;
	mul.wide.s32 	%rd923, %r3337, 4;
	add.s64 	%rd924, %rd5, %rd923;
	ld.global.u32 	%r291, [%rd924];
	setp.lt.s32 	%p1642, %r290, %r291;
	mov.u32 	%r4187, %r4160;
	mov.u32 	%r4188, %r4164;
	@%p1642 bra 	$L__BB22_163;
	setp.le.s32 	%p1644, %r290, %r291;
	and.pred  	%p1645, %p1644, %p2303;
	mov.b32 	%r4186, 1;
	mov.pred 	%p2303, 0;
	mov.u32 	%r4187, %r4164;
	mov.u32 	%r4188, %r4160;
	@%p1645 bra 	$L__BB22_161;
$L__BB22_163:
	mov.b32 	%r4189, 0;
	mov.pred 	%p2304, -1;
$L__BB22_164:
	mul.lo.s32 	%r3340, %r4189, %r2001;
	add.s32 	%r3341, %r3340, %r4167;
	mul.wide.s32 	%rd925, %r3341, 4;
	add.s64 	%rd926, %rd5, %rd925;
	ld.global.u32 	%r295, [%rd926];
	add.s32 	%r3342, %r3340, %r4163;
	mul.wide.s32 	%rd927, %r3342, 4;
	add.s64 	%rd928, %rd5, %rd927;
	ld.global.u32 	%r296, [%rd928];
	setp.lt.s32 	%p1647, %r295, %r296;
	mov.u32 	%r4190, %r4163;
	mov.u32 	%r4191, %r4167;
	@%p1647 bra 	$L__BB22_166;
	setp.le.s32 	%p1649, %r295, %r296;
	and.pred  	%p1650, %p1649, %p2304;
	mov.b32 	%r4189, 1;
	mov.pred 	%p2304, 0;
	mov.u32 	%r4190, %r4167;
	mov.u32 	%r4191, %r4163;
	@%p1650 bra 	$L__BB22_164;
$L__BB22_166:
	mov.b32 	%r4192, 0;
	mov.pred 	%p2305, -1;
$L__BB22_167:
	mul.lo.s32 	%r3345, %r4192, %r2001;
	add.s32 	%r3346, %r3345, %r4170;
	mul.wide.s32 	%rd929, %r3346, 4;
	add.s64 	%rd930, %rd5, %rd929;
	ld.global.u32 	%r300, [%rd930];
	add.s32 	%r3347, %r3345, %r4166;
	mul.wide.s32 	%rd931, %r3347, 4;
	add.s64 	%rd932, %rd5, %rd931;
	ld.global.u32 	%r301, [%rd932];
	setp.lt.s32 	%p1652, %r300, %r301;
	mov.u32 	%r4193, %r4166;
	mov.u32 	%r4194, %r4170;
	@%p1652 bra 	$L__BB22_169;
	setp.le.s32 	%p1654, %r300, %r301;
	and.pred  	%p1655, %p1654, %p2305;
	mov.b32 	%r4192, 1;
	mov.pred 	%p2305, 0;
	mov.u32 	%r4193, %r4170;
	mov.u32 	%r4194, %r4166;
	@%p1655 bra 	$L__BB22_167;
$L__BB22_169:
	mov.b32 	%r4195, 0;
	mov.pred 	%p2306, -1;
$L__BB22_170:
	mul.lo.s32 	%r3350, %r4195, %r2001;
	add.s32 	%r3351, %r3350, %r4176;
	mul.wide.s32 	%rd933, %r3351, 4;
	add.s64 	%rd934, %rd5, %rd933;
	ld.global.u32 	%r305, [%rd934];
	add.s32 	%r3352, %r3350, %r4172;
	mul.wide.s32 	%rd935, %r3352, 4;
	add.s64 	%rd936, %rd5, %rd935;
	ld.global.u32 	%r306, [%rd936];
	setp.lt.s32 	%p1657, %r305, %r306;
	mov.u32 	%r4196, %r4172;
	mov.u32 	%r4197, %r4176;
	@%p1657 bra 	$L__BB22_172;
	setp.le.s32 	%p1659, %r305, %r306;
	and.pred  	%p1660, %p1659, %p2306;
	mov.b32 	%r4195, 1;
	mov.pred 	%p2306, 0;
	mov.u32 	%r4196, %r4176;
	mov.u32 	%r4197, %r4172;
	@%p1660 bra 	$L__BB22_170;
$L__BB22_172:
	mov.b32 	%r4198, 0;
	mov.pred 	%p2307, -1;
$L__BB22_173:
	mul.lo.s32 	%r3355, %r4198, %r2001;
	add.s32 	%r3356, %r3355, %r4179;
	mul.wide.s32 	%rd937, %r3356, 4;
	add.s64 	%rd938, %rd5, %rd937;
	ld.global.u32 	%r310, [%rd938];
	add.s32 	%r3357, %r3355, %r4175;
	mul.wide.s32 	%rd939, %r3357, 4;
	add.s64 	%rd940, %rd5, %rd939;
	ld.global.u32 	%r311, [%rd940];
	setp.lt.s32 	%p1662, %r310, %r311;
	mov.u32 	%r4199, %r4175;
	mov.u32 	%r4200, %r4179;
	@%p1662 bra 	$L__BB22_175;
	setp.le.s32 	%p1664, %r310, %r311;
	and.pred  	%p1665, %p1664, %p2307;
	mov.b32 	%r4198, 1;
	mov.pred 	%p2307, 0;
	mov.u32 	%r4199, %r4179;
	mov.u32 	%r4200, %r4175;
	@%p1665 bra 	$L__BB22_173;
$L__BB22_175:
	mov.b32 	%r4201, 0;
	mov.pred 	%p2308, -1;
$L__BB22_176:
	mul.lo.s32 	%r3360, %r4201, %r2001;
	add.s32 	%r3361, %r3360, %r4182;
	mul.wide.s32 	%rd941, %r3361, 4;
	add.s64 	%rd942, %rd5, %rd941;
	ld.global.u32 	%r315, [%rd942];
	add.s32 	%r3362, %r3360, %r4178;
	mul.wide.s32 	%rd943, %r3362, 4;
	add.s64 	%rd944, %rd5, %rd943;
	ld.global.u32 	%r316, [%rd944];
	setp.lt.s32 	%p1667, %r315, %r316;
	mov.u32 	%r4202, %r4178;
	mov.u32 	%r4203, %r4182;
	@%p1667 bra 	$L__BB22_178;
	setp.le.s32 	%p1669, %r315, %r316;
	and.pred  	%p1670, %p1669, %p2308;
	mov.b32 	%r4201, 1;
	mov.pred 	%p2308, 0;
	mov.u32 	%r4202, %r4182;
	mov.u32 	%r4203, %r4178;
	@%p1670 bra 	$L__BB22_176;
$L__BB22_178:
	mov.b32 	%r4204, 0;
	mov.pred 	%p2309, -1;
$L__BB22_179:
	mul.lo.s32 	%r3365, %r4204, %r2001;
	add.s32 	%r3366, %r3365, %r4185;
	mul.wide.s32 	%rd945, %r3366, 4;
	add.s64 	%rd946, %rd5, %rd945;
	ld.global.u32 	%r320, [%rd946];
	add.s32 	%r3367, %r3365, %r4181;
	mul.wide.s32 	%rd947, %r3367, 4;
	add.s64 	%rd948, %rd5, %rd947;
	ld.global.u32 	%r321, [%rd948];
	setp.lt.s32 	%p1672, %r320, %r321;
	mov.u32 	%r4205, %r4181;
	mov.u32 	%r4206, %r4185;
	@%p1672 bra 	$L__BB22_181;
	setp.le.s32 	%p1674, %r320, %r321;
	and.pred  	%p1675, %p1674, %p2309;
	mov.b32 	%r4204, 1;
	mov.pred 	%p2309, 0;
	mov.u32 	%r4205, %r4185;
	mov.u32 	%r4206, %r4181;
	@%p1675 bra 	$L__BB22_179;
$L__BB22_181:
	mov.b32 	%r4207, 0;
	mov.pred 	%p2310, -1;
$L__BB22_182:
	mul.lo.s32 	%r3370, %r4207, %r2001;
	add.s32 	%r3371, %r3370, %r4188;
	mul.wide.s32 	%rd949, %r3371, 4;
	add.s64 	%rd950, %rd5, %rd949;
	ld.global.u32 	%r325, [%rd950];
	add.s32 	%r3372, %r3370, %r4184;
	mul.wide.s32 	%rd951, %r3372, 4;
	add.s64 	%rd952, %rd5, %rd951;
	ld.global.u32 	%r326, [%rd952];
	setp.lt.s32 	%p1677, %r325, %r326;
	mov.u32 	%r4208, %r4184;
	mov.u32 	%r4209, %r4188;
	@%p1677 bra 	$L__BB22_184;
	setp.le.s32 	%p1679, %r325, %r326;
	and.pred  	%p1680, %p1679, %p2310;
	mov.b32 	%r4207, 1;
	mov.pred 	%p2310, 0;
	mov.u32 	%r4208, %r4188;
	mov.u32 	%r4209, %r4184;
	@%p1680 bra 	$L__BB22_182;
$L__BB22_184:
	mov.b32 	%r4210, 0;
	mov.pred 	%p2311, -1;
$L__BB22_185:
	mul.lo.s32 	%r3375, %r4210, %r2001;
	add.s32 	%r3376, %r3375, %r4191;
	mul.wide.s32 	%rd953, %r3376, 4;
	add.s64 	%rd954, %rd5, %rd953;
	ld.global.u32 	%r330, [%rd954];
	add.s32 	%r3377, %r3375, %r4187;
	mul.wide.s32 	%rd955, %r3377, 4;
	add.s64 	%rd956, %rd5, %rd955;
	ld.global.u32 	%r331, [%rd956];
	setp.lt.s32 	%p1682, %r330, %r331;
	mov.u32 	%r4211, %r4187;
	mov.u32 	%r4212, %r4191;
	@%p1682 bra 	$L__BB22_187;
	setp.le.s32 	%p1684, %r330, %r331;
	and.pred  	%p1685, %p1684, %p2311;
	mov.b32 	%r4210, 1;
	mov.pred 	%p2311, 0;
	mov.u32 	%r4211, %r4191;
	mov.u32 	%r4212, %r4187;
	@%p1685 bra 	$L__BB22_185;
$L__BB22_187:
	mov.b32 	%r4213, 0;
	mov.pred 	%p2312, -1;
$L__BB22_188:
	mul.lo.s32 	%r3380, %r4213, %r2001;
	add.s32 	%r3381, %r3380, %r4194;
	mul.wide.s32 	%rd957, %r3381, 4;
	add.s64 	%rd958, %rd5, %rd957;
	ld.global.u32 	%r335, [%rd958];
	add.s32 	%r3382, %r3380, %r4190;
	mul.wide.s32 	%rd959, %r3382, 4;
	add.s64 	%rd960, %rd5, %rd959;
	ld.global.u32 	%r336, [%rd960];
	setp.lt.s32 	%p1687, %r335, %r336;
	mov.u32 	%r4214, %r4190;
	mov.u32 	%r4215, %r4194;
	@%p1687 bra 	$L__BB22_190;
	setp.le.s32 	%p1689, %r335, %r336;
	and.pred  	%p1690, %p1689, %p2312;
	mov.b32 	%r4213, 1;
	mov.pred 	%p2312, 0;
	mov.u32 	%r4214, %r4194;
	mov.u32 	%r4215, %r4190;
	@%p1690 bra 	$L__BB22_188;
$L__BB22_190:
	mov.b32 	%r4216, 0;
	mov.pred 	%p2313, -1;
$L__BB22_191:
	mul.lo.s32 	%r3385, %r4216, %r2001;
	add.s32 	%r3386, %r3385, %r4169;
	mul.wide.s32 	%rd961, %r3386, 4;
	add.s64 	%rd962, %rd5, %rd961;
	ld.global.u32 	%r340, [%rd962];
	add.s32 	%r3387, %r3385, %r4193;
	mul.wide.s32 	%rd963, %r3387, 4;
	add.s64 	%rd964, %rd5, %rd963;
	ld.global.u32 	%r341, [%rd964];
	setp.lt.s32 	%p1692, %r340, %r341;
	mov.u32 	%r4217, %r4193;
	mov.u32 	%r4218, %r4169;
	@%p1692 bra 	$L__BB22_193;
	setp.le.s32 	%p1694, %r340, %r341;
	and.pred  	%p1695, %p1694, %p2313;
	mov.b32 	%r4216, 1;
	mov.pred 	%p2313, 0;
	mov.u32 	%r4217, %r4169;
	mov.u32 	%r4218, %r4193;
	@%p1695 bra 	$L__BB22_191;
$L__BB22_193:
	mov.b32 	%r4219, 0;
	mov.pred 	%p2314, -1;
$L__BB22_194:
	mul.lo.s32 	%r3390, %r4219, %r2001;
	add.s32 	%r3391, %r3390, %r4197;
	mul.wide.s32 	%rd965, %r3391, 4;
	add.s64 	%rd966, %rd5, %rd965;
	ld.global.u32 	%r345, [%rd966];
	add.s32 	%r3392, %r3390, %r4173;
	mul.wide.s32 	%rd967, %r3392, 4;
	add.s64 	%rd968, %rd5, %rd967;
	ld.global.u32 	%r346, [%rd968];
	setp.lt.s32 	%p1697, %r345, %r346;
	mov.u32 	%r4220, %r4173;
	mov.u32 	%r4221, %r4197;
	@%p1697 bra 	$L__BB22_196;
	setp.le.s32 	%p1699, %r345, %r346;
	and.pred  	%p1700, %p1699, %p2314;
	mov.b32 	%r4219, 1;
	mov.pred 	%p2314, 0;
	mov.u32 	%r4220, %r4197;
	mov.u32 	%r4221, %r4173;
	@%p1700 bra 	$L__BB22_194;
$L__BB22_196:
	mov.b32 	%r4222, 0;
	mov.pred 	%p2315, -1;
$L__BB22_197:
	mul.lo.s32 	%r3395, %r4222, %r2001;
	add.s32 	%r3396, %r3395, %r4200;
	mul.wide.s32 	%rd969, %r3396, 4;
	add.s64 	%rd970, %rd5, %rd969;
	ld.global.u32 	%r350, [%rd970];
	add.s32 	%r3397, %r3395, %r4196;
	mul.wide.s32 	%rd971, %r3397, 4;
	add.s64 	%rd972, %rd5, %rd971;
	ld.global.u32 	%r351, [%rd972];
	setp.lt.s32 	%p1702, %r350, %r351;
	mov.u32 	%r4223, %r4196;
	mov.u32 	%r4224, %r4200;
	@%p1702 bra 	$L__BB22_199;
	setp.le.s32 	%p1704, %r350, %r351;
	and.pred  	%p1705, %p1704, %p2315;
	mov.b32 	%r4222, 1;
	mov.pred 	%p2315, 0;
	mov.u32 	%r4223, %r4200;
	mov.u32 	%r4224, %r4196;
	@%p1705 bra 	$L__BB22_197;
$L__BB22_199:
	mov.b32 	%r4225, 0;
	mov.pred 	%p2316, -1;
$L__BB22_200:
	mul.lo.s32 	%r3400, %r4225, %r2001;
	add.s32 	%r3401, %r3400, %r4203;
	mul.wide.s32 	%rd973, %r3401, 4;
	add.s64 	%rd974, %rd5, %rd973;
	ld.global.u32 	%r355, [%rd974];
	add.s32 	%r3402, %r3400, %r4199;
	mul.wide.s32 	%rd975, %r3402, 4;
	add.s64 	%rd976, %rd5, %rd975;
	ld.global.u32 	%r356, [%rd976];
	setp.lt.s32 	%p1707, %r355, %r356;
	mov.u32 	%r4226, %r4199;
	mov.u32 	%r4227, %r4203;
	@%p1707 bra 	$L__BB22_202;
	setp.le.s32 	%p1709, %r355, %r356;
	and.pred  	%p1710, %p1709, %p2316;
	mov.b32 	%r4225, 1;
	mov.pred 	%p2316, 0;
	mov.u32 	%r4226, %r4203;
	mov.u32 	%r4227, %r4199;
	@%p1710 bra 	$L__BB22_200;
$L__BB22_202:
	mov.b32 	%r4228, 0;
	mov.pred 	%p2317, -1;
$L__BB22_203:
	mul.lo.s32 	%r3405, %r4228, %r2001;
	add.s32 	%r3406, %r3405, %r4206;
	mul.wide.s32 	%rd977, %r3406, 4;
	add.s64 	%rd978, %rd5, %rd977;
	ld.global.u32 	%r360, [%rd978];
	add.s32 	%r3407, %r3405, %r4202;
	mul.wide.s32 	%rd979, %r3407, 4;
	add.s64 	%rd980, %rd5, %rd979;
	ld.global.u32 	%r361, [%rd980];
	setp.lt.s32 	%p1712, %r360, %r361;
	mov.u32 	%r4229, %r4202;
	mov.u32 	%r4230, %r4206;
	@%p1712 bra 	$L__BB22_205;
	setp.le.s32 	%p1714, %r360, %r361;
	and.pred  	%p1715, %p1714, %p2317;
	mov.b32 	%r4228, 1;
	mov.pred 	%p2317, 0;
	mov.u32 	%r4229, %r4206;
	mov.u32 	%r4230, %r4202;
	@%p1715 bra 	$L__BB22_203;
$L__BB22_205:
	mov.b32 	%r4231, 0;
	mov.pred 	%p2318, -1;
$L__BB22_206:
	mul.lo.s32 	%r3410, %r4231, %r2001;
	add.s32 	%r3411, %r3410, %r4209;
	mul.wide.s32 	%rd981, %r3411, 4;
	add.s64 	%rd982, %rd5, %rd981;
	ld.global.u32 	%r365, [%rd982];
	add.s32 	%r3412, %r3410, %r4205;
	mul.wide.s32 	%rd983, %r3412, 4;
	add.s64 	%rd984, %rd5, %rd983;
	ld.global.u32 	%r366, [%rd984];
	setp.lt.s32 	%p1717, %r365, %r366;
	mov.u32 	%r4232, %r4205;
	mov.u32 	%r4233, %r4209;
	@%p1717 bra 	$L__BB22_208;
	setp.le.s32 	%p1719, %r365, %r366;
	and.pred  	%p1720, %p1719, %p2318;
	mov.b32 	%r4231, 1;
	mov.pred 	%p2318, 0;
	mov.u32 	%r4232, %r4209;
	mov.u32 	%r4233, %r4205;
	@%p1720 bra 	$L__BB22_206;
$L__BB22_208:
	mov.b32 	%r4234, 0;
	mov.pred 	%p2319, -1;
$L__BB22_209:
	mul.lo.s32 	%r3415, %r4234, %r2001;
	add.s32 	%r3416, %r3415, %r4212;
	mul.wide.s32 	%rd985, %r3416, 4;
	add.s64 	%rd986, %rd5, %rd985;
	ld.global.u32 	%r370, [%rd986];
	add.s32 	%r3417, %r3415, %r4208;
	mul.wide.s32 	%rd987, %r3417, 4;
	add.s64 	%rd988, %rd5, %rd987;
	ld.global.u32 	%r371, [%rd988];
	setp.lt.s32 	%p1722, %r370, %r371;
	mov.u32 	%r4235, %r4208;
	mov.u32 	%r4236, %r4212;
	@%p1722 bra 	$L__BB22_211;
	setp.le.s32 	%p1724, %r370, %r371;
	and.pred  	%p1725, %p1724, %p2319;
	mov.b32 	%r4234, 1;
	mov.pred 	%p2319, 0;
	mov.u32 	%r4235, %r4212;
	mov.u32 	%r4236, %r4208;
	@%p1725 bra 	$L__BB22_209;
$L__BB22_211:
	mov.b32 	%r4237, 0;
	mov.pred 	%p2320, -1;
$L__BB22_212:
	mul.lo.s32 	%r3420, %r4237, %r2001;
	add.s32 	%r3421, %r3420, %r4215;
	mul.wide.s32 	%rd989, %r3421, 4;
	add.s64 	%rd990, %rd5, %rd989;
	ld.global.u32 	%r375, [%rd990];
	add.s32 	%r3422, %r3420, %r4211;
	mul.wide.s32 	%rd991, %r3422, 4;
	add.s64 	%rd992, %rd5, %rd991;
	ld.global.u32 	%r376, [%rd992];
	setp.lt.s32 	%p1727, %r375, %r376;
	mov.u32 	%r4238, %r4211;
	mov.u32 	%r4239, %r4215;
	@%p1727 bra 	$L__BB22_214;
	setp.le.s32 	%p1729, %r375, %r376;
	and.pred  	%p1730, %p1729, %p2320;
	mov.b32 	%r4237, 1;
	mov.pred 	%p2320, 0;
	mov.u32 	%r4238, %r4215;
	mov.u32 	%r4239, %r4211;
	@%p1730 bra 	$L__BB22_212;
$L__BB22_214:
	mov.b32 	%r4240, 0;
	mov.pred 	%p2321, -1;
$L__BB22_215:
	mul.lo.s32 	%r3425, %r4240, %r2001;
	add.s32 	%r3426, %r3425, %r4218;
	mul.wide.s32 	%rd993, %r3426, 4;
	add.s64 	%rd994, %rd5, %rd993;
	ld.global.u32 	%r380, [%rd994];
	add.s32 	%r3427, %r3425, %r4214;
	mul.wide.s32 	%rd995, %r3427, 4;
	add.s64 	%rd996, %rd5, %rd995;
	ld.global.u32 	%r381, [%rd996];
	setp.lt.s32 	%p1732, %r380, %r381;
	mov.u32 	%r4241, %r4214;
	mov.u32 	%r4242, %r4218;
	@%p1732 bra 	$L__BB22_217;
	setp.le.s32 	%p1734, %r380, %r381;
	and.pred  	%p1735, %p1734, %p2321;
	mov.b32 	%r4240, 1;
	mov.pred 	%p2321, 0;
	mov.u32 	%r4241, %r4218;
	mov.u32 	%r4242, %r4214;
	@%p1735 bra 	$L__BB22_215;
$L__BB22_217:
	mov.b32 	%r4243, 0;
	mov.pred 	%p2322, -1;
$L__BB22_218:
	mul.lo.s32 	%r3430, %r4243, %r2001;
	add.s32 	%r3431, %r3430, %r4224;
	mul.wide.s32 	%rd997, %r3431, 4;
	add.s64 	%rd998, %rd5, %rd997;
	ld.global.u32 	%r385, [%rd998];
	add.s32 	%r3432, %r3430, %r4220;
	mul.wide.s32 	%rd999, %r3432, 4;
	add.s64 	%rd1000, %rd5, %rd999;
	ld.global.u32 	%r386, [%rd1000];
	setp.lt.s32 	%p1737, %r385, %r386;
	mov.u32 	%r4244, %r4220;
	mov.u32 	%r4245, %r4224;
	@%p1737 bra 	$L__BB22_220;
	setp.le.s32 	%p1739, %r385, %r386;
	and.pred  	%p1740, %p1739, %p2322;
	mov.b32 	%r4243, 1;
	mov.pred 	%p2322, 0;
	mov.u32 	%r4244, %r4224;
	mov.u32 	%r4245, %r4220;
	@%p1740 bra 	$L__BB22_218;
$L__BB22_220:
	mov.b32 	%r4246, 0;
	mov.pred 	%p2323, -1;
$L__BB22_221:
	mul.lo.s32 	%r3435, %r4246, %r2001;
	add.s32 	%r3436, %r3435, %r4227;
	mul.wide.s32 	%rd1001, %r3436, 4;
	add.s64 	%rd1002, %rd5, %rd1001;
	ld.global.u32 	%r390, [%rd1002];
	add.s32 	%r3437, %r3435, %r4223;
	mul.wide.s32 	%rd1003, %r3437, 4;
	add.s64 	%rd1004, %rd5, %rd1003;
	ld.global.u32 	%r391, [%rd1004];
	setp.lt.s32 	%p1742, %r390, %r391;
	mov.u32 	%r4247, %r4223;
	mov.u32 	%r4248, %r4227;
	@%p1742 bra 	$L__BB22_223;
	setp.le.s32 	%p1744, %r390, %r391;
	and.pred  	%p1745, %p1744, %p2323;
	mov.b32 	%r4246, 1;
	mov.pred 	%p2323, 0;
	mov.u32 	%r4247, %r4227;
	mov.u32 	%r4248, %r4223;
	@%p1745 bra 	$L__BB22_221;
$L__BB22_223:
	mov.b32 	%r4249, 0;
	mov.pred 	%p2324, -1;
$L__BB22_224:
	mul.lo.s32 	%r3440, %r4249, %r2001;
	add.s32 	%r3441, %r3440, %r4230;
	mul.wide.s32 	%rd1005, %r3441, 4;
	add.s64 	%rd1006, %rd5, %rd1005;
	ld.global.u32 	%r395, [%rd1006];
	add.s32 	%r3442, %r3440, %r4226;
	mul.wide.s32 	%rd1007, %r3442, 4;
	add.s64 	%rd1008, %rd5, %rd1007;
	ld.global.u32 	%r396, [%rd1008];
	setp.lt.s32 	%p1747, %r395, %r396;
	mov.u32 	%r4250, %r4226;
	mov.u32 	%r4251, %r4230;
	@%p1747 bra 	$L__BB22_226;
	setp.le.s32 	%p1749, %r395, %r396;
	and.pred  	%p1750, %p1749, %p2324;
	mov.b32 	%r4249, 1;
	mov.pred 	%p2324, 0;
	mov.u32 	%r4250, %r4230;
	mov.u32 	%r4251, %r4226;
	@%p1750 bra 	$L__BB22_224;
$L__BB22_226:
	mov.b32 	%r4252, 0;
	mov.pred 	%p2325, -1;
$L__BB22_227:
	mul.lo.s32 	%r3445, %r4252, %r2001;
	add.s32 	%r3446, %r3445, %r4233;
	mul.wide.s32 	%rd1009, %r3446, 4;
	add.s64 	%rd1010, %rd5, %rd1009;
	ld.global.u32 	%r400, [%rd1010];
	add.s32 	%r3447, %r3445, %r4229;
	mul.wide.s32 	%rd1011, %r3447, 4;
	add.s64 	%rd1012, %rd5, %rd1011;
	ld.global.u32 	%r401, [%rd1012];
	setp.lt.s32 	%p1752, %r400, %r401;
	mov.u32 	%r4253, %r4229;
	mov.u32 	%r4254, %r4233;
	@%p1752 bra 	$L__BB22_229;
	setp.le.s32 	%p1754, %r400, %r401;
	and.pred  	%p1755, %p1754, %p2325;
	mov.b32 	%r4252, 1;
	mov.pred 	%p2325, 0;
	mov.u32 	%r4253, %r4233;
	mov.u32 	%r4254, %r4229;
	@%p1755 bra 	$L__BB22_227;
$L__BB22_229:
	mov.b32 	%r4255, 0;
	mov.pred 	%p2326, -1;
$L__BB22_230:
	mul.lo.s32 	%r3450, %r4255, %r2001;
	add.s32 	%r3451, %r3450, %r4236;
	mul.wide.s32 	%rd1013, %r3451, 4;
	add.s64 	%rd1014, %rd5, %rd1013;
	ld.global.u32 	%r405, [%rd1014];
	add.s32 	%r3452, %r3450, %r4232;
	mul.wide.s32 	%rd1015, %r3452, 4;
	add.s64 	%rd1016, %rd5, %rd1015;
	ld.global.u32 	%r406, [%rd1016];
	setp.lt.s32 	%p1757, %r405, %r406;
	mov.u32 	%r4256, %r4232;
	mov.u32 	%r4257, %r4236;
	@%p1757 bra 	$L__BB22_232;
	setp.le.s32 	%p1759, %r405, %r406;
	and.pred  	%p1760, %p1759, %p2326;
	mov.b32 	%r4255, 1;
	mov.pred 	%p2326, 0;
	mov.u32 	%r4256, %r4236;
	mov.u32 	%r4257, %r4232;
	@%p1760 bra 	$L__BB22_230;
$L__BB22_232:
	mov.b32 	%r4258, 0;
	mov.pred 	%p2327, -1;
$L__BB22_233:
	mul.lo.s32 	%r3455, %r4258, %r2001;
	add.s32 	%r3456, %r3455, %r4239;
	mul.wide.s32 	%rd1017, %r3456, 4;
	add.s64 	%rd1018, %rd5, %rd1017;
	ld.global.u32 	%r410, [%rd1018];
	add.s32 	%r3457, %r3455, %r4235;
	mul.wide.s32 	%rd1019, %r3457, 4;
	add.s64 	%rd1020, %rd5, %rd1019;
	ld.global.u32 	%r411, [%rd1020];
	setp.lt.s32 	%p1762, %r410, %r411;
	mov.u32 	%r4259, %r4235;
	mov.u32 	%r4260, %r4239;
	@%p1762 bra 	$L__BB22_235;
	setp.le.s32 	%p1764, %r410, %r411;
	and.pred  	%p1765, %p1764, %p2327;
	mov.b32 	%r4258, 1;
	mov.pred 	%p2327, 0;
	mov.u32 	%r4259, %r4239;
	mov.u32 	%r4260, %r4235;
	@%p1765 bra 	$L__BB22_233;
$L__BB22_235:
	mov.b32 	%r4261, 0;
	mov.pred 	%p2328, -1;
$L__BB22_236:
	mul.lo.s32 	%r3460, %r4261, %r2001;
	add.s32 	%r3461, %r3460, %r4242;
	mul.wide.s32 	%rd1021, %r3461, 4;
	add.s64 	%rd1022, %rd5, %rd1021;
	ld.global.u32 	%r415, [%rd1022];
	add.s32 	%r3462, %r3460, %r4238;
	mul.wide.s32 	%rd1023, %r3462, 4;
	add.s64 	%rd1024, %rd5, %rd1023;
	ld.global.u32 	%r416, [%rd1024];
	setp.lt.s32 	%p1767, %r415, %r416;
	mov.u32 	%r4262, %r4238;
	mov.u32 	%r4263, %r4242;
	@%p1767 bra 	$L__BB22_238;
	setp.le.s32 	%p1769, %r415, %r416;
	and.pred  	%p1770, %p1769, %p2328;
	mov.b32 	%r4261, 1;
	mov.pred 	%p2328, 0;
	mov.u32 	%r4262, %r4242;
	mov.u32 	%r4263, %r4238;
	@%p1770 bra 	$L__BB22_236;
$L__BB22_238:
	mov.b32 	%r4264, 0;
	mov.pred 	%p2329, -1;
$L__BB22_239:
	mul.lo.s32 	%r3465, %r4264, %r2001;
	add.s32 	%r3466, %r3465, %r4217;
	mul.wide.s32 	%rd1025, %r3466, 4;
	add.s64 	%rd1026, %rd5, %rd1025;
	ld.global.u32 	%r420, [%rd1026];
	add.s32 	%r3467, %r3465, %r4241;
	mul.wide.s32 	%rd1027, %r3467, 4;
	add.s64 	%rd1028, %rd5, %rd1027;
	ld.global.u32 	%r421, [%rd1028];
	setp.lt.s32 	%p1772, %r420, %r421;
	mov.u32 	%r4265, %r4241;
	mov.u32 	%r4266, %r4217;
	@%p1772 bra 	$L__BB22_241;
	setp.le.s32 	%p1774, %r420, %r421;
	and.pred  	%p1775, %p1774, %p2329;
	mov.b32 	%r4264, 1;
	mov.pred 	%p2329, 0;
	mov.u32 	%r4265, %r4217;
	mov.u32 	%r4266, %r4241;
	@%p1775 bra 	$L__BB22_239;
$L__BB22_241:
	mov.b32 	%r4267, 0;
	mov.pred 	%p2330, -1;
$L__BB22_242:
	mul.lo.s32 	%r3470, %r4267, %r2001;
	add.s32 	%r3471, %r3470, %r4245;
	mul.wide.s32 	%rd1029, %r3471, 4;
	add.s64 	%rd1030, %rd5, %rd1029;
	ld.global.u32 	%r425, [%rd1030];
	add.s32 	%r3472, %r3470, %r4221;
	mul.wide.s32 	%rd1031, %r3472, 4;
	add.s64 	%rd1032, %rd5, %rd1031;
	ld.global.u32 	%r426, [%rd1032];
	setp.lt.s32 	%p1777, %r425, %r426;
	mov.u32 	%r4268, %r4221;
	mov.u32 	%r4269, %r4245;
	@%p1777 bra 	$L__BB22_244;
	setp.le.s32 	%p1779, %r425, %r426;
	and.pred  	%p1780, %p1779, %p2330;
	mov.b32 	%r4267, 1;
	mov.pred 	%p2330, 0;
	mov.u32 	%r4268, %r4245;
	mov.u32 	%r4269, %r4221;
	@%p1780 bra 	$L__BB22_242;
$L__BB22_244:
	mov.b32 	%r4270, 0;
	mov.pred 	%p2331, -1;
$L__BB22_245:
	mul.lo.s32 	%r3475, %r4270, %r2001;
	add.s32 	%r3476, %r3475, %r4248;
	mul.wide.s32 	%rd1033, %r3476, 4;
	add.s64 	%rd1034, %rd5, %rd1033;
	ld.global.u32 	%r430, [%rd1034];
	add.s32 	%r3477, %r3475, %r4244;
	mul.wide.s32 	%rd1035, %r3477, 4;
	add.s64 	%rd1036, %rd5, %rd1035;
	ld.global.u32 	%r431, [%rd1036];
	setp.lt.s32 	%p1782, %r430, %r431;
	mov.u32 	%r4271, %r4244;
	mov.u32 	%r4272, %r4248;
	@%p1782 bra 	$L__BB22_247;
	setp.le.s32 	%p1784, %r430, %r431;
	and.pred  	%p1785, %p1784, %p2331;
	mov.b32 	%r4270, 1;
	mov.pred 	%p2331, 0;
	mov.u32 	%r4271, %r4248;
	mov.u32 	%r4272, %r4244;
	@%p1785 bra 	$L__BB22_245;
$L__BB22_247:
	mov.b32 	%r4273, 0;
	mov.pred 	%p2332, -1;
$L__BB22_248:
	mul.lo.s32 	%r3480, %r4273, %r2001;
	add.s32 	%r3481, %r3480, %r4251;
	mul.wide.s32 	%rd1037, %r3481, 4;
	add.s64 	%rd1038, %rd5, %rd1037;
	ld.global.u32 	%r435, [%rd1038];
	add.s32 	%r3482, %r3480, %r4247;
	mul.wide.s32 	%rd1039, %r3482, 4;
	add.s64 	%rd1040, %rd5, %rd1039;
	ld.global.u32 	%r436, [%rd1040];
	setp.lt.s32 	%p1787, %r435, %r436;
	mov.u32 	%r4274, %r4247;
	mov.u32 	%r4275, %r4251;
	@%p1787 bra 	$L__BB22_250;
	setp.le.s32 	%p1789, %r435, %r436;
	and.pred  	%p1790, %p1789, %p2332;
	mov.b32 	%r4273, 1;
	mov.pred 	%p2332, 0;
	mov.u32 	%r4274, %r4251;
	mov.u32 	%r4275, %r4247;
	@%p1790 bra 	$L__BB22_248;
$L__BB22_250:
	mov.b32 	%r4276, 0;
	mov.pred 	%p2333, -1;
$L__BB22_251:
	mul.lo.s32 	%r3485, %r4276, %r2001;
	add.s32 	%r3486, %r3485, %r4254;
	mul.wide.s32 	%rd1041, %r3486, 4;
	add.s64 	%rd1042, %rd5, %rd1041;
	ld.global.u32 	%r440, [%rd1042];
	add.s32 	%r3487, %r3485, %r4250;
	mul.wide.s32 	%rd1043, %r3487, 4;
	add.s64 	%rd1044, %rd5, %rd1043;
	ld.global.u32 	%r441, [%rd1044];
	setp.lt.s32 	%p1792, %r440, %r441;
	mov.u32 	%r4277, %r4250;
	mov.u32 	%r4278, %r4254;
	@%p1792 bra 	$L__BB22_253;
	setp.le.s32 	%p1794, %r440, %r441;
	and.pred  	%p1795, %p1794, %p2333;
	mov.b32 	%r4276, 1;
	mov.pred 	%p2333, 0;
	mov.u32 	%r4277, %r4254;
	mov.u32 	%r4278, %r4250;
	@%p1795 bra 	$L__BB22_251;
$L__BB22_253:
	mov.b32 	%r4279, 0;
	mov.pred 	%p2334, -1;
$L__BB22_254:
	mul.lo.s32 	%r3490, %r4279, %r2001;
	add.s32 	%r3491, %r3490, %r4257;
	mul.wide.s32 	%rd1045, %r3491, 4;
	add.s64 	%rd1046, %rd5, %rd1045;
	ld.global.u32 	%r445, [%rd1046];
	add.s32 	%r3492, %r3490, %r4253;
	mul.wide.s32 	%rd1047, %r3492, 4;
	add.s64 	%rd1048, %rd5, %rd1047;
	ld.global.u32 	%r446, [%rd1048];
	setp.lt.s32 	%p1797, %r445, %r446;
	mov.u32 	%r4280, %r4253;
	mov.u32 	%r4281, %r4257;
	@%p1797 bra 	$L__BB22_256;
	setp.le.s32 	%p1799, %r445, %r446;
	and.pred  	%p1800, %p1799, %p2334;
	mov.b32 	%r4279, 1;
	mov.pred 	%p2334, 0;
	mov.u32 	%r4280, %r4257;
	mov.u32 	%r4281, %r4253;
	@%p1800 bra 	$L__BB22_254;
$L__BB22_256:
	mov.b32 	%r4282, 0;
	mov.pred 	%p2335, -1;
$L__BB22_257:
	mul.lo.s32 	%r3495, %r4282, %r2001;
	add.s32 	%r3496, %r3495, %r4260;
	mul.wide.s32 	%rd1049, %r3496, 4;
	add.s64 	%rd1050, %rd5, %rd1049;
	ld.global.u32 	%r450, [%rd1050];
	add.s32 	%r3497, %r3495, %r4256;
	mul.wide.s32 	%rd1051, %r3497, 4;
	add.s64 	%rd1052, %rd5, %rd1051;
	ld.global.u32 	%r451, [%rd1052];
	setp.lt.s32 	%p1802, %r450, %r451;
	mov.u32 	%r4283, %r4256;
	mov.u32 	%r4284, %r4260;
	@%p1802 bra 	$L__BB22_259;
	setp.le.s32 	%p1804, %r450, %r451;
	and.pred  	%p1805, %p1804, %p2335;
	mov.b32 	%r4282, 1;
	mov.pred 	%p2335, 0;
	mov.u32 	%r4283, %r4260;
	mov.u32 	%r4284, %r4256;
	@%p1805 bra 	$L__BB22_257;
$L__BB22_259:
	mov.b32 	%r4285, 0;
	mov.pred 	%p2336, -1;
$L__BB22_260:
	mul.lo.s32 	%r3500, %r4285, %r2001;
	add.s32 	%r3501, %r3500, %r4263;
	mul.wide.s32 	%rd1053, %r3501, 4;
	add.s64 	%rd1054, %rd5, %rd1053;
	ld.global.u32 	%r455, [%rd1054];
	add.s32 	%r3502, %r3500, %r4259;
	mul.wide.s32 	%rd1055, %r3502, 4;
	add.s64 	%rd1056, %rd5, %rd1055;
	ld.global.u32 	%r456, [%rd1056];
	setp.lt.s32 	%p1807, %r455, %r456;
	mov.u32 	%r4286, %r4259;
	mov.u32 	%r4287, %r4263;
	@%p1807 bra 	$L__BB22_262;
	setp.le.s32 	%p1809, %r455, %r456;
	and.pred  	%p1810, %p1809, %p2336;
	mov.b32 	%r4285, 1;
	mov.pred 	%p2336, 0;
	mov.u32 	%r4286, %r4263;
	mov.u32 	%r4287, %r4259;
	@%p1810 bra 	$L__BB22_260;
$L__BB22_262:
	mov.b32 	%r4288, 0;
	mov.pred 	%p2337, -1;
$L__BB22_263:
	mul.lo.s32 	%r3505, %r4288, %r2001;
	add.s32 	%r3506, %r3505, %r4266;
	mul.wide.s32 	%rd1057, %r3506, 4;
	add.s64 	%rd1058, %rd5, %rd1057;
	ld.global.u32 	%r460, [%rd1058];
	add.s32 	%r3507, %r3505, %r4262;
	mul.wide.s32 	%rd1059, %r3507, 4;
	add.s64 	%rd1060, %rd5, %rd1059;
	ld.global.u32 	%r461, [%rd1060];
	setp.lt.s32 	%p1812, %r460, %r461;
	mov.u32 	%r4289, %r4262;
	mov.u32 	%r4290, %r4266;
	@%p1812 bra 	$L__BB22_265;
	setp.le.s32 	%p1814, %r460, %r461;
	and.pred  	%p1815, %p1814, %p2337;
	mov.b32 	%r4288, 1;
	mov.pred 	%p2337, 0;
	mov.u32 	%r4289, %r4266;
	mov.u32 	%r4290, %r4262;
	@%p1815 bra 	$L__BB22_263;
$L__BB22_265:
	mov.b32 	%r4291, 0;
	mov.pred 	%p2338, -1;
$L__BB22_266:
	mul.lo.s32 	%r3510, %r4291, %r2001;
	add.s32 	%r3511, %r3510, %r4272;
	mul.wide.s32 	%rd1061, %r3511, 4;
	add.s64 	%rd1062, %rd5, %rd1061;
	ld.global.u32 	%r465, [%rd1062];
	add.s32 	%r3512, %r3510, %r4268;
	mul.wide.s32 	%rd1063, %r3512, 4;
	add.s64 	%rd1064, %rd5, %rd1063;
	ld.global.u32 	%r466, [%rd1064];
	setp.lt.s32 	%p1817, %r465, %r466;
	mov.u32 	%r4292, %r4268;
	mov.u32 	%r4293, %r4272;
	@%p1817 bra 	$L__BB22_268;
	setp.le.s32 	%p1819, %r465, %r466;
	and.pred  	%p1820, %p1819, %p2338;
	mov.b32 	%r4291, 1;
	mov.pred 	%p2338, 0;
	mov.u32 	%r4292, %r4272;
	mov.u32 	%r4293, %r4268;
	@%p1820 bra 	$L__BB22_266;
$L__BB22_268:
	mov.b32 	%r4294, 0;
	mov.pred 	%p2339, -1;
$L__BB22_269:
	mul.lo.s32 	%r3515, %r4294, %r2001;
	add.s32 	%r3516, %r3515, %r4275;
	mul.wide.s32 	%rd1065, %r3516, 4;
	add.s64 	%rd1066, %rd5, %rd1065;
	ld.global.u32 	%r470, [%rd1066];
	add.s32 	%r3517, %r3515, %r4271;
	mul.wide.s32 	%rd1067, %r3517, 4;
	add.s64 	%rd1068, %rd5, %rd1067;
	ld.global.u32 	%r471, [%rd1068];
	setp.lt.s32 	%p1822, %r470, %r471;
	mov.u32 	%r4295, %r4271;
	mov.u32 	%r4296, %r4275;
	@%p1822 bra 	$L__BB22_271;
	setp.le.s32 	%p1824, %r470, %r471;
	and.pred  	%p1825, %p1824, %p2339;
	mov.b32 	%r4294, 1;
	mov.pred 	%p2339, 0;
	mov.u32 	%r4295, %r4275;
	mov.u32 	%r4296, %r4271;
	@%p1825 bra 	$L__BB22_269;
$L__BB22_271:
	mov.b32 	%r4297, 0;
	mov.pred 	%p2340, -1;
$L__BB22_272:
	mul.lo.s32 	%r3520, %r4297, %r2001;
	add.s32 	%r3521, %r3520, %r4278;
	mul.wide.s32 	%rd1069, %r3521, 4;
	add.s64 	%rd1070, %rd5, %rd1069;
	ld.global.u32 	%r475, [%rd1070];
	add.s32 	%r3522, %r3520, %r4274;
	mul.wide.s32 	%rd1071, %r3522, 4;
	add.s64 	%rd1072, %rd5, %rd1071;
	ld.global.u32 	%r476, [%rd1072];
	setp.lt.s32 	%p1827, %r475, %r476;
	mov.u32 	%r4298, %r4274;
	mov.u32 	%r4299, %r4278;
	@%p1827 bra 	$L__BB22_274;
	setp.le.s32 	%p1829, %r475, %r476;
	and.pred  	%p1830, %p1829, %p2340;
	mov.b32 	%r4297, 1;
	mov.pred 	%p2340, 0;
	mov.u32 	%r4298, %r4278;
	mov.u32 	%r4299, %r4274;
	@%p1830 bra 	$L__BB22_272;
$L__BB22_274:
	mov.b32 	%r4300, 0;
	mov.pred 	%p2341, -1;
$L__BB22_275:
	mul.lo.s32 	%r3525, %r4300, %r2001;
	add.s32 	%r3526, %r3525, %r4281;
	mul.wide.s32 	%rd1073, %r3526, 4;
	add.s64 	%rd1074, %rd5, %rd1073;
	ld.global.u32 	%r480, [%rd1074];
	add.s32 	%r3527, %r3525, %r4277;
	mul.wide.s32 	%rd1075, %r3527, 4;
	add.s64 	%rd1076, %rd5, %rd1075;
	ld.global.u32 	%r481, [%rd1076];
	setp.lt.s32 	%p1832, %r480, %r481;
	mov.u32 	%r4301, %r4277;
	mov.u32 	%r4302, %r4281;
	@%p1832 bra 	$L__BB22_277;
	setp.le.s32 	%p1834, %r480, %r481;
	and.pred  	%p1835, %p1834, %p2341;
	mov.b32 	%r4300, 1;
	mov.pred 	%p2341, 0;
	mov.u32 	%r4301, %r4281;
	mov.u32 	%r4302, %r4277;
	@%p1835 bra 	$L__BB22_275;
$L__BB22_277:
	mov.b32 	%r4303, 0;
	mov.pred 	%p2342, -1;
$L__BB22_278:
	mul.lo.s32 	%r3530, %r4303, %r2001;
	add.s32 	%r3531, %r3530, %r4284;
	mul.wide.s32 	%rd1077, %r3531, 4;
	add.s64 	%rd1078, %rd5, %rd1077;
	ld.global.u32 	%r485, [%rd1078];
	add.s32 	%r3532, %r3530, %r4280;
	mul.wide.s32 	%rd1079, %r3532, 4;
	add.s64 	%rd1080, %rd5, %rd1079;
	ld.global.u32 	%r486, [%rd1080];
	setp.lt.s32 	%p1837, %r485, %r486;
	mov.u32 	%r4304, %r4280;
	mov.u32 	%r4305, %r4284;
	@%p1837 bra 	$L__BB22_280;
	setp.le.s32 	%p1839, %r485, %r486;
	and.pred  	%p1840, %p1839, %p2342;
	mov.b32 	%r4303, 1;
	mov.pred 	%p2342, 0;
	mov.u32 	%r4304, %r4284;
	mov.u32 	%r4305, %r4280;
	@%p1840 bra 	$L__BB22_278;
$L__BB22_280:
	mov.b32 	%r4306, 0;
	mov.pred 	%p2343, -1;
$L__BB22_281:
	mul.lo.s32 	%r3535, %r4306, %r2001;
	add.s32 	%r3536, %r3535, %r4287;
	mul.wide.s32 	%rd1081, %r3536, 4;
	add.s64 	%rd1082, %rd5, %rd1081;
	ld.global.u32 	%r490, [%rd1082];
	add.s32 	%r3537, %r3535, %r4283;
	mul.wide.s32 	%rd1083, %r3537, 4;
	add.s64 	%rd1084, %rd5, %rd1083;
	ld.global.u32 	%r491, [%rd1084];
	setp.lt.s32 	%p1842, %r490, %r491;
	mov.u32 	%r4307, %r4283;
	mov.u32 	%r4308, %r4287;
	@%p1842 bra 	$L__BB22_283;
	setp.le.s32 	%p1844, %r490, %r491;
	and.pred  	%p1845, %p1844, %p2343;
	mov.b32 	%r4306, 1;
	mov.pred 	%p2343, 0;
	mov.u32 	%r4307, %r4287;
	mov.u32 	%r4308, %r4283;
	@%p1845 bra 	$L__BB22_281;
$L__BB22_283:
	mov.b32 	%r4309, 0;
	mov.pred 	%p2344, -1;
$L__BB22_284:
	mul.lo.s32 	%r3540, %r4309, %r2001;
	add.s32 	%r3541, %r3540, %r4290;
	mul.wide.s32 	%rd1085, %r3541, 4;
	add.s64 	%rd1086, %rd5, %rd1085;
	ld.global.u32 	%r495, [%rd1086];
	add.s32 	%r3542, %r3540, %r4286;
	mul.wide.s32 	%rd1087, %r3542, 4;
	add.s64 	%rd1088, %rd5, %rd1087;
	ld.global.u32 	%r496, [%rd1088];
	setp.lt.s32 	%p1847, %r495, %r496;
	mov.u32 	%r4310, %r4286;
	mov.u32 	%r4311, %r4290;
	@%p1847 bra 	$L__BB22_286;
	setp.le.s32 	%p1849, %r495, %r496;
	and.pred  	%p1850, %p1849, %p2344;
	mov.b32 	%r4309, 1;
	mov.pred 	%p2344, 0;
	mov.u32 	%r4310, %r4290;
	mov.u32 	%r4311, %r4286;
	@%p1850 bra 	$L__BB22_284;
$L__BB22_286:
	mov.b32 	%r4312, 0;
	mov.pred 	%p2345, -1;
$L__BB22_287:
	mul.lo.s32 	%r3545, %r4312, %r2001;
	add.s32 	%r3546, %r3545, %r4265;
	mul.wide.s32 	%rd1089, %r3546, 4;
	add.s64 	%rd1090, %rd5, %rd1089;
	ld.global.u32 	%r500, [%rd1090];
	add.s32 	%r3547, %r3545, %r4289;
	mul.wide.s32 	%rd1091, %r3547, 4;
	add.s64 	%rd1092, %rd5, %rd1091;
	ld.global.u32 	%r501, [%rd1092];
	setp.lt.s32 	%p1852, %r500, %r501;
	mov.u32 	%r4313, %r4289;
	mov.u32 	%r4314, %r4265;
	@%p1852 bra 	$L__BB22_289;
	setp.le.s32 	%p1854, %r500, %r501;
	and.pred  	%p1855, %p1854, %p2345;
	mov.b32 	%r4312, 1;
	mov.pred 	%p2345, 0;
	mov.u32 	%r4313, %r4265;
	mov.u32 	%r4314, %r4289;
	@%p1855 bra 	$L__BB22_287;
$L__BB22_289:
	mov.b32 	%r4315, 0;
	mov.pred 	%p2346, -1;
$L__BB22_290:
	mul.lo.s32 	%r3550, %r4315, %r2001;
	add.s32 	%r3551, %r3550, %r4293;
	mul.wide.s32 	%rd1093, %r3551, 4;
	add.s64 	%rd1094, %rd5, %rd1093;
	ld.global.u32 	%r505, [%rd1094];
	add.s32 	%r3552, %r3550, %r4269;
	mul.wide.s32 	%rd1095, %r3552, 4;
	add.s64 	%rd1096, %rd5, %rd1095;
	ld.global.u32 	%r506, [%rd1096];
	setp.lt.s32 	%p1857, %r505, %r506;
	mov.u32 	%r4316, %r4269;
	mov.u32 	%r4317, %r4293;
	@%p1857 bra 	$L__BB22_292;
	setp.le.s32 	%p1859, %r505, %r506;
	and.pred  	%p1860, %p1859, %p2346;
	mov.b32 	%r4315, 1;
	mov.pred 	%p2346, 0;
	mov.u32 	%r4316, %r4293;
	mov.u32 	%r4317, %r4269;
	@%p1860 bra 	$L__BB22_290;
$L__BB22_292:
	mov.b32 	%r4318, 0;
	mov.pred 	%p2347, -1;
$L__BB22_293:
	mul.lo.s32 	%r3555, %r4318, %r2001;
	add.s32 	%r3556, %r3555, %r4296;
	mul.wide.s32 	%rd1097, %r3556, 4;
	add.s64 	%rd1098, %rd5, %rd1097;
	ld.global.u32 	%r510, [%rd1098];
	add.s32 	%r3557, %r3555, %r4292;
	mul.wide.s32 	%rd1099, %r3557, 4;
	add.s64 	%rd1100, %rd5, %rd1099;
	ld.global.u32 	%r511, [%rd1100];
	setp.lt.s32 	%p1862, %r510, %r511;
	mov.u32 	%r4319, %r4292;
	mov.u32 	%r4320, %r4296;
	@%p1862 bra 	$L__BB22_295;
	setp.le.s32 	%p1864, %r510, %r511;
	and.pred  	%p1865, %p1864, %p2347;
	mov.b32 	%r4318, 1;
	mov.pred 	%p2347, 0;
	mov.u32 	%r4319, %r4296;
	mov.u32 	%r4320, %r4292;
	@%p1865 bra 	$L__BB22_293;
$L__BB22_295:
	mov.b32 	%r4321, 0;
	mov.pred 	%p2348, -1;
$L__BB22_296:
	mul.lo.s32 	%r3560, %r4321, %r2001;
	add.s32 	%r3561, %r3560, %r4299;
	mul.wide.s32 	%rd1101, %r3561, 4;
	add.s64 	%rd1102, %rd5, %rd1101;
	ld.global.u32 	%r515, [%rd1102];
	add.s32 	%r3562, %r3560, %r4295;
	mul.wide.s32 	%rd1103, %r3562, 4;
	add.s64 	%rd1104, %rd5, %rd1103;
	ld.global.u32 	%r516, [%rd1104];
	setp.lt.s32 	%p1867, %r515, %r516;
	mov.u32 	%r4322, %r4295;
	mov.u32 	%r4323, %r4299;
	@%p1867 bra 	$L__BB22_298;
	setp.le.s32 	%p1869, %r515, %r516;
	and.pred  	%p1870, %p1869, %p2348;
	mov.b32 	%r4321, 1;
	mov.pred 	%p2348, 0;
	mov.u32 	%r4322, %r4299;
	mov.u32 	%r4323, %r4295;
	@%p1870 bra 	$L__BB22_296;
$L__BB22_298:
	mov.b32 	%r4324, 0;
	mov.pred 	%p2349, -1;
$L__BB22_299:
	mul.lo.s32 	%r3565, %r4324, %r2001;
	add.s32 	%r3566, %r3565, %r4302;
	mul.wide.s32 	%rd1105, %r3566, 4;
	add.s64 	%rd1106, %rd5, %rd1105;
	ld.global.u32 	%r520, [%rd1106];
	add.s32 	%r3567, %r3565, %r4298;
	mul.wide.s32 	%rd1107, %r3567, 4;
	add.s64 	%rd1108, %rd5, %rd1107;
	ld.global.u32 	%r521, [%rd1108];
	setp.lt.s32 	%p1872, %r520, %r521;
	mov.u32 	%r4325, %r4298;
	mov.u32 	%r4326, %r4302;
	@%p1872 bra 	$L__BB22_301;
	setp.le.s32 	%p1874, %r520, %r521;
	and.pred  	%p1875, %p1874, %p2349;
	mov.b32 	%r4324, 1;
	mov.pred 	%p2349, 0;
	mov.u32 	%r4325, %r4302;
	mov.u32 	%r4326, %r4298;
	@%p1875 bra 	$L__BB22_299;
$L__BB22_301:
	mov.b32 	%r4327, 0;
	mov.pred 	%p2350, -1;
$L__BB22_302:
	mul.lo.s32 	%r3570, %r4327, %r2001;
	add.s32 	%r3571, %r3570, %r4305;
	mul.wide.s32 	%rd1109, %r3571, 4;
	add.s64 	%rd1110, %rd5, %rd1109;
	ld.global.u32 	%r525, [%rd1110];
	add.s32 	%r3572, %r3570, %r4301;
	mul.wide.s32 	%rd1111, %r3572, 4;
	add.s64 	%rd1112, %rd5, %rd1111;
	ld.global.u32 	%r526, [%rd1112];
	setp.lt.s32 	%p1877, %r525, %r526;
	mov.u32 	%r4328, %r4301;
	mov.u32 	%r4329, %r4305;
	@%p1877 bra 	$L__BB22_304;
	setp.le.s32 	%p1879, %r525, %r526;
	and.pred  	%p1880, %p1879, %p2350;
	mov.b32 	%r4327, 1;
	mov.pred 	%p2350, 0;
	mov.u32 	%r4328, %r4305;
	mov.u32 	%r4329, %r4301;
	@%p1880 bra 	$L__BB22_302;
$L__BB22_304:
	mov.b32 	%r4330, 0;
	mov.pred 	%p2351, -1;
$L__BB22_305:
	mul.lo.s32 	%r3575, %r4330, %r2001;
	add.s32 	%r3576, %r3575, %r4308;
	mul.wide.s32 	%rd1113, %r3576, 4;
	add.s64 	%rd1114, %rd5, %rd1113;
	ld.global.u32 	%r530, [%rd1114];
	add.s32 	%r3577, %r3575, %r4304;
	mul.wide.s32 	%rd1115, %r3577, 4;
	add.s64 	%rd1116, %rd5, %rd1115;
	ld.global.u32 	%r531, [%rd1116];
	setp.lt.s32 	%p1882, %r530, %r531;
	mov.u32 	%r4331, %r4304;
	mov.u32 	%r4332, %r4308;
	@%p1882 bra 	$L__BB22_307;
	setp.le.s32 	%p1884, %r530, %r531;
	and.pred  	%p1885, %p1884, %p2351;
	mov.b32 	%r4330, 1;
	mov.pred 	%p2351, 0;
	mov.u32 	%r4331, %r4308;
	mov.u32 	%r4332, %r4304;
	@%p1885 bra 	$L__BB22_305;
$L__BB22_307:
	mov.b32 	%r4333, 0;
	mov.pred 	%p2352, -1;
$L__BB22_308:
	mul.lo.s32 	%r3580, %r4333, %r2001;
	add.s32 	%r3581, %r3580, %r4311;
	mul.wide.s32 	%rd1117, %r3581, 4;
	add.s64 	%rd1118, %rd5, %rd1117;
	ld.global.u32 	%r535, [%rd1118];
	add.s32 	%r3582, %r3580, %r4307;
	mul.wide.s32 	%rd1119, %r3582, 4;
	add.s64 	%rd1120, %rd5, %rd1119;
	ld.global.u32 	%r536, [%rd1120];
	setp.lt.s32 	%p1887, %r535, %r536;
	mov.u32 	%r4334, %r4307;
	mov.u32 	%r4335, %r4311;
	@%p1887 bra 	$L__BB22_310;
	setp.le.s32 	%p1889, %r535, %r536;
	and.pred  	%p1890, %p1889, %p2352;
	mov.b32 	%r4333, 1;
	mov.pred 	%p2352, 0;
	mov.u32 	%r4334, %r4311;
	mov.u32 	%r4335, %r4307;
	@%p1890 bra 	$L__BB22_308;
$L__BB22_310:
	mov.b32 	%r4336, 0;
	mov.pred 	%p2353, -1;
$L__BB22_311:
	mul.lo.s32 	%r3585, %r4336, %r2001;
	add.s32 	%r3586, %r3585, %r4314;
	mul.wide.s32 	%rd1121, %r3586, 4;
	add.s64 	%rd1122, %rd5, %rd1121;
	ld.global.u32 	%r540, [%rd1122];
	add.s32 	%r3587, %r3585, %r4310;
	mul.wide.s32 	%rd1123, %r3587, 4;
	add.s64 	%rd1124, %rd5, %rd1123;
	ld.global.u32 	%r541, [%rd1124];
	setp.lt.s32 	%p1892, %r540, %r541;
	mov.u32 	%r4337, %r4310;
	mov.u32 	%r4338, %r4314;
	@%p1892 bra 	$L__BB22_313;
	setp.le.s32 	%p1894, %r540, %r541;
	and.pred  	%p1895, %p1894, %p2353;
	mov.b32 	%r4336, 1;
	mov.pred 	%p2353, 0;
	mov.u32 	%r4337, %r4314;
	mov.u32 	%r4338, %r4310;
	@%p1895 bra 	$L__BB22_311;
$L__BB22_313:
	mov.b32 	%r4339, 0;
	mov.pred 	%p2354, -1;
$L__BB22_314:
	mul.lo.s32 	%r3590, %r4339, %r2001;
	add.s32 	%r3591, %r3590, %r4320;
	mul.wide.s32 	%rd1125, %r3591, 4;
	add.s64 	%rd1126, %rd5, %rd1125;
	ld.global.u32 	%r545, [%rd1126];
	add.s32 	%r3592, %r3590, %r4316;
	mul.wide.s32 	%rd1127, %r3592, 4;
	add.s64 	%rd1128, %rd5, %rd1127;
	ld.global.u32 	%r546, [%rd1128];
	setp.lt.s32 	%p1897, %r545, %r546;
	mov.u32 	%r4340, %r4316;
	mov.u32 	%r4341, %r4320;
	@%p1897 bra 	$L__BB22_316;
	setp.le.s32 	%p1899, %r545, %r546;
	and.pred  	%p1900, %p1899, %p2354;
	mov.b32 	%r4339, 1;
	mov.pred 	%p2354, 0;
	mov.u32 	%r4340, %r4320;
	mov.u32 	%r4341, %r4316;
	@%p1900 bra 	$L__BB22_314;
$L__BB22_316:
	mov.b32 	%r4342, 0;
	mov.pred 	%p2355, -1;
$L__BB22_317:
	mul.lo.s32 	%r3595, %r4342, %r2001;
	add.s32 	%r3596, %r3595, %r4323;
	mul.wide.s32 	%rd1129, %r3596, 4;
	add.s64 	%rd1130, %rd5, %rd1129;
	ld.global.u32 	%r550, [%rd1130];
	add.s32 	%r3597, %r3595, %r4319;
	mul.wide.s32 	%rd1131, %r3597, 4;
	add.s64 	%rd1132, %rd5, %rd1131;
	ld.global.u32 	%r551, [%rd1132];
	setp.lt.s32 	%p1902, %r550, %r551;
	mov.u32 	%r4343, %r4319;
	mov.u32 	%r4344, %r4323;
	@%p1902 bra 	$L__BB22_319;
	setp.le.s32 	%p1904, %r550, %r551;
	and.pred  	%p1905, %p1904, %p2355;
	mov.b32 	%r4342, 1;
	mov.pred 	%p2355, 0;
	mov.u32 	%r4343, %r4323;
	mov.u32 	%r4344, %r4319;
	@%p1905 bra 	$L__BB22_317;
$L__BB22_319:
	mov.b32 	%r4345, 0;
	mov.pred 	%p2356, -1;
$L__BB22_320:
	mul.lo.s32 	%r3600, %r4345, %r2001;
	add.s32 	%r3601, %r3600, %r4326;
	mul.wide.s32 	%rd1133, %r3601, 4;
	add.s64 	%rd1134, %rd5, %rd1133;
	ld.global.u32 	%r555, [%rd1134];
	add.s32 	%r3602, %r3600, %r4322;
	mul.wide.s32 	%rd1135, %r3602, 4;
	add.s64 	%rd1136, %rd5, %rd1135;
	ld.global.u32 	%r556, [%rd1136];
	setp.lt.s32 	%p1907, %r555, %r556;
	mov.u32 	%r4346, %r4322;
	mov.u32 	%r4347, %r4326;
	@%p1907 bra 	$L__BB22_322;
	setp.le.s32 	%p1909, %r555, %r556;
	and.pred  	%p1910, %p1909, %p2356;
	mov.b32 	%r4345, 1;
	mov.pred 	%p2356, 0;
	mov.u32 	%r4346, %r4326;
	mov.u32 	%r4347, %r4322;
	@%p1910 bra 	$L__BB22_320;
$L__BB22_322:
	mov.b32 	%r4348, 0;
	mov.pred 	%p2357, -1;
$L__BB22_323:
	mul.lo.s32 	%r3605, %r4348, %r2001;
	add.s32 	%r3606, %r3605, %r4329;
	mul.wide.s32 	%rd1137, %r3606, 4;
	add.s64 	%rd1138, %rd5, %rd1137;
	ld.global.u32 	%r560, [%rd1138];
	add.s32 	%r3607, %r3605, %r4325;
	mul.wide.s32 	%rd1139, %r3607, 4;
	add.s64 	%rd1140, %rd5, %rd1139;
	ld.global.u32 	%r561, [%rd1140];
	setp.lt.s32 	%p1912, %r560, %r561;
	mov.u32 	%r4349, %r4325;
	mov.u32 	%r4350, %r4329;
	@%p1912 bra 	$L__BB22_325;
	setp.le.s32 	%p1914, %r560, %r561;
	and.pred  	%p1915, %p1914, %p2357;
	mov.b32 	%r4348, 1;
	mov.pred 	%p2357, 0;
	mov.u32 	%r4349, %r4329;
	mov.u32 	%r4350, %r4325;
	@%p1915 bra 	$L__BB22_323;
$L__BB22_325:
	mov.b32 	%r4351, 0;
	mov.pred 	%p2358, -1;
$L__BB22_326:
	mul.lo.s32 	%r3610, %r4351, %r2001;
	add.s32 	%r3611, %r3610, %r4332;
	mul.wide.s32 	%rd1141, %r3611, 4;
	add.s64 	%rd1142, %rd5, %rd1141;
	ld.global.u32 	%r565, [%rd1142];
	add.s32 	%r3612, %r3610, %r4328;
	mul.wide.s32 	%rd1143, %r3612, 4;
	add.s64 	%rd1144, %rd5, %rd1143;
	ld.global.u32 	%r566, [%rd1144];
	setp.lt.s32 	%p1917, %r565, %r566;
	mov.u32 	%r4352, %r4328;
	mov.u32 	%r4353, %r4332;
	@%p1917 bra 	$L__BB22_328;
	setp.le.s32 	%p1919, %r565, %r566;
	and.pred  	%p1920, %p1919, %p2358;
	mov.b32 	%r4351, 1;
	mov.pred 	%p2358, 0;
	mov.u32 	%r4352, %r4332;
	mov.u32 	%r4353, %r4328;
	@%p1920 bra 	$L__BB22_326;
$L__BB22_328:
	mov.b32 	%r4354, 0;
	mov.pred 	%p2359, -1;
$L__BB22_329:
	mul.lo.s32 	%r3615, %r4354, %r2001;
	add.s32 	%r3616, %r3615, %r4335;
	mul.wide.s32 	%rd1145, %r3616, 4;
	add.s64 	%rd1146, %rd5, %rd1145;
	ld.global.u32 	%r570, [%rd1146];
	add.s32 	%r3617, %r3615, %r4331;
	mul.wide.s32 	%rd1147, %r3617, 4;
	add.s64 	%rd1148, %rd5, %rd1147;
	ld.global.u32 	%r571, [%rd1148];
	setp.lt.s32 	%p1922, %r570, %r571;
	mov.u32 	%r4355, %r4331;
	mov.u32 	%r4356, %r4335;
	@%p1922 bra 	$L__BB22_331;
	setp.le.s32 	%p1924, %r570, %r571;
	and.pred  	%p1925, %p1924, %p2359;
	mov.b32 	%r4354, 1;
	mov.pred 	%p2359, 0;
	mov.u32 	%r4355, %r4335;
	mov.u32 	%r4356, %r4331;
	@%p1925 bra 	$L__BB22_329;
$L__BB22_331:
	mov.b32 	%r4357, 0;
	mov.pred 	%p2360, -1;
$L__BB22_332:
	mul.lo.s32 	%r3620, %r4357, %r2001;
	add.s32 	%r3621, %r3620, %r4338;
	mul.wide.s32 	%rd1149, %r3621, 4;
	add.s64 	%rd1150, %rd5, %rd1149;
	ld.global.u32 	%r575, [%rd1150];
	add.s32 	%r3622, %r3620, %r4334;
	mul.wide.s32 	%rd1151, %r3622, 4;
	add.s64 	%rd1152, %rd5, %rd1151;
	ld.global.u32 	%r576, [%rd1152];
	setp.lt.s32 	%p1927, %r575, %r576;
	mov.u32 	%r4358, %r4334;
	mov.u32 	%r4359, %r4338;
	@%p1927 bra 	$L__BB22_334;
	setp.le.s32 	%p1929, %r575, %r576;
	and.pred  	%p1930, %p1929, %p2360;
	mov.b32 	%r4357, 1;
	mov.pred 	%p2360, 0;
	mov.u32 	%r4358, %r4338;
	mov.u32 	%r4359, %r4334;
	@%p1930 bra 	$L__BB22_332;
$L__BB22_334:
	mov.b32 	%r4360, 0;
	mov.pred 	%p2361, -1;
$L__BB22_335:
	mul.lo.s32 	%r3625, %r4360, %r2001;
	add.s32 	%r3626, %r3625, %r4313;
	mul.wide.s32 	%rd1153, %r3626, 4;
	add.s64 	%rd1154, %rd5, %rd1153;
	ld.global.u32 	%r580, [%rd1154];
	add.s32 	%r3627, %r3625, %r4337;
	mul.wide.s32 	%rd1155, %r3627, 4;
	add.s64 	%rd1156, %rd5, %rd1155;
	ld.global.u32 	%r581, [%rd1156];
	setp.lt.s32 	%p1932, %r580, %r581;
	mov.u32 	%r4361, %r4337;
	mov.u32 	%r4362, %r4313;
	@%p1932 bra 	$L__BB22_337;
	setp.le.s32 	%p1934, %r580, %r581;
	and.pred  	%p1935, %p1934, %p2361;
	mov.b32 	%r4360, 1;
	mov.pred 	%p2361, 0;
	mov.u32 	%r4361, %r4313;
	mov.u32 	%r4362, %r4337;
	@%p1935 bra 	$L__BB22_335;
$L__BB22_337:
	mov.b32 	%r4363, 0;
	mov.pred 	%p2362, -1;
$L__BB22_338:
	mul.lo.s32 	%r3630, %r4363, %r2001;
	add.s32 	%r3631, %r3630, %r4341;
	mul.wide.s32 	%rd1157, %r3631, 4;
	add.s64 	%rd1158, %rd5, %rd1157;
	ld.global.u32 	%r585, [%rd1158];
	add.s32 	%r3632, %r3630, %r4317;
	mul.wide.s32 	%rd1159, %r3632, 4;
	add.s64 	%rd1160, %rd5, %rd1159;
	ld.global.u32 	%r586, [%rd1160];
	setp.lt.s32 	%p1937, %r585, %r586;
	mov.u32 	%r4364, %r4317;
	mov.u32 	%r4365, %r4341;
	@%p1937 bra 	$L__BB22_340;
	setp.le.s32 	%p1939, %r585, %r586;
	and.pred  	%p1940, %p1939, %p2362;
	mov.b32 	%r4363, 1;
	mov.pred 	%p2362, 0;
	mov.u32 	%r4364, %r4341;
	mov.u32 	%r4365, %r4317;
	@%p1940 bra 	$L__BB22_338;
$L__BB22_340:
	mov.b32 	%r4366, 0;
	mov.pred 	%p2363, -1;
$L__BB22_341:
	mul.lo.s32 	%r3635, %r4366, %r2001;
	add.s32 	%r3636, %r3635, %r4344;
	mul.wide.s32 	%rd1161, %r3636, 4;
	add.s64 	%rd1162, %rd5, %rd1161;
	ld.global.u32 	%r590, [%rd1162];
	add.s32 	%r3637, %r3635, %r4340;
	mul.wide.s32 	%rd1163, %r3637, 4;
	add.s64 	%rd1164, %rd5, %rd1163;
	ld.global.u32 	%r591, [%rd1164];
	setp.lt.s32 	%p1942, %r590, %r591;
	mov.u32 	%r4367, %r4340;
	mov.u32 	%r4368, %r4344;
	@%p1942 bra 	$L__BB22_343;
	setp.le.s32 	%p1944, %r590, %r591;
	and.pred  	%p1945, %p1944, %p2363;
	mov.b32 	%r4366, 1;
	mov.pred 	%p2363, 0;
	mov.u32 	%r4367, %r4344;
	mov.u32 	%r4368, %r4340;
	@%p1945 bra 	$L__BB22_341;
$L__BB22_343:
	mov.b32 	%r4369, 0;
	mov.pred 	%p2364, -1;
$L__BB22_344:
	mul.lo.s32 	%r3640, %r4369, %r2001;
	add.s32 	%r3641, %r3640, %r4347;
	mul.wide.s32 	%rd1165, %r3641, 4;
	add.s64 	%rd1166, %rd5, %rd1165;
	ld.global.u32 	%r595, [%rd1166];
	add.s32 	%r3642, %r3640, %r4343;
	mul.wide.s32 	%rd1167, %r3642, 4;
	add.s64 	%rd1168, %rd5, %rd1167;
	ld.global.u32 	%r596, [%rd1168];
	setp.lt.s32 	%p1947, %r595, %r596;
	mov.u32 	%r4370, %r4343;
	mov.u32 	%r4371, %r4347;
	@%p1947 bra 	$L__BB22_346;
	setp.le.s32 	%p1949, %r595, %r596;
	and.pred  	%p1950, %p1949, %p2364;
	mov.b32 	%r4369, 1;
	mov.pred 	%p2364, 0;
	mov.u32 	%r4370, %r4347;
	mov.u32 	%r4371, %r4343;
	@%p1950 bra 	$L__BB22_344;
$L__BB22_346:
	mov.b32 	%r4372, 0;
	mov.pred 	%p2365, -1;
$L__BB22_347:
	mul.lo.s32 	%r3645, %r4372, %r2001;
	add.s32 	%r3646, %r3645, %r4350;
	mul.wide.s32 	%rd1169, %r3646, 4;
	add.s64 	%rd1170, %rd5, %rd1169;
	ld.global.u32 	%r600, [%rd1170];
	add.s32 	%r3647, %r3645, %r4346;
	mul.wide.s32 	%rd1171, %r3647, 4;
	add.s64 	%rd1172, %rd5, %rd1171;
	ld.global.u32 	%r601, [%rd1172];
	setp.lt.s32 	%p1952, %r600, %r601;
	mov.u32 	%r4373, %r4346;
	mov.u32 	%r4374, %r4350;
	@%p1952 bra 	$L__BB22_349;
	setp.le.s32 	%p1954, %r600, %r601;
	and.pred  	%p1955, %p1954, %p2365;
	mov.b32 	%r4372, 1;
	mov.pred 	%p2365, 0;
	mov.u32 	%r4373, %r4350;
	mov.u32 	%r4374, %r4346;
	@%p1955 bra 	$L__BB22_347;
$L__BB22_349:
	mov.b32 	%r4375, 0;
	mov.pred 	%p2366, -1;
$L__BB22_350:
	mul.lo.s32 	%r3650, %r4375, %r2001;
	add.s32 	%r3651, %r3650, %r4353;
	mul.wide.s32 	%rd1173, %r3651, 4;
	add.s64 	%rd1174, %rd5, %rd1173;
	ld.global.u32 	%r605, [%rd1174];
	add.s32 	%r3652, %r3650, %r4349;
	mul.wide.s32 	%rd1175, %r3652, 4;
	add.s64 	%rd1176, %rd5, %rd1175;
	ld.global.u32 	%r606, [%rd1176];
	setp.lt.s32 	%p1957, %r605, %r606;
	mov.u32 	%r4376, %r4349;
	mov.u32 	%r4377, %r4353;
	@%p1957 bra 	$L__BB22_352;
	setp.le.s32 	%p1959, %r605, %r606;
	and.pred  	%p1960, %p1959, %p2366;
	mov.b32 	%r4375, 1;
	mov.pred 	%p2366, 0;
	mov.u32 	%r4376, %r4353;
	mov.u32 	%r4377, %r4349;
	@%p1960 bra 	$L__BB22_350;
$L__BB22_352:
	mov.b32 	%r4378, 0;
	mov.pred 	%p2367, -1;
$L__BB22_353:
	mul.lo.s32 	%r3655, %r4378, %r2001;
	add.s32 	%r3656, %r3655, %r4356;
	mul.wide.s32 	%rd1177, %r3656, 4;
	add.s64 	%rd1178, %rd5, %rd1177;
	ld.global.u32 	%r610, [%rd1178];
	add.s32 	%r3657, %r3655, %r4352;
	mul.wide.s32 	%rd1179, %r3657, 4;
	add.s64 	%rd1180, %rd5, %rd1179;
	ld.global.u32 	%r611, [%rd1180];
	setp.lt.s32 	%p1962, %r610, %r611;
	mov.u32 	%r4379, %r4352;
	mov.u32 	%r4380, %r4356;
	@%p1962 bra 	$L__BB22_355;
	setp.le.s32 	%p1964, %r610, %r611;
	and.pred  	%p1965, %p1964, %p2367;
	mov.b32 	%r4378, 1;
	mov.pred 	%p2367, 0;
	mov.u32 	%r4379, %r4356;
	mov.u32 	%r4380, %r4352;
	@%p1965 bra 	$L__BB22_353;
$L__BB22_355:
	mov.b32 	%r4381, 0;
	mov.pred 	%p2368, -1;
$L__BB22_356:
	mul.lo.s32 	%r3660, %r4381, %r2001;
	add.s32 	%r3661, %r3660, %r4359;
	mul.wide.s32 	%rd1181, %r3661, 4;
	add.s64 	%rd1182, %rd5, %rd1181;
	ld.global.u32 	%r615, [%rd1182];
	add.s32 	%r3662, %r3660, %r4355;
	mul.wide.s32 	%rd1183, %r3662, 4;
	add.s64 	%rd1184, %rd5, %rd1183;
	ld.global.u32 	%r616, [%rd1184];
	setp.lt.s32 	%p1967, %r615, %r616;
	mov.u32 	%r4382, %r4355;
	mov.u32 	%r4383, %r4359;
	@%p1967 bra 	$L__BB22_358;
	setp.le.s32 	%p1969, %r615, %r616;
	and.pred  	%p1970, %p1969, %p2368;
	mov.b32 	%r4381, 1;
	mov.pred 	%p2368, 0;
	mov.u32 	%r4382, %r4359;
	mov.u32 	%r4383, %r4355;
	@%p1970 bra 	$L__BB22_356;
$L__BB22_358:
	mov.b32 	%r4384, 0;
	mov.pred 	%p2369, -1;
$L__BB22_359:
	mul.lo.s32 	%r3665, %r4384, %r2001;
	add.s32 	%r3666, %r3665, %r4362;
	mul.wide.s32 	%rd1185, %r3666, 4;
	add.s64 	%rd1186, %rd5, %rd1185;
	ld.global.u32 	%r620, [%rd1186];
	add.s32 	%r3667, %r3665, %r4358;
	mul.wide.s32 	%rd1187, %r3667, 4;
	add.s64 	%rd1188, %rd5, %rd1187;
	ld.global.u32 	%r621, [%rd1188];
	setp.lt.s32 	%p1972, %r620, %r621;
	mov.u32 	%r4385, %r4358;
	mov.u32 	%r4386, %r4362;
	@%p1972 bra 	$L__BB22_361;
	setp.le.s32 	%p1974, %r620, %r621;
	and.pred  	%p1975, %p1974, %p2369;
	mov.b32 	%r4384, 1;
	mov.pred 	%p2369, 0;
	mov.u32 	%r4385, %r4362;
	mov.u32 	%r4386, %r4358;
	@%p1975 bra 	$L__BB22_359;
$L__BB22_361:
	mov.b32 	%r4387, 0;
	mov.pred 	%p2370, -1;
$L__BB22_362:
	mul.lo.s32 	%r3670, %r4387, %r2001;
	add.s32 	%r3671, %r3670, %r4368;
	mul.wide.s32 	%rd1189, %r3671, 4;
	add.s64 	%rd1190, %rd5, %rd1189;
	ld.global.u32 	%r625, [%rd1190];
	add.s32 	%r3672, %r3670, %r4364;
	mul.wide.s32 	%rd1191, %r3672, 4;
	add.s64 	%rd1192, %rd5, %rd1191;
	ld.global.u32 	%r626, [%rd1192];
	setp.lt.s32 	%p1977, %r625, %r626;
	mov.u32 	%r4388, %r4364;
	mov.u32 	%r4389, %r4368;
	@%p1977 bra 	$L__BB22_364;
	setp.le.s32 	%p1979, %r625, %r626;
	and.pred  	%p1980, %p1979, %p2370;
	mov.b32 	%r4387, 1;
	mov.pred 	%p2370, 0;
	mov.u32 	%r4388, %r4368;
	mov.u32 	%r4389, %r4364;
	@%p1980 bra 	$L__BB22_362;
$L__BB22_364:
	mov.b32 	%r4390, 0;
	mov.pred 	%p2371, -1;
$L__BB22_365:
	mul.lo.s32 	%r3675, %r4390, %r2001;
	add.s32 	%r3676, %r3675, %r4371;
	mul.wide.s32 	%rd1193, %r3676, 4;
	add.s64 	%rd1194, %rd5, %rd1193;
	ld.global.u32 	%r630, [%rd1194];
	add.s32 	%r3677, %r3675, %r4367;
	mul.wide.s32 	%rd1195, %r3677, 4;
	add.s64 	%rd1196, %rd5, %rd1195;
	ld.global.u32 	%r631, [%rd1196];
	setp.lt.s32 	%p1982, %r630, %r631;
	mov.u32 	%r4391, %r4367;
	mov.u32 	%r4392, %r4371;
	@%p1982 bra 	$L__BB22_367;
	setp.le.s32 	%p1984, %r630, %r631;
	and.pred  	%p1985, %p1984, %p2371;
	mov.b32 	%r4390, 1;
	mov.pred 	%p2371, 0;
	mov.u32 	%r4391, %r4371;
	mov.u32 	%r4392, %r4367;
	@%p1985 bra 	$L__BB22_365;
$L__BB22_367:
	mov.b32 	%r4393, 0;
	mov.pred 	%p2372, -1;
$L__BB22_368:
	mul.lo.s32 	%r3680, %r4393, %r2001;
	add.s32 	%r3681, %r3680, %r4374;
	mul.wide.s32 	%rd1197, %r3681, 4;
	add.s64 	%rd1198, %rd5, %rd1197;
	ld.global.u32 	%r635, [%rd1198];
	add.s32 	%r3682, %r3680, %r4370;
	mul.wide.s32 	%rd1199, %r3682, 4;
	add.s64 	%rd1200, %rd5, %rd1199;
	ld.global.u32 	%r636, [%rd1200];
	setp.lt.s32 	%p1987, %r635, %r636;
	mov.u32 	%r4394, %r4370;
	mov.u32 	%r4395, %r4374;
	@%p1987 bra 	$L__BB22_370;
	setp.le.s32 	%p1989, %r635, %r636;
	and.pred  	%p1990, %p1989, %p2372;
	mov.b32 	%r4393, 1;
	mov.pred 	%p2372, 0;
	mov.u32 	%r4394, %r4374;
	mov.u32 	%r4395, %r4370;
	@%p1990 bra 	$L__BB22_368;
$L__BB22_370:
	mov.b32 	%r4396, 0;
	mov.pred 	%p2373, -1;
$L__BB22_371:
	mul.lo.s32 	%r3685, %r4396, %r2001;
	add.s32 	%r3686, %r3685, %r4377;
	mul.wide.s32 	%rd1201, %r3686, 4;
	add.s64 	%rd1202, %rd5, %rd1201;
	ld.global.u32 	%r640, [%rd1202];
	add.s32 	%r3687, %r3685, %r4373;
	mul.wide.s32 	%rd1203, %r3687, 4;
	add.s64 	%rd1204, %rd5, %rd1203;
	ld.global.u32 	%r641, [%rd1204];
	setp.lt.s32 	%p1992, %r640, %r641;
	mov.u32 	%r4397, %r4373;
	mov.u32 	%r4398, %r4377;
	@%p1992 bra 	$L__BB22_373;
	setp.le.s32 	%p1994, %r640, %r641;
	and.pred  	%p1995, %p1994, %p2373;
	mov.b32 	%r4396, 1;
	mov.pred 	%p2373, 0;
	mov.u32 	%r4397, %r4377;
	mov.u32 	%r4398, %r4373;
	@%p1995 bra 	$L__BB22_371;
$L__BB22_373:
	mov.b32 	%r4399, 0;
	mov.pred 	%p2374, -1;
$L__BB22_374:
	mul.lo.s32 	%r3690, %r4399, %r2001;
	add.s32 	%r3691, %r3690, %r4380;
	mul.wide.s32 	%rd1205, %r3691, 4;
	add.s64 	%rd1206, %rd5, %rd1205;
	ld.global.u32 	%r645, [%rd1206];
	add.s32 	%r3692, %r3690, %r4376;
	mul.wide.s32 	%rd1207, %r3692, 4;
	add.s64 	%rd1208, %rd5, %rd1207;
	ld.global.u32 	%r646, [%rd1208];
	setp.lt.s32 	%p1997, %r645, %r646;
	mov.u32 	%r4400, %r4376;
	mov.u32 	%r4401, %r4380;
	@%p1997 bra 	$L__BB22_376;
	setp.le.s32 	%p1999, %r645, %r646;
	and.pred  	%p2000, %p1999, %p2374;
	mov.b32 	%r4399, 1;
	mov.pred 	%p2374, 0;
	mov.u32 	%r4400, %r4380;
	mov.u32 	%r4401, %r4376;
	@%p2000 bra 	$L__BB22_374;
$L__BB22_376:
	mov.b32 	%r4402, 0;
	mov.pred 	%p2375, -1;
$L__BB22_377:
	mul.lo.s32 	%r3695, %r4402, %r2001;
	add.s32 	%r3696, %r3695, %r4383;
	mul.wide.s32 	%rd1209, %r3696, 4;
	add.s64 	%rd1210, %rd5, %rd1209;
	ld.global.u32 	%r650, [%rd1210];
	add.s32 	%r3697, %r3695, %r4379;
	mul.wide.s32 	%rd1211, %r3697, 4;
	add.s64 	%rd1212, %rd5, %rd1211;
	ld.global.u32 	%r651, [%rd1212];
	setp.lt.s32 	%p2002, %r650, %r651;
	mov.u32 	%r4403, %r4379;
	mov.u32 	%r4404, %r4383;
	@%p2002 bra 	$L__BB22_379;
	setp.le.s32 	%p2004, %r650, %r651;
	and.pred  	%p2005, %p2004, %p2375;
	mov.b32 	%r4402, 1;
	mov.pred 	%p2375, 0;
	mov.u32 	%r4403, %r4383;
	mov.u32 	%r4404, %r4379;
	@%p2005 bra 	$L__BB22_377;
$L__BB22_379:
	mov.b32 	%r4405, 0;
	mov.pred 	%p2376, -1;
$L__BB22_380:
	mul.lo.s32 	%r3700, %r4405, %r2001;
	add.s32 	%r3701, %r3700, %r4386;
	mul.wide.s32 	%rd1213, %r3701, 4;
	add.s64 	%rd1214, %rd5, %rd1213;
	ld.global.u32 	%r655, [%rd1214];
	add.s32 	%r3702, %r3700, %r4382;
	mul.wide.s32 	%rd1215, %r3702, 4;
	add.s64 	%rd1216, %rd5, %rd1215;
	ld.global.u32 	%r656, [%rd1216];
	setp.lt.s32 	%p2007, %r655, %r656;
	mov.u32 	%r4406, %r4382;
	mov.u32 	%r4407, %r4386;
	@%p2007 bra 	$L__BB22_382;
	setp.le.s32 	%p2009, %r655, %r656;
	and.pred  	%p2010, %p2009, %p2376;
	mov.b32 	%r4405, 1;
	mov.pred 	%p2376, 0;
	mov.u32 	%r4406, %r4386;
	mov.u32 	%r4407, %r4382;
	@%p2010 bra 	$L__BB22_380;
$L__BB22_382:
	mov.b32 	%r4408, 0;
	mov.pred 	%p2377, -1;
$L__BB22_383:
	mul.lo.s32 	%r3705, %r4408, %r2001;
	add.s32 	%r3706, %r3705, %r4361;
	mul.wide.s32 	%rd1217, %r3706, 4;
	add.s64 	%rd1218, %rd5, %rd1217;
	ld.global.u32 	%r660, [%rd1218];
	add.s32 	%r3707, %r3705, %r4385;
	mul.wide.s32 	%rd1219, %r3707, 4;
	add.s64 	%rd1220, %rd5, %rd1219;
	ld.global.u32 	%r661, [%rd1220];
	setp.lt.s32 	%p2012, %r660, %r661;
	mov.u32 	%r4507, %r4385;
	mov.u32 	%r4410, %r4361;
	@%p2012 bra 	$L__BB22_385;
	setp.le.s32 	%p2014, %r660, %r661;
	and.pred  	%p2015, %p2014, %p2377;
	mov.b32 	%r4408, 1;
	mov.pred 	%p2377, 0;
	mov.u32 	%r4507, %r4361;
	mov.u32 	%r4410, %r4385;
	@%p2015 bra 	$L__BB22_383;
$L__BB22_385:
	mov.b32 	%r4411, 0;
	mov.pred 	%p2378, -1;
$L__BB22_386:
	mul.lo.s32 	%r3710, %r4411, %r2001;
	add.s32 	%r3711, %r3710, %r4389;
	mul.wide.s32 	%rd1221, %r3711, 4;
	add.s64 	%rd1222, %rd5, %rd1221;
	ld.global.u32 	%r665, [%rd1222];
	add.s32 	%r3712, %r3710, %r4365;
	mul.wide.s32 	%rd1223, %r3712, 4;
	add.s64 	%rd1224, %rd5, %rd1223;
	ld.global.u32 	%r666, [%rd1224];
	setp.lt.s32 	%p2017, %r665, %r666;
	mov.u32 	%r4450, %r4365;
	mov.u32 	%r4451, %r4389;
	@%p2017 bra 	$L__BB22_388;
	setp.le.s32 	%p2019, %r665, %r666;
	and.pred  	%p2020, %p2019, %p2378;
	mov.b32 	%r4411, 1;
	mov.pred 	%p2378, 0;
	mov.u32 	%r4450, %r4389;
	mov.u32 	%r4451, %r4365;
	@%p2020 bra 	$L__BB22_386;
$L__BB22_388:
	mov.b32 	%r4414, 0;
	mov.pred 	%p2379, -1;
$L__BB22_389:
	mul.lo.s32 	%r3715, %r4414, %r2001;
	add.s32 	%r3716, %r3715, %r4392;
	mul.wide.s32 	%rd1225, %r3716, 4;
	add.s64 	%rd1226, %rd5, %rd1225;
	ld.global.u32 	%r670, [%rd1226];
	add.s32 	%r3717, %r3715, %r4388;
	mul.wide.s32 	%rd1227, %r3717, 4;
	add.s64 	%rd1228, %rd5, %rd1227;
	ld.global.u32 	%r671, [%rd1228];
	setp.lt.s32 	%p2022, %r670, %r671;
	mov.u32 	%r4448, %r4388;
	mov.u32 	%r4449, %r4392;
	@%p2022 bra 	$L__BB22_391;
	setp.le.s32 	%p2024, %r670, %r671;
	and.pred  	%p2025, %p2024, %p2379;
	mov.b32 	%r4414, 1;
	mov.pred 	%p2379, 0;
	mov.u32 	%r4448, %r4392;
	mov.u32 	%r4449, %r4388;
	@%p2025 bra 	$L__BB22_389;
$L__BB22_391:
	mov.b32 	%r4417, 0;
	mov.pred 	%p2380, -1;
$L__BB22_392:
	mul.lo.s32 	%r3720, %r4417, %r2001;
	add.s32 	%r3721, %r3720, %r4395;
	mul.wide.s32 	%rd1229, %r3721, 4;
	add.s64 	%rd1230, %rd5, %rd1229;
	ld.global.u32 	%r675, [%rd1230];
	add.s32 	%r3722, %r3720, %r4391;
	mul.wide.s32 	%rd1231, %r3722, 4;
	add.s64 	%rd1232, %rd5, %rd1231;
	ld.global.u32 	%r676, [%rd1232];
	setp.lt.s32 	%p2027, %r675, %r676;
	mov.u32 	%r4446, %r4391;
	mov.u32 	%r4447, %r4395;
	@%p2027 bra 	$L__BB22_394;
	setp.le.s32 	%p2029, %r675, %r676;
	and.pred  	%p2030, %p2029, %p2380;
	mov.b32 	%r4417, 1;
	mov.pred 	%p2380, 0;
	mov.u32 	%r4446, %r4395;
	mov.u32 	%r4447, %r4391;
	@%p2030 bra 	$L__BB22_392;
$L__BB22_394:
	mov.b32 	%r4420, 0;
	mov.pred 	%p2381, -1;
$L__BB22_395:
	mul.lo.s32 	%r3725, %r4420, %r2001;
	add.s32 	%r3726, %r3725, %r4398;
	mul.wide.s32 	%rd1233, %r3726, 4;
	add.s64 	%rd1234, %rd5, %rd1233;
	ld.global.u32 	%r680, [%rd1234];
	add.s32 	%r3727, %r3725, %r4394;
	mul.wide.s32 	%rd1235, %r3727, 4;
	add.s64 	%rd1236, %rd5, %rd1235;
	ld.global.u32 	%r681, [%rd1236];
	setp.lt.s32 	%p2032, %r680, %r681;
	mov.u32 	%r4444, %r4394;
	mov.u32 	%r4445, %r4398;
	@%p2032 bra 	$L__BB22_397;
	setp.le.s32 	%p2034, %r680, %r681;
	and.pred  	%p2035, %p2034, %p2381;
	mov.b32 	%r4420, 1;
	mov.pred 	%p2381, 0;
	mov.u32 	%r4444, %r4398;
	mov.u32 	%r4445, %r4394;
	@%p2035 bra 	$L__BB22_395;
$L__BB22_397:
	mov.b32 	%r4423, 0;
	mov.pred 	%p2382, -1;
$L__BB22_398:
	mul.lo.s32 	%r3730, %r4423, %r2001;
	add.s32 	%r3731, %r3730, %r4401;
	mul.wide.s32 	%rd1237, %r3731, 4;
	add.s64 	%rd1238, %rd5, %rd1237;
	ld.global.u32 	%r685, [%rd1238];
	add.s32 	%r3732, %r3730, %r4397;
	mul.wide.s32 	%rd1239, %r3732, 4;
	add.s64 	%rd1240, %rd5, %rd1239;
	ld.global.u32 	%r686, [%rd1240];
	setp.lt.s32 	%p2037, %r685, %r686;
	mov.u32 	%r4442, %r4397;
	mov.u32 	%r4443, %r4401;
	@%p2037 bra 	$L__BB22_400;
	setp.le.s32 	%p2039, %r685, %r686;
	and.pred  	%p2040, %p2039, %p2382;
	mov.b32 	%r4423, 1;
	mov.pred 	%p2382, 0;
	mov.u32 	%r4442, %r4401;
	mov.u32 	%r4443, %r4397;
	@%p2040 bra 	$L__BB22_398;
$L__BB22_400:
	mov.b32 	%r4426, 0;
	mov.pred 	%p2383, -1;
$L__BB22_401:
	mul.lo.s32 	%r3735, %r4426, %r2001;
	add.s32 	%r3736, %r3735, %r4404;
	mul.wide.s32 	%rd1241, %r3736, 4;
	add.s64 	%rd1242, %rd5, %rd1241;
	ld.global.u32 	%r690, [%rd1242];
	add.s32 	%r3737, %r3735, %r4400;
	mul.wide.s32 	%rd1243, %r3737, 4;
	add.s64 	%rd1244, %rd5, %rd1243;
	ld.global.u32 	%r691, [%rd1244];
	setp.lt.s32 	%p2042, %r690, %r691;
	mov.u32 	%r4440, %r4400;
	mov.u32 	%r4441, %r4404;
	@%p2042 bra 	$L__BB22_403;
	setp.le.s32 	%p2044, %r690, %r691;
	and.pred  	%p2045, %p2044, %p2383;
	mov.b32 	%r4426, 1;
	mov.pred 	%p2383, 0;
	mov.u32 	%r4440, %r4404;
	mov.u32 	%r4441, %r4400;
	@%p2045 bra 	$L__BB22_401;
$L__BB22_403:
	mov.b32 	%r4429, 0;
	mov.pred 	%p2384, -1;
$L__BB22_404:
	mul.lo.s32 	%r3740, %r4429, %r2001;
	add.s32 	%r3741, %r3740, %r4407;
	mul.wide.s32 	%rd1245, %r3741, 4;
	add.s64 	%rd1246, %rd5, %rd1245;
	ld.global.u32 	%r695, [%rd1246];
	add.s32 	%r3742, %r3740, %r4403;
	mul.wide.s32 	%rd1247, %r3742, 4;
	add.s64 	%rd1248, %rd5, %rd1247;
	ld.global.u32 	%r696, [%rd1248];
	setp.lt.s32 	%p2047, %r695, %r696;
	mov.u32 	%r4438, %r4403;
	mov.u32 	%r4439, %r4407;
	@%p2047 bra 	$L__BB22_406;
	setp.le.s32 	%p2049, %r695, %r696;
	and.pred  	%p2050, %p2049, %p2384;
	mov.b32 	%r4429, 1;
	mov.pred 	%p2384, 0;
	mov.u32 	%r4438, %r4407;
	mov.u32 	%r4439, %r4403;
	@%p2050 bra 	$L__BB22_404;
$L__BB22_406:
	mov.b32 	%r4432, 0;
	mov.pred 	%p2385, -1;
$L__BB22_407:
	mul.lo.s32 	%r3745, %r4432, %r2001;
	add.s32 	%r3746, %r3745, %r4410;
	mul.wide.s32 	%rd1249, %r3746, 4;
	add.s64 	%rd1250, %rd5, %rd1249;
	ld.global.u32 	%r700, [%rd1250];
	add.s32 	%r3747, %r3745, %r4406;
	mul.wide.s32 	%rd1251, %r3747, 4;
	add.s64 	%rd1252, %rd5, %rd1251;
	ld.global.u32 	%r701, [%rd1252];
	setp.lt.s32 	%p2052, %r700, %r701;
	mov.u32 	%r4436, %r4406;
	mov.u32 	%r4437, %r4410;
	@%p2052 bra 	$L__BB22_409;
	setp.le.s32 	%p2054, %r700, %r701;
	and.pred  	%p2055, %p2054, %p2385;
	mov.b32 	%r4432, 1;
	mov.pred 	%p2385, 0;
	mov.u32 	%r4436, %r4410;
	mov.u32 	%r4437, %r4406;
	@%p2055 bra 	$L__BB22_407;
$L__BB22_409:
	mad.lo.s32 	%r704, %r1, 68, %r3068;
	mov.b32 	%r4452, 2;
$L__BB22_410:
	mov.u32 	%r722, %r4452;
	bar.sync 	0;
	add.s32 	%r3751, %r722, -1;
	shr.u32 	%r3752, %r722, 1;
	st.shared.u32 	[%r704], %r4451;
	st.shared.u32 	[%r704+4], %r4450;
	st.shared.u32 	[%r704+8], %r4449;
	st.shared.u32 	[%r704+12], %r4448;
	st.shared.u32 	[%r704+16], %r4447;
	st.shared.u32 	[%r704+20], %r4446;
	st.shared.u32 	[%r704+24], %r4445;
	st.shared.u32 	[%r704+28], %r4444;
	st.shared.u32 	[%r704+32], %r4443;
	st.shared.u32 	[%r704+36], %r4442;
	st.shared.u32 	[%r704+40], %r4441;
	st.shared.u32 	[%r704+44], %r4440;
	st.shared.u32 	[%r704+48], %r4439;
	st.shared.u32 	[%r704+52], %r4438;
	st.shared.u32 	[%r704+56], %r4437;
	st.shared.u32 	[%r704+60], %r4436;
	st.shared.u32 	[%r704+64], %r4507;
	bar.sync 	0;
	neg.s32 	%r3753, %r722;
	and.b32  	%r3754, %r1, %r3753;
	mul.lo.s32 	%r3755, %r3754, 17;
	mul.lo.s32 	%r3756, %r3752, 17;
	and.b32  	%r3757, %r3751, %r1;
	mul.lo.s32 	%r3758, %r3757, 17;
	min.u32 	%r723, %r3758, 4352;
	min.u32 	%r724, %r3755, 4352;
	add.s32 	%r3759, %r724, %r3756;
	min.u32 	%r725, %r3759, 4352;
	add.s32 	%r3760, %r725, %r3756;
	min.u32 	%r726, %r3760, 4352;
	sub.s32 	%r3761, %r725, %r724;
	sub.s32 	%r3762, %r726, %r725;
	setp.lt.s32 	%p2056, %r723, %r3762;
	sub.s32 	%r3763, %r723, %r3762;
	selp.b32 	%r4457, 0, %r3763, %p2056;
	min.s32 	%r4453, %r3761, %r723;
	setp.ge.s32 	%p2057, %r4457, %r4453;
	@%p2057 bra 	$L__BB22_416;
	add.s32 	%r729, %r725, %r723;
$L__BB22_412:
	mov.u32 	%r730, %r4453;
	sub.s32 	%r3765, %r730, %r4457;
	shr.u32 	%r3766, %r3765, 31;
	add.s32 	%r3767, %r3765, %r3766;
	shr.s32 	%r3768, %r3767, 1;
	add.s32 	%r732, %r3768, %r4457;
	add.s32 	%r3769, %r732, %r724;
	shl.b32 	%r3770, %r3769, 2;
	mov.u32 	%r3771, _ZZN3cub18CUB_300001_SM_10006detail10merge_sort30DeviceMergeSortBlockSortKernelINS2_10policy_hubIN6thrust24THRUST_300001_SM_1000_NS6detail15normal_iteratorINS6_10device_ptrIiEEEEE9Policy600ESB_PNS0_8NullTypeESB_SF_m14edge_sort_funcIiEiSE_EEvbT0_T1_T2_T3_T4_PT6_PT7_T5_NS1_7vsmem_tEE19static_temp_storage;
	add.s32 	%r3772, %r3771, %r3770;
	ld.shared.u32 	%r733, [%r3772];
	not.b32 	%r3773, %r732;
	add.s32 	%r3774, %r729, %r3773;
	shl.b32 	%r3775, %r3774, 2;
	add.s32 	%r3776, %r3771, %r3775;
	ld.shared.u32 	%r734, [%r3776];
	mov.b32 	%r4455, 0;
	mov.pred 	%p2386, -1;
$L__BB22_413:
	mul.lo.s32 	%r3777, %r4455, %r2001;
	add.s32 	%r3778, %r3777, %r734;
	mul.wide.s32 	%rd1253, %r3778, 4;
	add.s64 	%rd1254, %rd5, %rd1253;
	ld.global.u32 	%r736, [%rd1254];
	add.s32 	%r3779, %r3777, %r733;
	mul.wide.s32 	%rd1255, %r3779, 4;
	add.s64 	%rd1256, %rd5, %rd1255;
	ld.global.u32 	%r737, [%rd1256];
	setp.lt.s32 	%p2059, %r736, %r737;
	mov.u32 	%r4453, %r732;
	@%p2059 bra 	$L__BB22_415;
	setp.le.s32 	%p2061, %r736, %r737;
	and.pred  	%p2062, %p2061, %p2386;
	mov.b32 	%r4455, 1;
	mov.pred 	%p2386, 0;
	mov.u32 	%r4453, %r730;
	@%p2062 bra 	$L__BB22_413;
$L__BB22_415:
	setp.lt.s32 	%p2063, %r736, %r737;
	add.s32 	%r3781, %r732, 1;
	selp.b32 	%r4457, %r4457, %r3781, %p2063;
	setp.lt.s32 	%p2064, %r4457, %r4453;
	@%p2064 bra 	$L__BB22_412;
$L__BB22_416:
	add.s32 	%r741, %r4457, %r724;
	add.s32 	%r3782, %r725, %r723;
	sub.s32 	%r742, %r3782, %r4457;
	shl.b32 	%r3783, %r741, 2;
	mov.u32 	%r3784, _ZZN3cub18CUB_300001_SM_10006detail10merge_sort30DeviceMergeSortBlockSortKernelINS2_10policy_hubIN6thrust24THRUST_300001_SM_1000_NS6detail15normal_iteratorINS6_10device_ptrIiEEEEE9Policy600ESB_PNS0_8NullTypeESB_SF_m14edge_sort_funcIiEiSE_EEvbT0_T1_T2_T3_T4_PT6_PT7_T5_NS1_7vsmem_tEE19static_temp_storage;
	add.s32 	%r743, %r3784, %r3783;
	ld.shared.u32 	%r4462, [%r743];
	shl.b32 	%r3785, %r742, 2;
	add.s32 	%r745, %r3784, %r3785;
	ld.shared.u32 	%r4460, [%r745];
	setp.ge.s32 	%p2066, %r742, %r726;
	mov.pred 	%p2388, 0;
	@%p2066 bra 	$L__BB22_421;
	setp.ge.s32 	%p2068, %r741, %r725;
	mov.pred 	%p2388, -1;
	@%p2068 bra 	$L__BB22_421;
	mov.b32 	%r4458, 0;
	mov.pred 	%p2387, -1;
$L__BB22_419:
	mul.lo.s32 	%r3787, %r4458, %r2001;
	add.s32 	%r3788, %r3787, %r4460;
	mul.wide.s32 	%rd1257, %r3788, 4;
	add.s64 	%rd1258, %rd5, %rd1257;
	ld.global.u32 	%r748, [%rd1258];
	add.s32 	%r3789, %r3787, %r4462;
	mul.wide.s32 	%rd1259, %r3789, 4;
	add.s64 	%rd1260, %rd5, %rd1259;
	ld.global.u32 	%r749, [%rd1260];
	setp.lt.s32 	%p2071, %r748, %r749;
	mov.pred 	%p2388, -1;
	@%p2071 bra 	$L__BB22_421;
	setp.le.s32 	%p2073, %r748, %r749;
	and.pred  	%p2074, %p2073, %p2387;
	mov.b32 	%r4458, 1;
	mov.pred 	%p2387, 0;
	mov.pred 	%p2388, %p2387;
	@%p2074 bra 	$L__BB22_419;
$L__BB22_421:
	selp.b32 	%r4451, %r4460, %r4462, %p2388;
	selp.u32 	%r3791, 1, 0, %p2388;
	add.s32 	%r751, %r742, %r3791;
	not.pred 	%p2075, %p2388;
	selp.u32 	%r3792, 1, 0, %p2075;
	add.s32 	%r752, %r741, %r3792;
	@%p2075 bra 	$L__BB22_423;
	ld.shared.u32 	%r4460, [%r745+4];
	bra.uni 	$L__BB22_424;
$L__BB22_423:
	ld.shared.u32 	%r4462, [%r743+4];
$L__BB22_424:
	setp.ge.s32 	%p2077, %r751, %r726;
	mov.pred 	%p2390, 0;
	@%p2077 bra 	$L__BB22_429;
	setp.ge.s32 	%p2079, %r752, %r725;
	mov.pred 	%p2390, -1;
	@%p2079 bra 	$L__BB22_429;
	mov.b32 	%r4461, 0;
	mov.pred 	%p2389, -1;
$L__BB22_427:
	mul.lo.s32 	%r3794, %r4461, %r2001;
	add.s32 	%r3795, %r3794, %r4460;
	mul.wide.s32 	%rd1261, %r3795, 4;
	add.s64 	%rd1262, %rd5, %rd1261;
	ld.global.u32 	%r758, [%rd1262];
	add.s32 	%r3796, %r3794, %r4462;
	mul.wide.s32 	%rd1263, %r3796, 4;
	add.s64 	%rd1264, %rd5, %rd1263;
	ld.global.u32 	%r759, [%rd1264];
	setp.lt.s32 	%p2082, %r758, %r759;
	mov.pred 	%p2390, -1;
	@%p2082 bra 	$L__BB22_429;
	setp.le.s32 	%p2084, %r758, %r759;
	and.pred  	%p2085, %p2084, %p2389;
	mov.b32 	%r4461, 1;
	mov.pred 	%p2389, 0;
	mov.pred 	%p2390, %p2389;
	@%p2085 bra 	$L__BB22_427;
$L__BB22_429:
	selp.b32 	%r4450, %r4460, %r4462, %p2390;
	selp.u32 	%r3798, 1, 0, %p2390;
	add.s32 	%r761, %r751, %r3798;
	not.pred 	%p2086, %p2390;
	selp.u32 	%r3799, 1, 0, %p2086;
	add.s32 	%r762, %r752, %r3799;
	@%p2390 bra 	$L__BB22_431;
	shl.b32 	%r3800, %r762, 2;
	add.s32 	%r3802, %r3784, %r3800;
	ld.shared.u32 	%r4462, [%r3802];
	bra.uni 	$L__BB22_432;
$L__BB22_431:
	shl.b32 	%r3803, %r761, 2;
	add.s32 	%r3805, %r3784, %r3803;
	ld.shared.u32 	%r4460, [%r3805];
$L__BB22_432:
	setp.ge.s32 	%p2088, %r761, %r726;
	mov.pred 	%p2392, 0;
	@%p2088 bra 	$L__BB22_437;
	setp.ge.s32 	%p2090, %r762, %r725;
	mov.pred 	%p2392, -1;
	@%p2090 bra 	$L__BB22_437;
	mov.b32 	%r4464, 0;
	mov.pred 	%p2391, -1;
$L__BB22_435:
	mul.lo.s32 	%r3807, %r4464, %r2001;
	add.s32 	%r3808, %r3807, %r4460;
	mul.wide.s32 	%rd1265, %r3808, 4;
	add.s64 	%rd1266, %rd5, %rd1265;
	ld.global.u32 	%r768, [%rd1266];
	add.s32 	%r3809, %r3807, %r4462;
	mul.wide.s32 	%rd1267, %r3809, 4;
	add.s64 	%rd1268, %rd5, %rd1267;
	ld.global.u32 	%r769, [%rd1268];
	setp.lt.s32 	%p2093, %r768, %r769;
	mov.pred 	%p2392, -1;
	@%p2093 bra 	$L__BB22_437;
	setp.le.s32 	%p2095, %r768, %r769;
	and.pred  	%p2096, %p2095, %p2391;
	mov.b32 	%r4464, 1;
	mov.pred 	%p2391, 0;
	mov.pred 	%p2392, %p2391;
	@%p2096 bra 	$L__BB22_435;
$L__BB22_437:
	selp.b32 	%r4449, %r4460, %r4462, %p2392;
	selp.u32 	%r3811, 1, 0, %p2392;
	add.s32 	%r771, %r761, %r3811;
	not.pred 	%p2097, %p2392;
	selp.u32 	%r3812, 1, 0, %p2097;
	add.s32 	%r772, %r762, %r3812;
	@%p2392 bra 	$L__BB22_439;
	shl.b32 	%r3813, %r772, 2;
	add.s32 	%r3815, %r3784, %r3813;
	ld.shared.u32 	%r4462, [%r3815];
	bra.uni 	$L__BB22_440;
$L__BB22_439:
	shl.b32 	%r3816, %r771, 2;
	add.s32 	%r3818, %r3784, %r3816;
	ld.shared.u32 	%r4460, [%r3818];
$L__BB22_440:
	setp.ge.s32 	%p2099, %r771, %r726;
	mov.pred 	%p2394, 0;
	@%p2099 bra 	$L__BB22_445;
	setp.ge.s32 	%p2101, %r772, %r725;
	mov.pred 	%p2394, -1;
	@%p2101 bra 	$L__BB22_445;
	mov.b32 	%r4467, 0;
	mov.pred 	%p2393, -1;
$L__BB22_443:
	mul.lo.s32 	%r3820, %r4467, %r2001;
	add.s32 	%r3821, %r3820, %r4460;
	mul.wide.s32 	%rd1269, %r3821, 4;
	add.s64 	%rd1270, %rd5, %rd1269;
	ld.global.u32 	%r778, [%rd1270];
	add.s32 	%r3822, %r3820, %r4462;
	mul.wide.s32 	%rd1271, %r3822, 4;
	add.s64 	%rd1272, %rd5, %rd1271;
	ld.global.u32 	%r779, [%rd1272];
	setp.lt.s32 	%p2104, %r778, %r779;
	mov.pred 	%p2394, -1;
	@%p2104 bra 	$L__BB22_445;
	setp.le.s32 	%p2106, %r778, %r779;
	and.pred  	%p2107, %p2106, %p2393;
	mov.b32 	%r4467, 1;
	mov.pred 	%p2393, 0;
	mov.pred 	%p2394, %p2393;
	@%p2107 bra 	$L__BB22_443;
$L__BB22_445:
	selp.b32 	%r4448, %r4460, %r4462, %p2394;
	selp.u32 	%r3824, 1, 0, %p2394;
	add.s32 	%r781, %r771, %r3824;
	not.pred 	%p2108, %p2394;
	selp.u32 	%r3825, 1, 0, %p2108;
	add.s32 	%r782, %r772, %r3825;
	@%p2394 bra 	$L__BB22_447;
	shl.b32 	%r3826, %r782, 2;
	add.s32 	%r3828, %r3784, %r3826;
	ld.shared.u32 	%r4462, [%r3828];
	bra.uni 	$L__BB22_448;
$L__BB22_447:
	shl.b32 	%r3829, %r781, 2;
	add.s32 	%r3831, %r3784, %r3829;
	ld.shared.u32 	%r4460, [%r3831];
$L__BB22_448:
	setp.ge.s32 	%p2110, %r781, %r726;
	mov.pred 	%p2396, 0;
	@%p2110 bra 	$L__BB22_453;
	setp.ge.s32 	%p2112, %r782, %r725;
	mov.pred 	%p2396, -1;
	@%p2112 bra 	$L__BB22_453;
	mov.b32 	%r4470, 0;
	mov.pred 	%p2395, -1;
$L__BB22_451:
	mul.lo.s32 	%r3833, %r4470, %r2001;
	add.s32 	%r3834, %r3833, %r4460;
	mul.wide.s32 	%rd1273, %r3834, 4;
	add.s64 	%rd1274, %rd5, %rd1273;
	ld.global.u32 	%r788, [%rd1274];
	add.s32 	%r3835, %r3833, %r4462;
	mul.wide.s32 	%rd1275, %r3835, 4;
	add.s64 	%rd1276, %rd5, %rd1275;
	ld.global.u32 	%r789, [%rd1276];
	setp.lt.s32 	%p2115, %r788, %r789;
	mov.pred 	%p2396, -1;
	@%p2115 bra 	$L__BB22_453;
	setp.le.s32 	%p2117, %r788, %r789;
	and.pred  	%p2118, %p2117, %p2395;
	mov.b32 	%r4470, 1;
	mov.pred 	%p2395, 0;
	mov.pred 	%p2396, %p2395;
	@%p2118 bra 	$L__BB22_451;
$L__BB22_453:
	selp.b32 	%r4447, %r4460, %r4462, %p2396;
	selp.u32 	%r3837, 1, 0, %p2396;
	add.s32 	%r791, %r781, %r3837;
	not.pred 	%p2119, %p2396;
	selp.u32 	%r3838, 1, 0, %p2119;
	add.s32 	%r792, %r782, %r3838;
	@%p2396 bra 	$L__BB22_455;
	shl.b32 	%r3839, %r792, 2;
	add.s32 	%r3841, %r3784, %r3839;
	ld.shared.u32 	%r4462, [%r3841];
	bra.uni 	$L__BB22_456;
$L__BB22_455:
	shl.b32 	%r3842, %r791, 2;
	add.s32 	%r3844, %r3784, %r3842;
	ld.shared.u32 	%r4460, [%r3844];
$L__BB22_456:
	setp.ge.s32 	%p2121, %r791, %r726;
	mov.pred 	%p2398, 0;
	@%p2121 bra 	$L__BB22_461;
	setp.ge.s32 	%p2123, %r792, %r725;
	mov.pred 	%p2398, -1;
	@%p2123 bra 	$L__BB22_461;
	mov.b32 	%r4473, 0;
	mov.pred 	%p2397, -1;
$L__BB22_459:
	mul.lo.s32 	%r3846, %r4473, %r2001;
	add.s32 	%r3847, %r3846, %r4460;
	mul.wide.s32 	%rd1277, %r3847, 4;
	add.s64 	%rd1278, %rd5, %rd1277;
	ld.global.u32 	%r798, [%rd1278];
	add.s32 	%r3848, %r3846, %r4462;
	mul.wide.s32 	%rd1279, %r3848, 4;
	add.s64 	%rd1280, %rd5, %rd1279;
	ld.global.u32 	%r799, [%rd1280];
	setp.lt.s32 	%p2126, %r798, %r799;
	mov.pred 	%p2398, -1;
	@%p2126 bra 	$L__BB22_461;
	setp.le.s32 	%p2128, %r798, %r799;
	and.pred  	%p2129, %p2128, %p2397;
	mov.b32 	%r4473, 1;
	mov.pred 	%p2397, 0;
	mov.pred 	%p2398, %p2397;
	@%p2129 bra 	$L__BB22_459;
$L__BB22_461:
	selp.b32 	%r4446, %r4460, %r4462, %p2398;
	selp.u32 	%r3850, 1, 0, %p2398;
	add.s32 	%r801, %r791, %r3850;
	not.pred 	%p2130, %p2398;
	selp.u32 	%r3851, 1, 0, %p2130;
	add.s32 	%r802, %r792, %r3851;
	@%p2398 bra 	$L__BB22_463;
	shl.b32 	%r3852, %r802, 2;
	add.s32 	%r3854, %r3784, %r3852;
	ld.shared.u32 	%r4462, [%r3854];
	bra.uni 	$L__BB22_464;
$L__BB22_463:
	shl.b32 	%r3855, %r801, 2;
	add.s32 	%r3857, %r3784, %r3855;
	ld.shared.u32 	%r4460, [%r3857];
$L__BB22_464:
	setp.ge.s32 	%p2132, %r801, %r726;
	mov.pred 	%p2400, 0;
	@%p2132 bra 	$L__BB22_469;
	setp.ge.s32 	%p2134, %r802, %r725;
	mov.pred 	%p2400, -1;
	@%p2134 bra 	$L__BB22_469;
	mov.b32 	%r4476, 0;
	mov.pred 	%p2399, -1;
$L__BB22_467:
	mul.lo.s32 	%r3859, %r4476, %r2001;
	add.s32 	%r3860, %r3859, %r4460;
	mul.wide.s32 	%rd1281, %r3860, 4;
	add.s64 	%rd1282, %rd5, %rd1281;
	ld.global.u32 	%r808, [%rd1282];
	add.s32 	%r3861, %r3859, %r4462;
	mul.wide.s32 	%rd1283, %r3861, 4;
	add.s64 	%rd1284, %rd5, %rd1283;
	ld.global.u32 	%r809, [%rd1284];
	setp.lt.s32 	%p2137, %r808, %r809;
	mov.pred 	%p2400, -1;
	@%p2137 bra 	$L__BB22_469;
	setp.le.s32 	%p2139, %r808, %r809;
	and.pred  	%p2140, %p2139, %p2399;
	mov.b32 	%r4476, 1;
	mov.pred 	%p2399, 0;
	mov.pred 	%p2400, %p2399;
	@%p2140 bra 	$L__BB22_467;
$L__BB22_469:
	selp.b32 	%r4445, %r4460, %r4462, %p2400;
	selp.u32 	%r3863, 1, 0, %p2400;
	add.s32 	%r811, %r801, %r3863;
	not.pred 	%p2141, %p2400;
	selp.u32 	%r3864, 1, 0, %p2141;
	add.s32 	%r812, %r802, %r3864;
	@%p2400 bra 	$L__BB22_471;
	shl.b32 	%r3865, %r812, 2;
	add.s32 	%r3867, %r3784, %r3865;
	ld.shared.u32 	%r4462, [%r3867];
	bra.uni 	$L__BB22_472;
$L__BB22_471:
	shl.b32 	%r3868, %r811, 2;
	add.s32 	%r3870, %r3784, %r3868;
	ld.shared.u32 	%r4460, [%r3870];
$L__BB22_472:
	setp.ge.s32 	%p2143, %r811, %r726;
	mov.pred 	%p2402, 0;
	@%p2143 bra 	$L__BB22_477;
	setp.ge.s32 	%p2145, %r812, %r725;
	mov.pred 	%p2402, -1;
	@%p2145 bra 	$L__BB22_477;
	mov.b32 	%r4479, 0;
	mov.pred 	%p2401, -1;
$L__BB22_475:
	mul.lo.s32 	%r3872, %r4479, %r2001;
	add.s32 	%r3873, %r3872, %r4460;
	mul.wide.s32 	%rd1285, %r3873, 4;
	add.s64 	%rd1286, %rd5, %rd1285;
	ld.global.u32 	%r818, [%rd1286];
	add.s32 	%r3874, %r3872, %r4462;
	mul.wide.s32 	%rd1287, %r3874, 4;
	add.s64 	%rd1288, %rd5, %rd1287;
	ld.global.u32 	%r819, [%rd1288];
	setp.lt.s32 	%p2148, %r818, %r819;
	mov.pred 	%p2402, -1;
	@%p2148 bra 	$L__BB22_477;
	setp.le.s32 	%p2150, %r818, %r819;
	and.pred  	%p2151, %p2150, %p2401;
	mov.b32 	%r4479, 1;
	mov.pred 	%p2401, 0;
	mov.pred 	%p2402, %p2401;
	@%p2151 bra 	$L__BB22_475;
$L__BB22_477:
	selp.b32 	%r4444, %r4460, %r4462, %p2402;
	selp.u32 	%r3876, 1, 0, %p2402;
	add.s32 	%r821, %r811, %r3876;
	not.pred 	%p2152, %p2402;
	selp.u32 	%r3877, 1, 0, %p2152;
	add.s32 	%r822, %r812, %r3877;
	@%p2402 bra 	$L__BB22_479;
	shl.b32 	%r3878, %r822, 2;
	add.s32 	%r3880, %r3784, %r3878;
	ld.shared.u32 	%r4462, [%r3880];
	bra.uni 	$L__BB22_480;
$L__BB22_479:
	shl.b32 	%r3881, %r821, 2;
	add.s32 	%r3883, %r3784, %r3881;
	ld.shared.u32 	%r4460, [%r3883];
$L__BB22_480:
	setp.ge.s32 	%p2154, %r821, %r726;
	mov.pred 	%p2404, 0;
	@%p2154 bra 	$L__BB22_485;
	setp.ge.s32 	%p2156, %r822, %r725;
	mov.pred 	%p2404, -1;
	@%p2156 bra 	$L__BB22_485;
	mov.b32 	%r4482, 0;
	mov.pred 	%p2403, -1;
$L__BB22_483:
	mul.lo.s32 	%r3885, %r4482, %r2001;
	add.s32 	%r3886, %r3885, %r4460;
	mul.wide.s32 	%rd1289, %r3886, 4;
	add.s64 	%rd1290, %rd5, %rd1289;
	ld.global.u32 	%r828, [%rd1290];
	add.s32 	%r3887, %r3885, %r4462;
	mul.wide.s32 	%rd1291, %r3887, 4;
	add.s64 	%rd1292, %rd5, %rd1291;
	ld.global.u32 	%r829, [%rd1292];
	setp.lt.s32 	%p2159, %r828, %r829;
	mov.pred 	%p2404, -1;
	@%p2159 bra 	$L__BB22_485;
	setp.le.s32 	%p2161, %r828, %r829;
	and.pred  	%p2162, %p2161, %p2403;
	mov.b32 	%r4482, 1;
	mov.pred 	%p2403, 0;
	mov.pred 	%p2404, %p2403;
	@%p2162 bra 	$L__BB22_483;
$L__BB22_485:
	selp.b32 	%r4443, %r4460, %r4462, %p2404;
	selp.u32 	%r3889, 1, 0, %p2404;
	add.s32 	%r831, %r821, %r3889;
	not.pred 	%p2163, %p2404;
	selp.u32 	%r3890, 1, 0, %p2163;
	add.s32 	%r832, %r822, %r3890;
	@%p2404 bra 	$L__BB22_487;
	shl.b32 	%r3891, %r832, 2;
	add.s32 	%r3893, %r3784, %r3891;
	ld.shared.u32 	%r4462, [%r3893];
	bra.uni 	$L__BB22_488;
$L__BB22_487:
	shl.b32 	%r3894, %r831, 2;
	add.s32 	%r3896, %r3784, %r3894;
	ld.shared.u32 	%r4460, [%r3896];
$L__BB22_488:
	setp.ge.s32 	%p2165, %r831, %r726;
	mov.pred 	%p2406, 0;
	@%p2165 bra 	$L__BB22_493;
	setp.ge.s32 	%p2167, %r832, %r725;
	mov.pred 	%p2406, -1;
	@%p2167 bra 	$L__BB22_493;
	mov.b32 	%r4485, 0;
	mov.pred 	%p2405, -1;
$L__BB22_491:
	mul.lo.s32 	%r3898, %r4485, %r2001;
	add.s32 	%r3899, %r3898, %r4460;
	mul.wide.s32 	%rd1293, %r3899, 4;
	add.s64 	%rd1294, %rd5, %rd1293;
	ld.global.u32 	%r838, [%rd1294];
	add.s32 	%r3900, %r3898, %r4462;
	mul.wide.s32 	%rd1295, %r3900, 4;
	add.s64 	%rd1296, %rd5, %rd1295;
	ld.global.u32 	%r839, [%rd1296];
	setp.lt.s32 	%p2170, %r838, %r839;
	mov.pred 	%p2406, -1;
	@%p2170 bra 	$L__BB22_493;
	setp.le.s32 	%p2172, %r838, %r839;
	and.pred  	%p2173, %p2172, %p2405;
	mov.b32 	%r4485, 1;
	mov.pred 	%p2405, 0;
	mov.pred 	%p2406, %p2405;
	@%p2173 bra 	$L__BB22_491;
$L__BB22_493:
	selp.b32 	%r4442, %r4460, %r4462, %p2406;
	selp.u32 	%r3902, 1, 0, %p2406;
	add.s32 	%r841, %r831, %r3902;
	not.pred 	%p2174, %p2406;
	selp.u32 	%r3903, 1, 0, %p2174;
	add.s32 	%r842, %r832, %r3903;
	@%p2406 bra 	$L__BB22_495;
	shl.b32 	%r3904, %r842, 2;
	add.s32 	%r3906, %r3784, %r3904;
	ld.shared.u32 	%r4462, [%r3906];
	bra.uni 	$L__BB22_496;
$L__BB22_495:
	shl.b32 	%r3907, %r841, 2;
	add.s32 	%r3909, %r3784, %r3907;
	ld.shared.u32 	%r4460, [%r3909];
$L__BB22_496:
	setp.ge.s32 	%p2176, %r841, %r726;
	mov.pred 	%p2408, 0;
	@%p2176 bra 	$L__BB22_501;
	setp.ge.s32 	%p2178, %r842, %r725;
	mov.pred 	%p2408, -1;
	@%p2178 bra 	$L__BB22_501;
	mov.b32 	%r4488, 0;
	mov.pred 	%p2407, -1;
$L__BB22_499:
	mul.lo.s32 	%r3911, %r4488, %r2001;
	add.s32 	%r3912, %r3911, %r4460;
	mul.wide.s32 	%rd1297, %r3912, 4;
	add.s64 	%rd1298, %rd5, %rd1297;
	ld.global.u32 	%r848, [%rd1298];
	add.s32 	%r3913, %r3911, %r4462;
	mul.wide.s32 	%rd1299, %r3913, 4;
	add.s64 	%rd1300, %rd5, %rd1299;
	ld.global.u32 	%r849, [%rd1300];
	setp.lt.s32 	%p2181, %r848, %r849;
	mov.pred 	%p2408, -1;
	@%p2181 bra 	$L__BB22_501;
	setp.le.s32 	%p2183, %r848, %r849;
	and.pred  	%p2184, %p2183, %p2407;
	mov.b32 	%r4488, 1;
	mov.pred 	%p2407, 0;
	mov.pred 	%p2408, %p2407;
	@%p2184 bra 	$L__BB22_499;
$L__BB22_501:
	selp.b32 	%r4441, %r4460, %r4462, %p2408;
	selp.u32 	%r3915, 1, 0, %p2408;
	add.s32 	%r851, %r841, %r3915;
	not.pred 	%p2185, %p2408;
	selp.u32 	%r3916, 1, 0, %p2185;
	add.s32 	%r852, %r842, %r3916;
	@%p2408 bra 	$L__BB22_503;
	shl.b32 	%r3917, %r852, 2;
	add.s32 	%r3919, %r3784, %r3917;
	ld.shared.u32 	%r4462, [%r3919];
	bra.uni 	$L__BB22_504;
$L__BB22_503:
	shl.b32 	%r3920, %r851, 2;
	add.s32 	%r3922, %r3784, %r3920;
	ld.shared.u32 	%r4460, [%r3922];
$L__BB22_504:
	setp.ge.s32 	%p2187, %r851, %r726;
	mov.pred 	%p2410, 0;
	@%p2187 bra 	$L__BB22_509;
	setp.ge.s32 	%p2189, %r852, %r725;
	mov.pred 	%p2410, -1;
	@%p2189 bra 	$L__BB22_509;
	mov.b32 	%r4491, 0;
	mov.pred 	%p2409, -1;
$L__BB22_507:
	mul.lo.s32 	%r3924, %r4491, %r2001;
	add.s32 	%r3925, %r3924, %r4460;
	mul.wide.s32 	%rd1301, %r3925, 4;
	add.s64 	%rd1302, %rd5, %rd1301;
	ld.global.u32 	%r858, [%rd1302];
	add.s32 	%r3926, %r3924, %r4462;
	mul.wide.s32 	%rd1303, %r3926, 4;
	add.s64 	%rd1304, %rd5, %rd1303;
	ld.global.u32 	%r859, [%rd1304];
	setp.lt.s32 	%p2192, %r858, %r859;
	mov.pred 	%p2410, -1;
	@%p2192 bra 	$L__BB22_509;
	setp.le.s32 	%p2194, %r858, %r859;
	and.pred  	%p2195, %p2194, %p2409;
	mov.b32 	%r4491, 1;
	mov.pred 	%p2409, 0;
	mov.pred 	%p2410, %p2409;
	@%p2195 bra 	$L__BB22_507;
$L__BB22_509:
	selp.b32 	%r4440, %r4460, %r4462, %p2410;
	selp.u32 	%r3928, 1, 0, %p2410;
	add.s32 	%r861, %r851, %r3928;
	not.pred 	%p2196, %p2410;
	selp.u32 	%r3929, 1, 0, %p2196;
	add.s32 	%r862, %r852, %r3929;
	@%p2410 bra 	$L__BB22_511;
	shl.b32 	%r3930, %r862, 2;
	add.s32 	%r3932, %r3784, %r3930;
	ld.shared.u32 	%r4462, [%r3932];
	bra.uni 	$L__BB22_512;
$L__BB22_511:
	shl.b32 	%r3933, %r861, 2;
	add.s32 	%r3935, %r3784, %r3933;
	ld.shared.u32 	%r4460, [%r3935];
$L__BB22_512:
	setp.ge.s32 	%p2198, %r861, %r726;
	mov.pred 	%p2412, 0;
	@%p2198 bra 	$L__BB22_517;
	setp.ge.s32 	%p2200, %r862, %r725;
	mov.pred 	%p2412, -1;
	@%p2200 bra 	$L__BB22_517;
	mov.b32 	%r4494, 0;
	mov.pred 	%p2411, -1;
$L__BB22_515:
	mul.lo.s32 	%r3937, %r4494, %r2001;
	add.s32 	%r3938, %r3937, %r4460;
	mul.wide.s32 	%rd1305, %r3938, 4;
	add.s64 	%rd1306, %rd5, %rd1305;
	ld.global.u32 	%r868, [%rd1306];
	add.s32 	%r3939, %r3937, %r4462;
	mul.wide.s32 	%rd1307, %r3939, 4;
	add.s64 	%rd1308, %rd5, %rd1307;
	ld.global.u32 	%r869, [%rd1308];
	setp.lt.s32 	%p2203, %r868, %r869;
	mov.pred 	%p2412, -1;
	@%p2203 bra 	$L__BB22_517;
	setp.le.s32 	%p2205, %r868, %r869;
	and.pred  	%p2206, %p2205, %p2411;
	mov.b32 	%r4494, 1;
	mov.pred 	%p2411, 0;
	mov.pred 	%p2412, %p2411;
	@%p2206 bra 	$L__BB22_515;
$L__BB22_517:
	selp.b32 	%r4439, %r4460, %r4462, %p2412;
	selp.u32 	%r3941, 1, 0, %p2412;
	add.s32 	%r871, %r861, %r3941;
	not.pred 	%p2207, %p2412;
	selp.u32 	%r3942, 1, 0, %p2207;
	add.s32 	%r872, %r862, %r3942;
	@%p2412 bra 	$L__BB22_519;
	shl.b32 	%r3943, %r872, 2;
	add.s32 	%r3945, %r3784, %r3943;
	ld.shared.u32 	%r4462, [%r3945];
	bra.uni 	$L__BB22_520;
$L__BB22_519:
	shl.b32 	%r3946, %r871, 2;
	add.s32 	%r3948, %r3784, %r3946;
	ld.shared.u32 	%r4460, [%r3948];
$L__BB22_520:
	setp.ge.s32 	%p2209, %r871, %r726;
	mov.pred 	%p2414, 0;
	@%p2209 bra 	$L__BB22_525;
	setp.ge.s32 	%p2211, %r872, %r725;
	mov.pred 	%p2414, -1;
	@%p2211 bra 	$L__BB22_525;
	mov.b32 	%r4497, 0;
	mov.pred 	%p2413, -1;
$L__BB22_523:
	mul.lo.s32 	%r3950, %r4497, %r2001;
	add.s32 	%r3951, %r3950, %r4460;
	mul.wide.s32 	%rd1309, %r3951, 4;
	add.s64 	%rd1310, %rd5, %rd1309;
	ld.global.u32 	%r878, [%rd1310];
	add.s32 	%r3952, %r3950, %r4462;
	mul.wide.s32 	%rd1311, %r3952, 4;
	add.s64 	%rd1312, %rd5, %rd1311;
	ld.global.u32 	%r879, [%rd1312];
	setp.lt.s32 	%p2214, %r878, %r879;
	mov.pred 	%p2414, -1;
	@%p2214 bra 	$L__BB22_525;
	setp.le.s32 	%p2216, %r878, %r879;
	and.pred  	%p2217, %p2216, %p2413;
	mov.b32 	%r4497, 1;
	mov.pred 	%p2413, 0;
	mov.pred 	%p2414, %p2413;
	@%p2217 bra 	$L__BB22_523;
$L__BB22_525:
	selp.b32 	%r4438, %r4460, %r4462, %p2414;
	selp.u32 	%r3954, 1, 0, %p2414;
	add.s32 	%r881, %r871, %r3954;
	not.pred 	%p2218, %p2414;
	selp.u32 	%r3955, 1, 0, %p2218;
	add.s32 	%r882, %r872, %r3955;
	@%p2414 bra 	$L__BB22_527;
	shl.b32 	%r3956, %r882, 2;
	mov.u32 	%r3957, _ZZN3cub18CUB_300001_SM_10006detail10merge_sort30DeviceMergeSortBlockSortKernelINS2_10policy_hubIN6thrust24THRUST_300001_SM_1000_NS6detail15normal_iteratorINS6_10device_ptrIiEEEEE9Policy600ESB_PNS0_8NullTypeESB_SF_m14edge_sort_funcIiEiSE_EEvbT0_T1_T2_T3_T4_PT6_PT7_T5_NS1_7vsmem_tEE19static_temp_storage;
	add.s32 	%r3958, %r3957, %r3956;
	ld.shared.u32 	%r4462, [%r3958];
	bra.uni 	$L__BB22_528;
$L__BB22_527:
	shl.b32 	%r3959, %r881, 2;
	mov.u32 	%r3960, _ZZN3cub18CUB_300001_SM_10006detail10merge_sort30DeviceMergeSortBlockSortKernelINS2_10policy_hubIN6thrust24THRUST_300001_SM_1000_NS6detail15normal_iteratorINS6_10device_ptrIiEEEEE9Policy600ESB_PNS0_8NullTypeESB_SF_m14edge_sort_funcIiEiSE_EEvbT0_T1_T2_T3_T4_PT6_PT7_T5_NS1_7vsmem_tEE19static_temp_storage;
	add.s32 	%r3961, %r3960, %r3959;
	ld.shared.u32 	%r4460, [%r3961];
$L__BB22_528:
	setp.ge.s32 	%p2220, %r881, %r726;
	mov.pred 	%p2416, 0;
	@%p2220 bra 	$L__BB22_533;
	setp.ge.s32 	%p2222, %r882, %r725;
	mov.pred 	%p2416, -1;
	@%p2222 bra 	$L__BB22_533;
	mov.b32 	%r4500, 0;
	mov.pred 	%p2415, -1;
$L__BB22_531:
	mul.lo.s32 	%r3963, %r4500, %r2001;
	add.s32 	%r3964, %r3963, %r4460;
	mul.wide.s32 	%rd1313, %r3964, 4;
	add.s64 	%rd1314, %rd5, %rd1313;
	ld.global.u32 	%r888, [%rd1314];
	add.s32 	%r3965, %r3963, %r4462;
	mul.wide.s32 	%rd1315, %r3965, 4;
	add.s64 	%rd1316, %rd5, %rd1315;
	ld.global.u32 	%r889, [%rd1316];
	setp.lt.s32 	%p2225, %r888, %r889;
	mov.pred 	%p2416, -1;
	@%p2225 bra 	$L__BB22_533;
	setp.le.s32 	%p2227, %r888, %r889;
	and.pred  	%p2228, %p2227, %p2415;
	mov.b32 	%r4500, 1;
	mov.pred 	%p2415, 0;
	mov.pred 	%p2416, %p2415;
	@%p2228 bra 	$L__BB22_531;
$L__BB22_533:
	selp.b32 	%r4437, %r4460, %r4462, %p2416;
	selp.u32 	%r3967, 1, 0, %p2416;
	add.s32 	%r891, %r881, %r3967;
	not.pred 	%p2229, %p2416;
	selp.u32 	%r3968, 1, 0, %p2229;
	add.s32 	%r892, %r882, %r3968;
	@%p2416 bra 	$L__BB22_535;
	shl.b32 	%r3969, %r892, 2;
	mov.u32 	%r3970, _ZZN3cub18CUB_300001_SM_10006detail10merge_sort30DeviceMergeSortBlockSortKernelINS2_10policy_hubIN6thrust24THRUST_300001_SM_1000_NS6detail15normal_iteratorINS6_10device_ptrIiEEEEE9Policy600ESB_PNS0_8NullTypeESB_SF_m14edge_sort_funcIiEiSE_EEvbT0_T1_T2_T3_T4_PT6_PT7_T5_NS1_7vsmem_tEE19static_temp_storage;
	add.s32 	%r3971, %r3970, %r3969;
	ld.shared.u32 	%r4462, [%r3971];
	bra.uni 	$L__BB22_536;
$L__BB22_535:
	shl.b32 	%r3972, %r891, 2;
	mov.u32 	%r3973, _ZZN3cub18CUB_300001_SM_10006detail10merge_sort30DeviceMergeSortBlockSortKernelINS2_10policy_hubIN6thrust24THRUST_300001_SM_1000_NS6detail15normal_iteratorINS6_10device_ptrIiEEEEE9Policy600ESB_PNS0_8NullTypeESB_SF_m14edge_sort_funcIiEiSE_EEvbT0_T1_T2_T3_T4_PT6_PT7_T5_NS1_7vsmem_tEE19static_temp_storage;
	add.s32 	%r3974, %r3973, %r3972;
	ld.shared.u32 	%r4460, [%r3974];
$L__BB22_536:
	setp.ge.s32 	%p2231, %r891, %r726;
	mov.pred 	%p2418, 0;
	@%p2231 bra 	$L__BB22_541;
	setp.ge.s32 	%p2233, %r892, %r725;
	mov.pred 	%p2418, -1;
	@%p2233 bra 	$L__BB22_541;
	mov.b32 	%r4503, 0;
	mov.pred 	%p2417, -1;
$L__BB22_539:
	mul.lo.s32 	%r3976, %r4503, %r2001;
	add.s32 	%r3977, %r3976, %r4460;
	mul.wide.s32 	%rd1317, %r3977, 4;
	add.s64 	%rd1318, %rd5, %rd1317;
	ld.global.u32 	%r898, [%rd1318];
	add.s32 	%r3978, %r3976, %r4462;
	mul.wide.s32 	%rd1319, %r3978, 4;
	add.s64 	%rd1320, %rd5, %rd1319;
	ld.global.u32 	%r899, [%rd1320];
	setp.lt.s32 	%p2236, %r898, %r899;
	mov.pred 	%p2418, -1;
	@%p2236 bra 	$L__BB22_541;
	setp.le.s32 	%p2238, %r898, %r899;
	and.pred  	%p2239, %p2238, %p2417;
	mov.b32 	%r4503, 1;
	mov.pred 	%p2417, 0;
	mov.pred 	%p2418, %p2417;
	@%p2239 bra 	$L__BB22_539;
$L__BB22_541:
	selp.b32 	%r4436, %r4460, %r4462, %p2418;
	selp.u32 	%r3980, 1, 0, %p2418;
	add.s32 	%r901, %r891, %r3980;
	not.pred 	%p2240, %p2418;
	selp.u32 	%r3981, 1, 0, %p2240;
	add.s32 	%r902, %r892, %r3981;
	@%p2418 bra 	$L__BB22_543;
	shl.b32 	%r3982, %r902, 2;
	mov.u32 	%r3983, _ZZN3cub18CUB_300001_SM_10006detail10merge_sort30DeviceMergeSortBlockSortKernelINS2_10policy_hubIN6thrust24THRUST_300001_SM_1000_NS6detail15normal_iteratorINS6_10device_ptrIiEEEEE9Policy600ESB_PNS0_8NullTypeESB_SF_m14edge_sort_funcIiEiSE_EEvbT0_T1_T2_T3_T4_PT6_PT7_T5_NS1_7vsmem_tEE19static_temp_storage;
	add.s32 	%r3984, %r3983, %r3982;
	ld.shared.u32 	%r4462, [%r3984];
	bra.uni 	$L__BB22_544;
$L__BB22_543:
	shl.b32 	%r3985, %r901, 2;
	mov.u32 	%r3986, _ZZN3cub18CUB_300001_SM_10006detail10merge_sort30DeviceMergeSortBlockSortKernelINS2_10policy_hubIN6thrust24THRUST_300001_SM_1000_NS6detail15normal_iteratorINS6_10device_ptrIiEEEEE9Policy600ESB_PNS0_8NullTypeESB_SF_m14edge_sort_funcIiEiSE_EEvbT0_T1_T2_T3_T4_PT6_PT7_T5_NS1_7vsmem_tEE19static_temp_storage;
	add.s32 	%r3987, %r3986, %r3985;
	ld.shared.u32 	%r4460, [%r3987];
$L__BB22_544:
	setp.ge.s32 	%p2241, %r901, %r726;
	mov.u32 	%r4507, %r4462;
	@%p2241 bra 	$L__BB22_549;
	setp.ge.s32 	%p2242, %r902, %r725;
	mov.u32 	%r4507, %r4460;
	@%p2242 bra 	$L__BB22_549;
	mov.b32 	%r4506, 0;
	mov.pred 	%p2419, -1;
$L__BB22_547:
	mul.lo.s32 	%r3989, %r4506, %r2001;
	add.s32 	%r3990, %r3989, %r4460;
	mul.wide.s32 	%rd1321, %r3990, 4;
	add.s64 	%rd1322, %rd5, %rd1321;
	ld.global.u32 	%r908, [%rd1322];
	add.s32 	%r3991, %r3989, %r4462;
	mul.wide.s32 	%rd1323, %r3991, 4;
	add.s64 	%rd1324, %rd5, %rd1323;
	ld.global.u32 	%r909, [%rd1324];
	setp.lt.s32 	%p2244, %r908, %r909;
	mov.u32 	%r4507, %r4460;
	@%p2244 bra 	$L__BB22_549;
	setp.le.s32 	%p2246, %r908, %r909;
	and.pred  	%p2247, %p2246, %p2419;
	mov.b32 	%r4506, 1;
	mov.pred 	%p2419, 0;
	mov.u32 	%r4507, %r4462;
	@%p2247 bra 	$L__BB22_547;
$L__BB22_549:
	shl.b32 	%r4452, %r722, 1;
	setp.lt.u32 	%p2248, %r722, 129;
	@%p2248 bra 	$L__BB22_410;
	ld.param.s8 	%rs3, [_ZN3cub18CUB_300001_SM_10006detail10merge_sort30DeviceMergeSortBlockSortKernelINS2_10policy_hubIN6thrust24THRUST_300001_SM_1000_NS6detail15normal_iteratorINS6_10device_ptrIiEEEEE9Policy600ESB_PNS0_8NullTypeESB_SF_m14edge_sort_funcIiEiSE_EEvbT0_T1_T2_T3_T4_PT6_PT7_T5_NS1_7vsmem_tE_param_0];
	bar.sync 	0;
	setp.eq.s16 	%p2249, %rs3, 0;
	@%p2249 bra 	$L__BB22_552;
	st.shared.u32 	[%r5], %r4451;
	st.shared.u32 	[%r5+4], %r4450;
	st.shared.u32 	[%r5+8], %r4449;
	st.shared.u32 	[%r5+12], %r4448;
	st.shared.u32 	[%r5+16], %r4447;
	st.shared.u32 	[%r5+20], %r4446;
	st.shared.u32 	[%r5+24], %r4445;
	st.shared.u32 	[%r5+28], %r4444;
	st.shared.u32 	[%r5+32], %r4443;
	st.shared.u32 	[%r5+36], %r4442;
	st.shared.u32 	[%r5+40], %r4441;
	st.shared.u32 	[%r5+44], %r4440;
	st.shared.u32 	[%r5+48], %r4439;
	st.shared.u32 	[%r5+52], %r4438;
	st.shared.u32 	[%r5+56], %r4437;
	st.shared.u32 	[%r5+60], %r4436;
	st.shared.u32 	[%r5+64], %r4507;
	bar.warp.sync 	-1;
	ld.shared.u32 	%r3993, [%r4];
	ld.shared.u32 	%r3994, [%r4+128];
	ld.shared.u32 	%r3995, [%r4+256];
	ld.shared.u32 	%r3996, [%r4+384];
	ld.shared.u32 	%r3997, [%r4+512];
	ld.shared.u32 	%r3998, [%r4+640];
	ld.shared.u32 	%r3999, [%r4+768];
	ld.shared.u32 	%r4000, [%r4+896];
	ld.shared.u32 	%r4001, [%r4+1024];
	ld.shared.u32 	%r4002, [%r4+1152];
	ld.shared.u32 	%r4003, [%r4+1280];
	ld.shared.u32 	%r4004, [%r4+1408];
	ld.shared.u32 	%r4005, [%r4+1536];
	ld.shared.u32 	%r4006, [%r4+1664];
	ld.shared.u32 	%r4007, [%r4+1792];
	ld.shared.u32 	%r4008, [%r4+1920];
	ld.shared.u32 	%r4009, [%r4+2048];
	cvt.u64.u32 	%rd1325, %r3;
	cvt.u64.u32 	%rd1326, %r2;
	add.s64 	%rd1327, %rd3, %rd1326;
	add.s64 	%rd1328, %rd1327, %rd1325;
	shl.b64 	%rd1329, %rd1328, 2;
	add.s64 	%rd1330, %rd2, %rd1329;
	st.global.u32 	[%rd1330], %r3993;
	st.global.u32 	[%rd1330+128], %r3994;
	st.global.u32 	[%rd1330+256], %r3995;
	st.global.u32 	[%rd1330+384], %r3996;
	st.global.u32 	[%rd1330+512], %r3997;
	st.global.u32 	[%rd1330+640], %r3998;
	st.global.u32 	[%rd1330+768], %r3999;
	st.global.u32 	[%rd1330+896], %r4000;
	st.global.u32 	[%rd1330+1024], %r4001;
	st.global.u32 	[%rd1330+1152], %r4002;
	st.global.u32 	[%rd1330+1280], %r4003;
	st.global.u32 	[%rd1330+1408], %r4004;
	st.global.u32 	[%rd1330+1536], %r4005;
	st.global.u32 	[%rd1330+1664], %r4006;
	st.global.u32 	[%rd1330+1792], %r4007;
	st.global.u32 	[%rd1330+1920], %r4008;
	st.global.u32 	[%rd1330+2048], %r4009;
	bra.uni 	$L__BB22_1270;
$L__BB22_552:
	ld.param.u64 	%rd1335, [_ZN3cub18CUB_300001_SM_10006detail10merge_sort30DeviceMergeSortBlockSortKernelINS2_10policy_hubIN6thrust24THRUST_300001_SM_1000_NS6detail15normal_iteratorINS6_10device_ptrIiEEEEE9Policy600ESB_PNS0_8NullTypeESB_SF_m14edge_sort_funcIiEiSE_EEvbT0_T1_T2_T3_T4_PT6_PT7_T5_NS1_7vsmem_tE_param_6];
	st.shared.u32 	[%r5], %r4451;
	st.shared.u32 	[%r5+4], %r4450;
	st.shared.u32 	[%r5+8], %r4449;
	st.shared.u32 	[%r5+12], %r4448;
	st.shared.u32 	[%r5+16], %r4447;
	st.shared.u32 	[%r5+20], %r4446;
	st.shared.u32 	[%r5+24], %r4445;
	st.shared.u32 	[%r5+28], %r4444;
	st.shared.u32 	[%r5+32], %r4443;
	st.shared.u32 	[%r5+36], %r4442;
	st.shared.u32 	[%r5+40], %r4441;
	st.shared.u32 	[%r5+44], %r4440;
	st.shared.u32 	[%r5+48], %r4439;
	st.shared.u32 	[%r5+52], %r4438;
	st.shared.u32 	[%r5+56], %r4437;
	st.shared.u32 	[%r5+60], %r4436;
	st.shared.u32 	[%r5+64], %r4507;
	bar.warp.sync 	-1;
	ld.shared.u32 	%r4010, [%r4];
	ld.shared.u32 	%r4011, [%r4+128];
	ld.shared.u32 	%r4012, [%r4+256];
	ld.shared.u32 	%r4013, [%r4+384];
	ld.shared.u32 	%r4014, [%r4+512];
	ld.shared.u32 	%r4015, [%r4+640];
	ld.shared.u32 	%r4016, [%r4+768];
	ld.shared.u32 	%r4017, [%r4+896];
	ld.shared.u32 	%r4018, [%r4+1024];
	ld.shared.u32 	%r4019, [%r4+1152];
	ld.shared.u32 	%r4020, [%r4+1280];
	ld.shared.u32 	%r4021, [%r4+1408];
	ld.shared.u32 	%r4022, [%r4+1536];
	ld.shared.u32 	%r4023, [%r4+1664];
	ld.shared.u32 	%r4024, [%r4+1792];
	ld.shared.u32 	%r4025, [%r4+1920];
	ld.shared.u32 	%r4026, [%r4+2048];
	cvta.to.global.u64 	%rd1331, %rd1335;
	add.s64 	%rd1333, %rd1331, %rd707;
	st.global.u32 	[%rd1333], %r4010;
	st.global.u32 	[%rd1333+128], %r4011;
	st.global.u32 	[%rd1333+256], %r4012;
	st.global.u32 	[%rd1333+384], %r4013;
	st.global.u32 	[%rd1333+512], %r4014;
	st.global.u32 	[%rd1333+640], %r4015;
	st.global.u32 	[%rd1333+768], %r4016;
	st.global.u32 	[%rd1333+896], %r4017;
	st.global.u32 	[%rd1333+1024], %r4018;
	st.global.u32 	[%rd1333+1152], %r4019;
	st.global.u32 	[%rd1333+1280], %r4020;
	st.global.u32 	[%rd1333+1408], %r4021;
	st.global.u32 	[%rd1333+1536], %r4022;
	st.global.u32 	[%rd1333+1664], %r4023;
	st.global.u32 	[%rd1333+1792], %r4024;
	st.global.u32 	[%rd1333+1920], %r4025;
	st.global.u32 	[%rd1333+2048], %r4026;
	bra.uni 	$L__BB22_1270;
$L__BB22_553:
	cvt.u32.u64 	%r2004, %rd3;
	cvt.u32.u64 	%r2005, %rd10;
	sub.s32 	%r2006, %r2005, %r2004;
	min.s32 	%r912, %r2006, 4352;
	// begin inline asm
	griddepcontrol.wait;
	// end inline asm
	shl.b64 	%rd18, %rd3, 2;
	add.s64 	%rd19, %rd1, %rd18;
	mov.u32 	%r913, %tid.x;
	ld.global.u32 	%r4524, [%rd19];
	and.b32  	%r2007, %r913, 31;
	and.b32  	%r2008, %r913, 992;
	mul.lo.s32 	%r2009, %r2008, 17;
	or.b32  	%r915, %r2009, %r2007;
	setp.ge.s32 	%p357, %r915, %r912;
	shl.b32 	%r2010, %r915, 2;
	cvt.u64.u32 	%rd20, %r2010;
	add.s64 	%rd6, %rd19, %rd20;
	mov.u32 	%r4508, %r4524;
	@%p357 bra 	$L__BB22_555;
	ld.global.u32 	%r4508, [%rd6];
$L__BB22_555:
	add.s32 	%r918, %r915, 32;
	setp.ge.s32 	%p358, %r918, %r912;
	mov.u32 	%r4509, %r4524;
	@%p358 bra 	$L__BB22_557;
	ld.global.u32 	%r4509, [%rd6+128];
$L__BB22_557:
	add.s32 	%r2011, %r915, 64;
	setp.ge.s32 	%p359, %r2011, %r912;
	mov.u32 	%r4510, %r4524;
	@%p359 bra 	$L__BB22_559;
	ld.global.u32 	%r4510, [%rd6+256];
$L__BB22_559:
	add.s32 	%r2012, %r915, 96;
	setp.ge.s32 	%p360, %r2012, %r912;
	mov.u32 	%r4511, %r4524;
	@%p360 bra 	$L__BB22_561;
	ld.global.u32 	%r4511, [%rd6+384];
$L__BB22_561:
	add.s32 	%r2013, %r915, 128;
	setp.ge.s32 	%p361, %r2013, %r912;
	mov.u32 	%r4512, %r4524;
	@%p361 bra 	$L__BB22_563;
	ld.global.u32 	%r4512, [%rd6+512];
$L__BB22_563:
	add.s32 	%r2014, %r915, 160;
	setp.ge.s32 	%p362, %r2014, %r912;
	mov.u32 	%r4513, %r4524;
	@%p362 bra 	$L__BB22_565;
	ld.global.u32 	%r4513, [%rd6+640];
$L__BB22_565:
	add.s32 	%r2015, %r915, 192;
	setp.ge.s32 	%p363, %r2015, %r912;
	mov.u32 	%r4514, %r4524;
	@%p363 bra 	$L__BB22_567;
	ld.global.u32 	%r4514, [%rd6+768];
$L__BB22_567:
	add.s32 	%r2016, %r915, 224;
	setp.ge.s32 	%p364, %r2016, %r912;
	mov.u32 	%r4515, %r4524;
	@%p364 bra 	$L__BB22_569;
	ld.global.u32 	%r4515, [%rd6+896];
$L__BB22_569:
	add.s32 	%r933, %r915, 256;
	setp.ge.s32 	%p365, %r933, %r912;
	mov.u32 	%r4516, %r4524;
	@%p365 bra 	$L__BB22_571;
	ld.global.u32 	%r4516, [%rd6+1024];
$L__BB22_571:
	add.s32 	%r936, %r915, 288;
	setp.ge.s32 	%p366, %r936, %r912;
	mov.u32 	%r4517, %r4524;
	@%p366 bra 	$L__BB22_573;
	ld.global.u32 	%r4517, [%rd6+1152];
$L__BB22_573:
	add.s32 	%r939, %r915, 320;
	setp.ge.s32 	%p367, %r939, %r912;
	mov.u32 	%r4518, %r4524;
	@%p367 bra 	$L__BB22_575;
	ld.global.u32 	%r4518, [%rd6+1280];
$L__BB22_575:
	add.s32 	%r942, %r915, 352;
	setp.ge.s32 	%p368, %r942, %r912;
	mov.u32 	%r4519, %r4524;
	@%p368 bra 	$L__BB22_577;
	ld.global.u32 	%r4519, [%rd6+1408];
$L__BB22_577:
	add.s32 	%r945, %r915, 384;
	setp.ge.s32 	%p369, %r945, %r912;
	mov.u32 	%r4520, %r4524;
	@%p369 bra 	$L__BB22_579;
	ld.global.u32 	%r4520, [%rd6+1536];
$L__BB22_579:
	add.s32 	%r948, %r915, 416;
	setp.ge.s32 	%p370, %r948, %r912;
	mov.u32 	%r4521, %r4524;
	@%p370 bra 	$L__BB22_581;
	ld.global.u32 	%r4521, [%rd6+1664];
$L__BB22_581:
	add.s32 	%r951, %r915, 448;
	setp.ge.s32 	%p371, %r951, %r912;
	mov.u32 	%r4522, %r4524;
	@%p371 bra 	$L__BB22_583;
	ld.global.u32 	%r4522, [%rd6+1792];
$L__BB22_583:
	add.s32 	%r954, %r915, 480;
	setp.ge.s32 	%p372, %r954, %r912;
	mov.u32 	%r4523, %r4524;
	@%p372 bra 	$L__BB22_585;
	ld.global.u32 	%r4523, [%rd6+1920];
$L__BB22_585:
	add.s32 	%r2017, %r915, 512;
	setp.ge.s32 	%p373, %r2017, %r912;
	@%p373 bra 	$L__BB22_587;
	ld.global.u32 	%r4524, [%rd6+2048];
$L__BB22_587:
	// begin inline asm
	mov.u32 %r2018, %laneid;
	// end inline asm
	shr.u32 	%r2019, %r913, 5;
	mad.lo.s32 	%r2020, %r2019, 544, %r2018;
	shl.b32 	%r2021, %r2020, 2;
	mov.u32 	%r2022, _ZZN3cub18CUB_300001_SM_10006detail10merge_sort30DeviceMergeSortBlockSortKernelINS2_10policy_hubIN6thrust24THRUST_300001_SM_1000_NS6detail15normal_iteratorINS6_10device_ptrIiEEEEE9Policy600ESB_PNS0_8NullTypeESB_SF_m14edge_sort_funcIiEiSE_EEvbT0_T1_T2_T3_T4_PT6_PT7_T5_NS1_7vsmem_tEE19static_temp_storage;
	add.s32 	%r959, %r2022, %r2021;
	st.shared.u32 	[%r959], %r4508;
	st.shared.u32 	[%r959+128], %r4509;
	st.shared.u32 	[%r959+256], %r4510;
	st.shared.u32 	[%r959+384], %r4511;
	st.shared.u32 	[%r959+512], %r4512;
	st.shared.u32 	[%r959+640], %r4513;
	st.shared.u32 	[%r959+768], %r4514;
	st.shared.u32 	[%r959+896], %r4515;
	st.shared.u32 	[%r959+1024], %r4516;
	st.shared.u32 	[%r959+1152], %r4517;
	st.shared.u32 	[%r959+1280], %r4518;
	st.shared.u32 	[%r959+1408], %r4519;
	st.shared.u32 	[%r959+1536], %r4520;
	st.shared.u32 	[%r959+1664], %r4521;
	st.shared.u32 	[%r959+1792], %r4522;
	st.shared.u32 	[%r959+1920], %r4523;
	st.shared.u32 	[%r959+2048], %r4524;
	bar.warp.sync 	-1;
	shl.b32 	%r2023, %r2018, 6;
	add.s32 	%r960, %r959, %r2023;
	ld.shared.u32 	%r5009, [%r960];
	ld.shared.u32 	%r962, [%r960+4];
	ld.shared.u32 	%r963, [%r960+8];
	ld.shared.u32 	%r964, [%r960+12];
	ld.shared.u32 	%r965, [%r960+16];
	ld.shared.u32 	%r966, [%r960+20];
	ld.shared.u32 	%r967, [%r960+24];
	ld.shared.u32 	%r968, [%r960+28];
	ld.shared.u32 	%r969, [%r960+32];
	ld.shared.u32 	%r970, [%r960+36];
	ld.shared.u32 	%r971, [%r960+40];
	ld.shared.u32 	%r972, [%r960+44];
	ld.shared.u32 	%r973, [%r960+48];
	ld.shared.u32 	%r974, [%r960+52];
	ld.shared.u32 	%r975, [%r960+56];
	ld.shared.u32 	%r976, [%r960+60];
	ld.shared.u32 	%r977, [%r960+64];
	bar.sync 	0;
	// begin inline asm
	griddepcontrol.launch_dependents;
	// end inline asm
	cvta.to.global.u64 	%rd7, %rd12;
	mul.lo.s32 	%r979, %r913, 17;
	add.s32 	%r2024, %r979, 1;
	setp.ge.u32 	%p374, %r2024, %r912;
	mov.u32 	%r4991, %r5009;
	mov.u32 	%r4527, %r5009;
	@%p374 bra 	$L__BB22_591;
	mov.b32 	%r4525, 0;
	mov.pred 	%p2420, -1;
$L__BB22_589:
	mul.lo.s32 	%r2026, %r4525, %r2001;
	add.s32 	%r2027, %r2026, %r5009;
	mul.wide.s32 	%rd21, %r2027, 4;
	add.s64 	%rd22, %rd7, %rd21;
	ld.global.u32 	%r981, [%rd22];
	add.s32 	%r2028, %r2026, %r962;
	mul.wide.s32 	%rd23, %r2028, 4;
	add.s64 	%rd24, %rd7, %rd23;
	ld.global.u32 	%r982, [%rd24];
	setp.lt.s32 	%p376, %r981, %r982;
	mov.u32 	%r4991, %r962;
	mov.u32 	%r4527, %r962;
	@%p376 bra 	$L__BB22_591;
	setp.le.s32 	%p378, %r981, %r982;
	and.pred  	%p379, %p378, %p2420;
	mov.b32 	%r4525, 1;
	mov.pred 	%p2420, 0;
	mov.u32 	%r4527, %r5009;
	@%p379 bra 	$L__BB22_589;
$L__BB22_591:
	add.s32 	%r2030, %r979, 2;
	setp.ge.u32 	%p380, %r2030, %r912;
	mov.u32 	%r4990, %r4527;
	mov.u32 	%r4530, %r4527;
	@%p380 bra 	$L__BB22_595;
	mov.b32 	%r4528, 0;
	mov.pred 	%p2421, -1;
$L__BB22_593:
	mul.lo.s32 	%r2032, %r4528, %r2001;
	add.s32 	%r2033, %r2032, %r4527;
	mul.wide.s32 	%rd25, %r2033, 4;
	add.s64 	%rd26, %rd7, %rd25;
	ld.global.u32 	%r986, [%rd26];
	add.s32 	%r2034, %r2032, %r963;
	mul.wide.s32 	%rd27, %r2034, 4;
	add.s64 	%rd28, %rd7, %rd27;
	ld.global.u32 	%r987, [%rd28];
	setp.lt.s32 	%p382, %r986, %r987;
	mov.u32 	%r4990, %r963;
	mov.u32 	%r4530, %r963;
	@%p382 bra 	$L__BB22_595;
	setp.le.s32 	%p384, %r986, %r987;
	and.pred  	%p385, %p384, %p2421;
	mov.b32 	%r4528, 1;
	mov.pred 	%p2421, 0;
	mov.u32 	%r4530, %r4527;
	@%p385 bra 	$L__BB22_593;
$L__BB22_595:
	add.s32 	%r2036, %r979, 3;
	setp.ge.u32 	%p386, %r2036, %r912;
	mov.u32 	%r4989, %r4530;
	mov.u32 	%r4533, %r4530;
	@%p386 bra 	$L__BB22_599;
	mov.b32 	%r4531, 0;
	mov.pred 	%p2422, -1;
$L__BB22_597:
	mul.lo.s32 	%r2038, %r4531, %r2001;
	add.s32 	%r2039, %r2038, %r4530;
	mul.wide.s32 	%rd29, %r2039, 4;
	add.s64 	%rd30, %rd7, %rd29;
	ld.global.u32 	%r991, [%rd30];
	add.s32 	%r2040, %r2038, %r964;
	mul.wide.s32 	%rd31, %r2040, 4;
	add.s64 	%rd32, %rd7, %rd31;
	ld.global.u32 	%r992, [%rd32];
	setp.lt.s32 	%p388, %r991, %r992;
	mov.u32 	%r4989, %r964;
	mov.u32 	%r4533, %r964;
	@%p388 bra 	$L__BB22_599;
	setp.le.s32 	%p390, %r991, %r992;
	and.pred  	%p391, %p390, %p2422;
	mov.b32 	%r4531, 1;
	mov.pred 	%p2422, 0;
	mov.u32 	%r4533, %r4530;
	@%p391 bra 	$L__BB22_597;
$L__BB22_599:
	add.s32 	%r2042, %r979, 4;
	setp.ge.u32 	%p392, %r2042, %r912;
	mov.u32 	%r4988, %r4533;
	mov.u32 	%r4536, %r4533;
	@%p392 bra 	$L__BB22_603;
	mov.b32 	%r4534, 0;
	mov.pred 	%p2423, -1;
$L__BB22_601:
	mul.lo.s32 	%r2044, %r4534, %r2001;
	add.s32 	%r2045, %r2044, %r4533;
	mul.wide.s32 	%rd33, %r2045, 4;
	add.s64 	%rd34, %rd7, %rd33;
	ld.global.u32 	%r996, [%rd34];
	add.s32 	%r2046, %r2044, %r965;
	mul.wide.s32 	%rd35, %r2046, 4;
	add.s64 	%rd36, %rd7, %rd35;
	ld.global.u32 	%r997, [%rd36];
	setp.lt.s32 	%p394, %r996, %r997;
	mov.u32 	%r4988, %r965;
	mov.u32 	%r4536, %r965;
	@%p394 bra 	$L__BB22_603;
	setp.le.s32 	%p396, %r996, %r997;
	and.pred  	%p397, %p396, %p2423;
	mov.b32 	%r4534, 1;
	mov.pred 	%p2423, 0;
	mov.u32 	%r4536, %r4533;
	@%p397 bra 	$L__BB22_601;
$L__BB22_603:
	add.s32 	%r2048, %r979, 5;
	setp.ge.u32 	%p398, %r2048, %r912;
	mov.u32 	%r4987, %r4536;
	mov.u32 	%r4539, %r4536;
	@%p398 bra 	$L__BB22_607;
	mov.b32 	%r4537, 0;
	mov.pred 	%p2424, -1;
$L__BB22_605:
	mul.lo.s32 	%r2050, %r4537, %r2001;
	add.s32 	%r2051, %r2050, %r4536;
	mul.wide.s32 	%rd37, %r2051, 4;
	add.s64 	%rd38, %rd7, %rd37;
	ld.global.u32 	%r1001, [%rd38];
	add.s32 	%r2052, %r2050, %r966;
	mul.wide.s32 	%rd39, %r2052, 4;
	add.s64 	%rd40, %rd7, %rd39;
	ld.global.u32 	%r1002, [%rd40];
	setp.lt.s32 	%p400, %r1001, %r1002;
	mov.u32 	%r4987, %r966;
	mov.u32 	%r4539, %r966;
	@%p400 bra 	$L__BB22_607;
	setp.le.s32 	%p402, %r1001, %r1002;
	and.pred  	%p403, %p402, %p2424;
	mov.b32 	%r4537, 1;
	mov.pred 	%p2424, 0;
	mov.u32 	%r4539, %r4536;
	@%p403 bra 	$L__BB22_605;
$L__BB22_607:
	add.s32 	%r2054, %r979, 6;
	setp.ge.u32 	%p404, %r2054, %r912;
	mov.u32 	%r4986, %r4539;
	mov.u32 	%r4542, %r4539;
	@%p404 bra 	$L__BB22_611;
	mov.b32 	%r4540, 0;
	mov.pred 	%p2425, -1;
$L__BB22_609:
	mul.lo.s32 	%r2056, %r4540, %r2001;
	add.s32 	%r2057, %r2056, %r4539;
	mul.wide.s32 	%rd41, %r2057, 4;
	add.s64 	%rd42, %rd7, %rd41;
	ld.global.u32 	%r1006, [%rd42];
	add.s32 	%r2058, %r2056, %r967;
	mul.wide.s32 	%rd43, %r2058, 4;
	add.s64 	%rd44, %rd7, %rd43;
	ld.global.u32 	%r1007, [%rd44];
	setp.lt.s32 	%p406, %r1006, %r1007;
	mov.u32 	%r4986, %r967;
	mov.u32 	%r4542, %r967;
	@%p406 bra 	$L__BB22_611;
	setp.le.s32 	%p408, %r1006, %r1007;
	and.pred  	%p409, %p408, %p2425;
	mov.b32 	%r4540, 1;
	mov.pred 	%p2425, 0;
	mov.u32 	%r4542, %r4539;
	@%p409 bra 	$L__BB22_609;
$L__BB22_611:
	add.s32 	%r2060, %r979, 7;
	setp.ge.u32 	%p410, %r2060, %r912;
	mov.u32 	%r4985, %r4542;
	mov.u32 	%r4545, %r4542;
	@%p410 bra 	$L__BB22_615;
	mov.b32 	%r4543, 0;
	mov.pred 	%p2426, -1;
$L__BB22_613:
	mul.lo.s32 	%r2062, %r4543, %r2001;
	add.s32 	%r2063, %r2062, %r4542;
	mul.wide.s32 	%rd45, %r2063, 4;
	add.s64 	%rd46, %rd7, %rd45;
	ld.global.u32 	%r1011, [%rd46];
	add.s32 	%r2064, %r2062, %r968;
	mul.wide.s32 	%rd47, %r2064, 4;
	add.s64 	%rd48, %rd7, %rd47;
	ld.global.u32 	%r1012, [%rd48];
	setp.lt.s32 	%p412, %r1011, %r1012;
	mov.u32 	%r4985, %r968;
	mov.u32 	%r4545, %r968;
	@%p412 bra 	$L__BB22_615;
	setp.le.s32 	%p414, %r1011, %r1012;
	and.pred  	%p415, %p414, %p2426;
	mov.b32 	%r4543, 1;
	mov.pred 	%p2426, 0;
	mov.u32 	%r4545, %r4542;
	@%p415 bra 	$L__BB22_613;
$L__BB22_615:
	add.s32 	%r2066, %r979, 8;
	setp.ge.u32 	%p416, %r2066, %r912;
	mov.u32 	%r4984, %r4545;
	mov.u32 	%r4548, %r4545;
	@%p416 bra 	$L__BB22_619;
	mov.b32 	%r4546, 0;
	mov.pred 	%p2427, -1;
$L__BB22_617:
	mul.lo.s32 	%r2068, %r4546, %r2001;
	add.s32 	%r2069, %r2068, %r4545;
	mul.wide.s32 	%rd49, %r2069, 4;
	add.s64 	%rd50, %rd7, %rd49;
	ld.global.u32 	%r1016, [%rd50];
	add.s32 	%r2070, %r2068, %r969;
	mul.wide.s32 	%rd51, %r2070, 4;
	add.s64 	%rd52, %rd7, %rd51;
	ld.global.u32 	%r1017, [%rd52];
	setp.lt.s32 	%p418, %r1016, %r1017;
	mov.u32 	%r4984, %r969;
	mov.u32 	%r4548, %r969;
	@%p418 bra 	$L__BB22_619;
	setp.le.s32 	%p420, %r1016, %r1017;
	and.pred  	%p421, %p420, %p2427;
	mov.b32 	%r4546, 1;
	mov.pred 	%p2427, 0;
	mov.u32 	%r4548, %r4545;
	@%p421 bra 	$L__BB22_617;
$L__BB22_619:
	add.s32 	%r2072, %r979, 9;
	setp.ge.u32 	%p422, %r2072, %r912;
	mov.u32 	%r4983, %r4548;
	mov.u32 	%r4551, %r4548;
	@%p422 bra 	$L__BB22_623;
	mov.b32 	%r4549, 0;
	mov.pred 	%p2428, -1;
$L__BB22_621:
	mul.lo.s32 	%r2074, %r4549, %r2001;
	add.s32 	%r2075, %r2074, %r4548;
	mul.wide.s32 	%rd53, %r2075, 4;
	add.s64 	%rd54, %rd7, %rd53;
	ld.global.u32 	%r1021, [%rd54];
	add.s32 	%r2076, %r2074, %r970;
	mul.wide.s32 	%rd55, %r2076, 4;
	add.s64 	%rd56, %rd7, %rd55;
	ld.global.u32 	%r1022, [%rd56];
	setp.lt.s32 	%p424, %r1021, %r1022;
	mov.u32 	%r4983, %r970;
	mov.u32 	%r4551, %r970;
	@%p424 bra 	$L__BB22_623;
	setp.le.s32 	%p426, %r1021, %r1022;
	and.pred  	%p427, %p426, %p2428;
	mov.b32 	%r4549, 1;
	mov.pred 	%p2428, 0;
	mov.u32 	%r4551, %r4548;
	@%p427 bra 	$L__BB22_621;
$L__BB22_623:
	add.s32 	%r2078, %r979, 10;
	setp.ge.u32 	%p428, %r2078, %r912;
	mov.u32 	%r4982, %r4551;
	mov.u32 	%r4554, %r4551;
	@%p428 bra 	$L__BB22_627;
	mov.b32 	%r4552, 0;
	mov.pred 	%p2429, -1;
$L__BB22_625:
	mul.lo.s32 	%r2080, %r4552, %r2001;
	add.s32 	%r2081, %r2080, %r4551;
	mul.wide.s32 	%rd57, %r2081, 4;
	add.s64 	%rd58, %rd7, %rd57;
	ld.global.u32 	%r1026, [%rd58];
	add.s32 	%r2082, %r2080, %r971;
	mul.wide.s32 	%rd59, %r2082, 4;
	add.s64 	%rd60, %rd7, %rd59;
	ld.global.u32 	%r1027, [%rd60];
	setp.lt.s32 	%p430, %r1026, %r1027;
	mov.u32 	%r4982, %r971;
	mov.u32 	%r4554, %r971;
	@%p430 bra 	$L__BB22_627;
	setp.le.s32 	%p432, %r1026, %r1027;
	and.pred  	%p433, %p432, %p2429;
	mov.b32 	%r4552, 1;
	mov.pred 	%p2429, 0;
	mov.u32 	%r4554, %r4551;
	@%p433 bra 	$L__BB22_625;
$L__BB22_627:
	add.s32 	%r2084, %r979, 11;
	setp.ge.u32 	%p434, %r2084, %r912;
	mov.u32 	%r4981, %r4554;
	mov.u32 	%r4557, %r4554;
	@%p434 bra 	$L__BB22_631;
	mov.b32 	%r4555, 0;
	mov.pred 	%p2430, -1;
$L__BB22_629:
	mul.lo.s32 	%r2086, %r4555, %r2001;
	add.s32 	%r2087, %r2086, %r4554;
	mul.wide.s32 	%rd61, %r2087, 4;
	add.s64 	%rd62, %rd7, %rd61;
	ld.global.u32 	%r1031, [%rd62];
	add.s32 	%r2088, %r2086, %r972;
	mul.wide.s32 	%rd63, %r2088, 4;
	add.s64 	%rd64, %rd7, %rd63;
	ld.global.u32 	%r1032, [%rd64];
	setp.lt.s32 	%p436, %r1031, %r1032;
	mov.u32 	%r4981, %r972;
	mov.u32 	%r4557, %r972;
	@%p436 bra 	$L__BB22_631;
	setp.le.s32 	%p438, %r1031, %r1032;
	and.pred  	%p439, %p438, %p2430;
	mov.b32 	%r4555, 1;
	mov.pred 	%p2430, 0;
	mov.u32 	%r4557, %r4554;
	@%p439 bra 	$L__BB22_629;
$L__BB22_631:
	add.s32 	%r2090, %r979, 12;
	setp.ge.u32 	%p440, %r2090, %r912;
	mov.u32 	%r4980, %r4557;
	mov.u32 	%r4560, %r4557;
	@%p440 bra 	$L__BB22_635;
	mov.b32 	%r4558, 0;
	mov.pred 	%p2431, -1;
$L__BB22_633:
	mul.lo.s32 	%r2092, %r4558, %r2001;
	add.s32 	%r2093, %r2092, %r4557;
	mul.wide.s32 	%rd65, %r2093, 4;
	add.s64 	%rd66, %rd7, %rd65;
	ld.global.u32 	%r1036, [%rd66];
	add.s32 	%r2094, %r2092, %r973;
	mul.wide.s32 	%rd67, %r2094, 4;
	add.s64 	%rd68, %rd7, %rd67;
	ld.global.u32 	%r1037, [%rd68];
	setp.lt.s32 	%p442, %r1036, %r1037;
	mov.u32 	%r4980, %r973;
	mov.u32 	%r4560, %r973;
	@%p442 bra 	$L__BB22_635;
	setp.le.s32 	%p444, %r1036, %r1037;
	and.pred  	%p445, %p444, %p2431;
	mov.b32 	%r4558, 1;
	mov.pred 	%p2431, 0;
	mov.u32 	%r4560, %r4557;
	@%p445 bra 	$L__BB22_633;
$L__BB22_635:
	add.s32 	%r2096, %r979, 13;
	setp.ge.u32 	%p446, %r2096, %r912;
	mov.u32 	%r4979, %r4560;
	mov.u32 	%r4563, %r4560;
	@%p446 bra 	$L__BB22_639;
	mov.b32 	%r4561, 0;
	mov.pred 	%p2432, -1;
$L__BB22_637:
	mul.lo.s32 	%r2098, %r4561, %r2001;
	add.s32 	%r2099, %r2098, %r4560;
	mul.wide.s32 	%rd69, %r2099, 4;
	add.s64 	%rd70, %rd7, %rd69;
	ld.global.u32 	%r1041, [%rd70];
	add.s32 	%r2100, %r2098, %r974;
	mul.wide.s32 	%rd71, %r2100, 4;
	add.s64 	%rd72, %rd7, %rd71;
	ld.global.u32 	%r1042, [%rd72];
	setp.lt.s32 	%p448, %r1041, %r1042;
	mov.u32 	%r4979, %r974;
	mov.u32 	%r4563, %r974;
	@%p448 bra 	$L__BB22_639;
	setp.le.s32 	%p450, %r1041, %r1042;
	and.pred  	%p451, %p450, %p2432;
	mov.b32 	%r4561, 1;
	mov.pred 	%p2432, 0;
	mov.u32 	%r4563, %r4560;
	@%p451 bra 	$L__BB22_637;
$L__BB22_639:
	add.s32 	%r2102, %r979, 14;
	setp.ge.u32 	%p452, %r2102, %r912;
	mov.u32 	%r4978, %r4563;
	mov.u32 	%r4566, %r4563;
	@%p452 bra 	$L__BB22_643;
	mov.b32 	%r4564, 0;
	mov.pred 	%p2433, -1;
$L__BB22_641:
	mul.lo.s32 	%r2104, %r4564, %r2001;
	add.s32 	%r2105, %r2104, %r4563;
	mul.wide.s32 	%rd73, %r2105, 4;
	add.s64 	%rd74, %rd7, %rd73;
	ld.global.u32 	%r1046, [%rd74];
	add.s32 	%r2106, %r2104, %r975;
	mul.wide.s32 	%rd75, %r2106, 4;
	add.s64 	%rd76, %rd7, %rd75;
	ld.global.u32 	%r1047, [%rd76];
	setp.lt.s32 	%p454, %r1046, %r1047;
	mov.u32 	%r4978, %r975;
	mov.u32 	%r4566, %r975;
	@%p454 bra 	$L__BB22_643;
	setp.le.s32 	%p456, %r1046, %r1047;
	and.pred  	%p457, %p456, %p2433;
	mov.b32 	%r4564, 1;
	mov.pred 	%p2433, 0;
	mov.u32 	%r4566, %r4563;
	@%p457 bra 	$L__BB22_641;
$L__BB22_643:
	add.s32 	%r2108, %r979, 15;
	setp.ge.u32 	%p458, %r2108, %r912;
	mov.u32 	%r4977, %r4566;
	mov.u32 	%r4569, %r4566;
	@%p458 bra 	$L__BB22_647;
	mov.b32 	%r4567, 0;
	mov.pred 	%p2434, -1;
$L__BB22_645:
	mul.lo.s32 	%r2110, %r4567, %r2001;
	add.s32 	%r2111, %r2110, %r4566;
	mul.wide.s32 	%rd77, %r2111, 4;
	add.s64 	%rd78, %rd7, %rd77;
	ld.global.u32 	%r1051, [%rd78];
	add.s32 	%r2112, %r2110, %r976;
	mul.wide.s32 	%rd79, %r2112, 4;
	add.s64 	%rd80, %rd7, %rd79;
	ld.global.u32 	%r1052, [%rd80];
	setp.lt.s32 	%p460, %r1051, %r1052;
	mov.u32 	%r4977, %r976;
	mov.u32 	%r4569, %r976;
	@%p460 bra 	$L__BB22_647;
	setp.le.s32 	%p462, %r1051, %r1052;
	and.pred  	%p463, %p462, %p2434;
	mov.b32 	%r4567, 1;
	mov.pred 	%p2434, 0;
	mov.u32 	%r4569, %r4566;
	@%p463 bra 	$L__BB22_645;
$L__BB22_647:
	add.s32 	%r2114, %r979, 16;
	setp.lt.u32 	%p464, %r2114, %r912;
	selp.b32 	%r5065, %r977, %r4569, %p464;
	setp.ge.u32 	%p465, %r979, %r912;
	@%p465 bra 	$L__BB22_1056;
	mov.b32 	%r4570, 0;
	mov.pred 	%p2435, -1;
$L__BB22_649:
	mul.lo.s32 	%r2116, %r4570, %r2001;
	add.s32 	%r2117, %r2116, %r4991;
	mul.wide.s32 	%rd81, %r2117, 4;
	add.s64 	%rd82, %rd7, %rd81;
	ld.global.u32 	%r1057, [%rd82];
	add.s32 	%r2118, %r2116, %r5009;
	mul.wide.s32 	%rd83, %r2118, 4;
	add.s64 	%rd84, %rd7, %rd83;
	ld.global.u32 	%r1058, [%rd84];
	setp.lt.s32 	%p467, %r1057, %r1058;
	mov.u32 	%r4571, %r5009;
	mov.u32 	%r4572, %r4991;
	@%p467 bra 	$L__BB22_651;
	setp.le.s32 	%p469, %r1057, %r1058;
	and.pred  	%p470, %p469, %p2435;
	mov.b32 	%r4570, 1;
	mov.pred 	%p2435, 0;
	mov.u32 	%r4571, %r4991;
	mov.u32 	%r4572, %r5009;
	@%p470 bra 	$L__BB22_649;
$L__BB22_651:
	mov.b32 	%r4573, 0;
	mov.pred 	%p2436, -1;
$L__BB22_652:
	mul.lo.s32 	%r2121, %r4573, %r2001;
	add.s32 	%r2122, %r2121, %r4989;
	mul.wide.s32 	%rd85, %r2122, 4;
	add.s64 	%rd86, %rd7, %rd85;
	ld.global.u32 	%r1062, [%rd86];
	add.s32 	%r2123, %r2121, %r4990;
	mul.wide.s32 	%rd87, %r2123, 4;
	add.s64 	%rd88, %rd7, %rd87;
	ld.global.u32 	%r1063, [%rd88];
	setp.lt.s32 	%p472, %r1062, %r1063;
	mov.u32 	%r4574, %r4990;
	mov.u32 	%r4575, %r4989;
	@%p472 bra 	$L__BB22_654;
	setp.le.s32 	%p474, %r1062, %r1063;
	and.pred  	%p475, %p474, %p2436;
	mov.b32 	%r4573, 1;
	mov.pred 	%p2436, 0;
	mov.u32 	%r4574, %r4989;
	mov.u32 	%r4575, %r4990;
	@%p475 bra 	$L__BB22_652;
$L__BB22_654:
	mov.b32 	%r4576, 0;
	mov.pred 	%p2437, -1;
$L__BB22_655:
	mul.lo.s32 	%r2126, %r4576, %r2001;
	add.s32 	%r2127, %r2126, %r4987;
	mul.wide.s32 	%rd89, %r2127, 4;
	add.s64 	%rd90, %rd7, %rd89;
	ld.global.u32 	%r1067, [%rd90];
	add.s32 	%r2128, %r2126, %r4988;
	mul.wide.s32 	%rd91, %r2128, 4;
	add.s64 	%rd92, %rd7, %rd91;
	ld.global.u32 	%r1068, [%rd92];
	setp.lt.s32 	%p477, %r1067, %r1068;
	mov.u32 	%r4577, %r4988;
	mov.u32 	%r4578, %r4987;
	@%p477 bra 	$L__BB22_657;
	setp.le.s32 	%p479, %r1067, %r1068;
	and.pred  	%p480, %p479, %p2437;
	mov.b32 	%r4576, 1;
	mov.pred 	%p2437, 0;
	mov.u32 	%r4577, %r4987;
	mov.u32 	%r4578, %r4988;
	@%p480 bra 	$L__BB22_655;
$L__BB22_657:
	mov.b32 	%r4579, 0;
	mov.pred 	%p2438, -1;
$L__BB22_658:
	mul.lo.s32 	%r2131, %r4579, %r2001;
	add.s32 	%r2132, %r2131, %r4985;
	mul.wide.s32 	%rd93, %r2132, 4;
	add.s64 	%rd94, %rd7, %rd93;
	ld.global.u32 	%r1072, [%rd94];
	add.s32 	%r2133, %r2131, %r4986;
	mul.wide.s32 	%rd95, %r2133, 4;
	add.s64 	%rd96, %rd7, %rd95;
	ld.global.u32 	%r1073, [%rd96];
	setp.lt.s32 	%p482, %r1072, %r1073;
	mov.u32 	%r4580, %r4986;
	mov.u32 	%r4581, %r4985;
	@%p482 bra 	$L__BB22_660;
	setp.le.s32 	%p484, %r1072, %r1073;
	and.pred  	%p485, %p484, %p2438;
	mov.b32 	%r4579, 1;
	mov.pred 	%p2438, 0;
	mov.u32 	%r4580, %r4985;
	mov.u32 	%r4581, %r4986;
	@%p485 bra 	$L__BB22_658;
$L__BB22_660:
	mov.b32 	%r4582, 0;
	mov.pred 	%p2439, -1;
$L__BB22_661:
	mul.lo.s32 	%r2136, %r4582, %r2001;
	add.s32 	%r2137, %r2136, %r4983;
	mul.wide.s32 	%rd97, %r2137, 4;
	add.s64 	%rd98, %rd7, %rd97;
	ld.global.u32 	%r1077, [%rd98];
	add.s32 	%r2138, %r2136, %r4984;
	mul.wide.s32 	%rd99, %r2138, 4;
	add.s64 	%rd100, %rd7, %rd99;
	ld.global.u32 	%r1078, [%rd100];
	setp.lt.s32 	%p487, %r1077, %r1078;
	mov.u32 	%r4583, %r4984;
	mov.u32 	%r4584, %r4983;
	@%p487 bra 	$L__BB22_663;
	setp.le.s32 	%p489, %r1077, %r1078;
	and.pred  	%p490, %p489, %p2439;
	mov.b32 	%r4582, 1;
	mov.pred 	%p2439, 0;
	mov.u32 	%r4583, %r4983;
	mov.u32 	%r4584, %r4984;
	@%p490 bra 	$L__BB22_661;
$L__BB22_663:
	mov.b32 	%r4585, 0;
	mov.pred 	%p2440, -1;
$L__BB22_664:
	mul.lo.s32 	%r2141, %r4585, %r2001;
	add.s32 	%r2142, %r2141, %r4981;
	mul.wide.s32 	%rd101, %r2142, 4;
	add.s64 	%rd102, %rd7, %rd101;
	ld.global.u32 	%r1082, [%rd102];
	add.s32 	%r2143, %r2141, %r4982;
	mul.wide.s32 	%rd103, %r2143, 4;
	add.s64 	%rd104, %rd7, %rd103;
	ld.global.u32 	%r1083, [%rd104];
	setp.lt.s32 	%p492, %r1082, %r1083;
	mov.u32 	%r4586, %r4982;
	mov.u32 	%r4587, %r4981;
	@%p492 bra 	$L__BB22_666;
	setp.le.s32 	%p494, %r1082, %r1083;
	and.pred  	%p495, %p494, %p2440;
	mov.b32 	%r4585, 1;
	mov.pred 	%p2440, 0;
	mov.u32 	%r4586, %r4981;
	mov.u32 	%r4587, %r4982;
	@%p495 bra 	$L__BB22_664;
$L__BB22_666:
	mov.b32 	%r4588, 0;
	mov.pred 	%p2441, -1;
$L__BB22_667:
	mul.lo.s32 	%r2146, %r4588, %r2001;
	add.s32 	%r2147, %r2146, %r4979;
	mul.wide.s32 	%rd105, %r2147, 4;
	add.s64 	%rd106, %rd7, %rd105;
	ld.global.u32 	%r1087, [%rd106];
	add.s32 	%r2148, %r2146, %r4980;
	mul.wide.s32 	%rd107, %r2148, 4;
	add.s64 	%rd108, %rd7, %rd107;
	ld.global.u32 	%r1088, [%rd108];
	setp.lt.s32 	%p497, %r1087, %r1088;
	mov.u32 	%r4589, %r4980;
	mov.u32 	%r4590, %r4979;
	@%p497 bra 	$L__BB22_669;
	setp.le.s32 	%p499, %r1087, %r1088;
	and.pred  	%p500, %p499, %p2441;
	mov.b32 	%r4588, 1;
	mov.pred 	%p2441, 0;
	mov.u32 	%r4589, %r4979;
	mov.u32 	%r4590, %r4980;
	@%p500 bra 	$L__BB22_667;
$L__BB22_669:
	mov.b32 	%r4591, 0;
	mov.pred 	%p2442, -1;
$L__BB22_670:
	mul.lo.s32 	%r2151, %r4591, %r2001;
	add.s32 	%r2152, %r2151, %r4977;
	mul.wide.s32 	%rd109, %r2152, 4;
	add.s64 	%rd110, %rd7, %rd109;
	ld.global.u32 	%r1092, [%rd110];
	add.s32 	%r2153, %r2151, %r4978;
	mul.wide.s32 	%rd111, %r2153, 4;
	add.s64 	%rd112, %rd7, %rd111;
	ld.global.u32 	%r1093, [%rd112];
	setp.lt.s32 	%p502, %r1092, %r1093;
	mov.u32 	%r4592, %r4978;
	mov.u32 	%r4593, %r4977;
	@%p502 bra 	$L__BB22_672;
	setp.le.s32 	%p504, %r1092, %r1093;
	and.pred  	%p505, %p504, %p2442;
	mov.b32 	%r4591, 1;
	mov.pred 	%p2442, 0;
	mov.u32 	%r4592, %r4977;
	mov.u32 	%r4593, %r4978;
	@%p505 bra 	$L__BB22_670;
$L__BB22_672:
	mov.b32 	%r4594, 0;
	mov.pred 	%p2443, -1;
$L__BB22_673:
	mul.lo.s32 	%r2156, %r4594, %r2001;
	add.s32 	%r2157, %r2156, %r4575;
	mul.wide.s32 	%rd113, %r2157, 4;
	add.s64 	%rd114, %rd7, %rd113;
	ld.global.u32 	%r1097, [%rd114];
	add.s32 	%r2158, %r2156, %r4571;
	mul.wide.s32 	%rd115, %r2158, 4;
	add.s64 	%rd116, %rd7, %rd115;
	ld.global.u32 	%r1098, [%rd116];
	setp.lt.s32 	%p507, %r1097, %r1098;
	mov.u32 	%r4595, %r4571;
	mov.u32 	%r4596, %r4575;
	@%p507 bra 	$L__BB22_675;
	setp.le.s32 	%p509, %r1097, %r1098;
	and.pred  	%p510, %p509, %p2443;
	mov.b32 	%r4594, 1;
	mov.pred 	%p2443, 0;
	mov.u32 	%r4595, %r4575;
	mov.u32 	%r4596, %r4571;
	@%p510 bra 	$L__BB22_673;
$L__BB22_675:
	mov.b32 	%r4597, 0;
	mov.pred 	%p2444, -1;
$L__BB22_676:
	mul.lo.s32 	%r2161, %r4597, %r2001;
	add.s32 	%r2162, %r2161, %r4578;
	mul.wide.s32 	%rd117, %r2162, 4;
	add.s64 	%rd118, %rd7, %rd117;
	ld.global.u32 	%r1102, [%rd118];
	add.s32 	%r2163, %r2161, %r4574;
	mul.wide.s32 	%rd119, %r2163, 4;
	add.s64 	%rd120, %rd7, %rd119;
	ld.global.u32 	%r1103, [%rd120];
	setp.lt.s32 	%p512, %r1102, %r1103;
	mov.u32 	%r4598, %r4574;
	mov.u32 	%r4599, %r4578;
	@%p512 bra 	$L__BB22_678;
	setp.le.s32 	%p514, %r1102, %r1103;
	and.pred  	%p515, %p514, %p2444;
	mov.b32 	%r4597, 1;
	mov.pred 	%p2444, 0;
	mov.u32 	%r4598, %r4578;
	mov.u32 	%r4599, %r4574;
	@%p515 bra 	$L__BB22_676;
$L__BB22_678:
	mov.b32 	%r4600, 0;
	mov.pred 	%p2445, -1;
$L__BB22_679:
	mul.lo.s32 	%r2166, %r4600, %r2001;
	add.s32 	%r2167, %r2166, %r4581;
	mul.wide.s32 	%rd121, %r2167, 4;
	add.s64 	%rd122, %rd7, %rd121;
	ld.global.u32 	%r1107, [%rd122];
	add.s32 	%r2168, %r2166, %r4577;
	mul.wide.s32 	%rd123, %r2168, 4;
	add.s64 	%rd124, %rd7, %rd123;
	ld.global.u32 	%r1108, [%rd124];
	setp.lt.s32 	%p517, %r1107, %r1108;
	mov.u32 	%r4601, %r4577;
	mov.u32 	%r4602, %r4581;
	@%p517 bra 	$L__BB22_681;
	setp.le.s32 	%p519, %r1107, %r1108;
	and.pred  	%p520, %p519, %p2445;
	mov.b32 	%r4600, 1;
	mov.pred 	%p2445, 0;
	mov.u32 	%r4601, %r4581;
	mov.u32 	%r4602, %r4577;
	@%p520 bra 	$L__BB22_679;
$L__BB22_681:
	mov.b32 	%r4603, 0;
	mov.pred 	%p2446, -1;
$L__BB22_682:
	mul.lo.s32 	%r2171, %r4603, %r2001;
	add.s32 	%r2172, %r2171, %r4584;
	mul.wide.s32 	%rd125, %r2172, 4;
	add.s64 	%rd126, %rd7, %rd125;
	ld.global.u32 	%r1112, [%rd126];
	add.s32 	%r2173, %r2171, %r4580;
	mul.wide.s32 	%rd127, %r2173, 4;
	add.s64 	%rd128, %rd7, %rd127;
	ld.global.u32 	%r1113, [%rd128];
	setp.lt.s32 	%p522, %r1112, %r1113;
	mov.u32 	%r4604, %r4580;
	mov.u32 	%r4605, %r4584;
	@%p522 bra 	$L__BB22_684;
	setp.le.s32 	%p524, %r1112, %r1113;
	and.pred  	%p525, %p524, %p2446;
	mov.b32 	%r4603, 1;
	mov.pred 	%p2446, 0;
	mov.u32 	%r4604, %r4584;
	mov.u32 	%r4605, %r4580;
	@%p525 bra 	$L__BB22_682;
$L__BB22_684:
	mov.b32 	%r4606, 0;
	mov.pred 	%p2447, -1;
$L__BB22_685:
	mul.lo.s32 	%r2176, %r4606, %r2001;
	add.s32 	%r2177, %r2176, %r4587;
	mul.wide.s32 	%rd129, %r2177, 4;
	add.s64 	%rd130, %rd7, %rd129;
	ld.global.u32 	%r1117, [%rd130];
	add.s32 	%r2178, %r2176, %r4583;
	mul.wide.s32 	%rd131, %r2178, 4;
	add.s64 	%rd132, %rd7, %rd131;
	ld.global.u32 	%r1118, [%rd132];
	setp.lt.s32 	%p527, %r1117, %r1118;
	mov.u32 	%r4607, %r4583;
	mov.u32 	%r4608, %r4587;
	@%p527 bra 	$L__BB22_687;
	setp.le.s32 	%p529, %r1117, %r1118;
	and.pred  	%p530, %p529, %p2447;
	mov.b32 	%r4606, 1;
	mov.pred 	%p2447, 0;
	mov.u32 	%r4607, %r4587;
	mov.u32 	%r4608, %r4583;
	@%p530 bra 	$L__BB22_685;
$L__BB22_687:
	mov.b32 	%r4609, 0;
	mov.pred 	%p2448, -1;
$L__BB22_688:
	mul.lo.s32 	%r2181, %r4609, %r2001;
	add.s32 	%r2182, %r2181, %r4590;
	mul.wide.s32 	%rd133, %r2182, 4;
	add.s64 	%rd134, %rd7, %rd133;
	ld.global.u32 	%r1122, [%rd134];
	add.s32 	%r2183, %r2181, %r4586;
	mul.wide.s32 	%rd135, %r2183, 4;
	add.s64 	%rd136, %rd7, %rd135;
	ld.global.u32 	%r1123, [%rd136];
	setp.lt.s32 	%p532, %r1122, %r1123;
	mov.u32 	%r4610, %r4586;
	mov.u32 	%r4611, %r4590;
	@%p532 bra 	$L__BB22_690;
	setp.le.s32 	%p534, %r1122, %r1123;
	and.pred  	%p535, %p534, %p2448;
	mov.b32 	%r4609, 1;
	mov.pred 	%p2448, 0;
	mov.u32 	%r4610, %r4590;
	mov.u32 	%r4611, %r4586;
	@%p535 bra 	$L__BB22_688;
$L__BB22_690:
	mov.b32 	%r4612, 0;
	mov.pred 	%p2449, -1;
$L__BB22_691:
	mul.lo.s32 	%r2186, %r4612, %r2001;
	add.s32 	%r2187, %r2186, %r4593;
	mul.wide.s32 	%rd137, %r2187, 4;
	add.s64 	%rd138, %rd7, %rd137;
	ld.global.u32 	%r1127, [%rd138];
	add.s32 	%r2188, %r2186, %r4589;
	mul.wide.s32 	%rd139, %r2188, 4;
	add.s64 	%rd140, %rd7, %rd139;
	ld.global.u32 	%r1128, [%rd140];
	setp.lt.s32 	%p537, %r1127, %r1128;
	mov.u32 	%r4613, %r4589;
	mov.u32 	%r4614, %r4593;
	@%p537 bra 	$L__BB22_693;
	setp.le.s32 	%p539, %r1127, %r1128;
	and.pred  	%p540, %p539, %p2449;
	mov.b32 	%r4612, 1;
	mov.pred 	%p2449, 0;
	mov.u32 	%r4613, %r4593;
	mov.u32 	%r4614, %r4589;
	@%p540 bra 	$L__BB22_691;
$L__BB22_693:
	mov.b32 	%r4615, 0;
	mov.pred 	%p2450, -1;
$L__BB22_694:
	mul.lo.s32 	%r2191, %r4615, %r2001;
	add.s32 	%r2192, %r2191, %r5065;
	mul.wide.s32 	%rd141, %r2192, 4;
	add.s64 	%rd142, %rd7, %rd141;
	ld.global.u32 	%r1132, [%rd142];
	add.s32 	%r2193, %r2191, %r4592;
	mul.wide.s32 	%rd143, %r2193, 4;
	add.s64 	%rd144, %rd7, %rd143;
	ld.global.u32 	%r1133, [%rd144];
	setp.lt.s32 	%p542, %r1132, %r1133;
	mov.u32 	%r4616, %r4592;
	mov.u32 	%r4617, %r5065;
	@%p542 bra 	$L__BB22_696;
	setp.le.s32 	%p544, %r1132, %r1133;
	and.pred  	%p545, %p544, %p2450;
	mov.b32 	%r4615, 1;
	mov.pred 	%p2450, 0;
	mov.u32 	%r4616, %r5065;
	mov.u32 	%r4617, %r4592;
	@%p545 bra 	$L__BB22_694;
$L__BB22_696:
	mov.b32 	%r4618, 0;
	mov.pred 	%p2451, -1;
$L__BB22_697:
	mul.lo.s32 	%r2196, %r4618, %r2001;
	add.s32 	%r2197, %r2196, %r4596;
	mul.wide.s32 	%rd145, %r2197, 4;
	add.s64 	%rd146, %rd7, %rd145;
	ld.global.u32 	%r1137, [%rd146];
	add.s32 	%r2198, %r2196, %r4572;
	mul.wide.s32 	%rd147, %r2198, 4;
	add.s64 	%rd148, %rd7, %rd147;
	ld.global.u32 	%r1138, [%rd148];
	setp.lt.s32 	%p547, %r1137, %r1138;
	mov.u32 	%r4619, %r4572;
	mov.u32 	%r4620, %r4596;
	@%p547 bra 	$L__BB22_699;
	setp.le.s32 	%p549, %r1137, %r1138;
	and.pred  	%p550, %p549, %p2451;
	mov.b32 	%r4618, 1;
	mov.pred 	%p2451, 0;
	mov.u32 	%r4619, %r4596;
	mov.u32 	%r4620, %r4572;
	@%p550 bra 	$L__BB22_697;
$L__BB22_699:
	mov.b32 	%r4621, 0;
	mov.pred 	%p2452, -1;
$L__BB22_700:
	mul.lo.s32 	%r2201, %r4621, %r2001;
	add.s32 	%r2202, %r2201, %r4599;
	mul.wide.s32 	%rd149, %r2202, 4;
	add.s64 	%rd150, %rd7, %rd149;
	ld.global.u32 	%r1142, [%rd150];
	add.s32 	%r2203, %r2201, %r4595;
	mul.wide.s32 	%rd151, %r2203, 4;
	add.s64 	%rd152, %rd7, %rd151;
	ld.global.u32 	%r1143, [%rd152];
	setp.lt.s32 	%p552, %r1142, %r1143;
	mov.u32 	%r4622, %r4595;
	mov.u32 	%r4623, %r4599;
	@%p552 bra 	$L__BB22_702;
	setp.le.s32 	%p554, %r1142, %r1143;
	and.pred  	%p555, %p554, %p2452;
	mov.b32 	%r4621, 1;
	mov.pred 	%p2452, 0;
	mov.u32 	%r4622, %r4599;
	mov.u32 	%r4623, %r4595;
	@%p555 bra 	$L__BB22_700;
$L__BB22_702:
	mov.b32 	%r4624, 0;
	mov.pred 	%p2453, -1;
$L__BB22_703:
	mul.lo.s32 	%r2206, %r4624, %r2001;
	add.s32 	%r2207, %r2206, %r4602;
	mul.wide.s32 	%rd153, %r2207, 4;
	add.s64 	%rd154, %rd7, %rd153;
	ld.global.u32 	%r1147, [%rd154];
	add.s32 	%r2208, %r2206, %r4598;
	mul.wide.s32 	%rd155, %r2208, 4;
	add.s64 	%rd156, %rd7, %rd155;
	ld.global.u32 	%r1148, [%rd156];
	setp.lt.s32 	%p557, %r1147, %r1148;
	mov.u32 	%r4625, %r4598;
	mov.u32 	%r4626, %r4602;
	@%p557 bra 	$L__BB22_705;
	setp.le.s32 	%p559, %r1147, %r1148;
	and.pred  	%p560, %p559, %p2453;
	mov.b32 	%r4624, 1;
	mov.pred 	%p2453, 0;
	mov.u32 	%r4625, %r4602;
	mov.u32 	%r4626, %r4598;
	@%p560 bra 	$L__BB22_703;
$L__BB22_705:
	mov.b32 	%r4627, 0;
	mov.pred 	%p2454, -1;
$L__BB22_706:
	mul.lo.s32 	%r2211, %r4627, %r2001;
	add.s32 	%r2212, %r2211, %r4605;
	mul.wide.s32 	%rd157, %r2212, 4;
	add.s64 	%rd158, %rd7, %rd157;
	ld.global.u32 	%r1152, [%rd158];
	add.s32 	%r2213, %r2211, %r4601;
	mul.wide.s32 	%rd159, %r2213, 4;
	add.s64 	%rd160, %rd7, %rd159;
	ld.global.u32 	%r1153, [%rd160];
	setp.lt.s32 	%p562, %r1152, %r1153;
	mov.u32 	%r4628, %r4601;
	mov.u32 	%r4629, %r4605;
	@%p562 bra 	$L__BB22_708;
	setp.le.s32 	%p564, %r1152, %r1153;
	and.pred  	%p565, %p564, %p2454;
	mov.b32 	%r4627, 1;
	mov.pred 	%p2454, 0;
	mov.u32 	%r4628, %r4605;
	mov.u32 	%r4629, %r4601;
	@%p565 bra 	$L__BB22_706;
$L__BB22_708:
	mov.b32 	%r4630, 0;
	mov.pred 	%p2455, -1;
$L__BB22_709:
	mul.lo.s32 	%r2216, %r4630, %r2001;
	add.s32 	%r2217, %r2216, %r4608;
	mul.wide.s32 	%rd161, %r2217, 4;
	add.s64 	%rd162, %rd7, %rd161;
	ld.global.u32 	%r1157, [%rd162];
	add.s32 	%r2218, %r2216, %r4604;
	mul.wide.s32 	%rd163, %r2218, 4;
	add.s64 	%rd164, %rd7, %rd163;
	ld.global.u32 	%r1158, [%rd164];
	setp.lt.s32 	%p567, %r1157, %r1158;
	mov.u32 	%r4631, %r4604;
	mov.u32 	%r4632, %r4608;
	@%p567 bra 	$L__BB22_711;
	setp.le.s32 	%p569, %r1157, %r1158;
	and.pred  	%p570, %p569, %p2455;
	mov.b32 	%r4630, 1;
	mov.pred 	%p2455, 0;
	mov.u32 	%r4631, %r4608;
	mov.u32 	%r4632, %r4604;
	@%p570 bra 	$L__BB22_709;
$L__BB22_711:
	mov.b32 	%r4633, 0;
	mov.pred 	%p2456, -1;
$L__BB22_712:
	mul.lo.s32 	%r2221, %r4633, %r2001;
	add.s32 	%r2222, %r2221, %r4611;
	mul.wide.s32 	%rd165, %r2222, 4;
	add.s64 	%rd166, %rd7, %rd165;
	ld.global.u32 	%r1162, [%rd166];
	add.s32 	%r2223, %r2221, %r4607;
	mul.wide.s32 	%rd167, %r2223, 4;
	add.s64 	%rd168, %rd7, %rd167;
	ld.global.u32 	%r1163, [%rd168];
	setp.lt.s32 	%p572, %r1162, %r1163;
	mov.u32 	%r4634, %r4607;
	mov.u32 	%r4635, %r4611;
	@%p572 bra 	$L__BB22_714;
	setp.le.s32 	%p574, %r1162, %r1163;
	and.pred  	%p575, %p574, %p2456;
	mov.b32 	%r4633, 1;
	mov.pred 	%p2456, 0;
	mov.u32 	%r4634, %r4611;
	mov.u32 	%r4635, %r4607;
	@%p575 bra 	$L__BB22_712;
$L__BB22_714:
	mov.b32 	%r4636, 0;
	mov.pred 	%p2457, -1;
$L__BB22_715:
	mul.lo.s32 	%r2226, %r4636, %r2001;
	add.s32 	%r2227, %r2226, %r4614;
	mul.wide.s32 	%rd169, %r2227, 4;
	add.s64 	%rd170, %rd7, %rd169;
	ld.global.u32 	%r1167, [%rd170];
	add.s32 	%r2228, %r2226, %r4610;
	mul.wide.s32 	%rd171, %r2228, 4;
	add.s64 	%rd172, %rd7, %rd171;
	ld.global.u32 	%r1168, [%rd172];
	setp.lt.s32 	%p577, %r1167, %r1168;
	mov.u32 	%r4637, %r4610;
	mov.u32 	%r4638, %r4614;
	@%p577 bra 	$L__BB22_717;
	setp.le.s32 	%p579, %r1167, %r1168;
	and.pred  	%p580, %p579, %p2457;
	mov.b32 	%r4636, 1;
	mov.pred 	%p2457, 0;
	mov.u32 	%r4637, %r4614;
	mov.u32 	%r4638, %r4610;
	@%p580 bra 	$L__BB22_715;
$L__BB22_717:
	mov.b32 	%r4639, 0;
	mov.pred 	%p2458, -1;
$L__BB22_718:
	mul.lo.s32 	%r2231, %r4639, %r2001;
	add.s32 	%r2232, %r2231, %r4617;
	mul.wide.s32 	%rd173, %r2232, 4;
	add.s64 	%rd174, %rd7, %rd173;
	ld.global.u32 	%r1172, [%rd174];
	add.s32 	%r2233, %r2231, %r4613;
	mul.wide.s32 	%rd175, %r2233, 4;
	add.s64 	%rd176, %rd7, %rd175;
	ld.global.u32 	%r1173, [%rd176];
	setp.lt.s32 	%p582, %r1172, %r1173;
	mov.u32 	%r4640, %r4613;
	mov.u32 	%r4641, %r4617;
	@%p582 bra 	$L__BB22_720;
	setp.le.s32 	%p584, %r1172, %r1173;
	and.pred  	%p585, %p584, %p2458;
	mov.b32 	%r4639, 1;
	mov.pred 	%p2458, 0;
	mov.u32 	%r4640, %r4617;
	mov.u32 	%r4641, %r4613;
	@%p585 bra 	$L__BB22_718;
$L__BB22_720:
	mov.b32 	%r4642, 0;
	mov.pred 	%p2459, -1;
$L__BB22_721:
	mul.lo.s32 	%r2236, %r4642, %r2001;
	add.s32 	%r2237, %r2236, %r4623;
	mul.wide.s32 	%rd177, %r2237, 4;
	add.s64 	%rd178, %rd7, %rd177;
	ld.global.u32 	%r1177, [%rd178];
	add.s32 	%r2238, %r2236, %r4619;
	mul.wide.s32 	%rd179, %r2238, 4;
	add.s64 	%rd180, %rd7, %rd179;
	ld.global.u32 	%r1178, [%rd180];
	setp.lt.s32 	%p587, %r1177, %r1178;
	mov.u32 	%r4643, %r4619;
	mov.u32 	%r4644, %r4623;
	@%p587 bra 	$L__BB22_723;
	setp.le.s32 	%p589, %r1177, %r1178;
	and.pred  	%p590, %p589, %p2459;
	mov.b32 	%r4642, 1;
	mov.pred 	%p2459, 0;
	mov.u32 	%r4643, %r4623;
	mov.u32 	%r4644, %r4619;
	@%p590 bra 	$L__BB22_721;
$L__BB22_723:
	mov.b32 	%r4645, 0;
	mov.pred 	%p2460, -1;
$L__BB22_724:
	mul.lo.s32 	%r2241, %r4645, %r2001;
	add.s32 	%r2242, %r2241, %r4626;
	mul.wide.s32 	%rd181, %r2242, 4;
	add.s64 	%rd182, %rd7, %rd181;
	ld.global.u32 	%r1182, [%rd182];
	add.s32 	%r2243, %r2241, %r4622;
	mul.wide.s32 	%rd183, %r2243, 4;
	add.s64 	%rd184, %rd7, %rd183;
	ld.global.u32 	%r1183, [%rd184];
	setp.lt.s32 	%p592, %r1182, %r1183;
	mov.u32 	%r4646, %r4622;
	mov.u32 	%r4647, %r4626;
	@%p592 bra 	$L__BB22_726;
	setp.le.s32 	%p594, %r1182, %r1183;
	and.pred  	%p595, %p594, %p2460;
	mov.b32 	%r4645, 1;
	mov.pred 	%p2460, 0;
	mov.u32 	%r4646, %r4626;
	mov.u32 	%r4647, %r4622;
	@%p595 bra 	$L__BB22_724;
$L__BB22_726:
	mov.b32 	%r4648, 0;
	mov.pred 	%p2461, -1;
$L__BB22_727:
	mul.lo.s32 	%r2246, %r4648, %r2001;
	add.s32 	%r2247, %r2246, %r4629;
	mul.wide.s32 	%rd185, %r2247, 4;
	add.s64 	%rd186, %rd7, %rd185;
	ld.global.u32 	%r1187, [%rd186];
	add.s32 	%r2248, %r2246, %r4625;
	mul.wide.s32 	%rd187, %r2248, 4;
	add.s64 	%rd188, %rd7, %rd187;
	ld.global.u32 	%r1188, [%rd188];
	setp.lt.s32 	%p597, %r1187, %r1188;
	mov.u32 	%r4649, %r4625;
	mov.u32 	%r4650, %r4629;
	@%p597 bra 	$L__BB22_729;
	setp.le.s32 	%p599, %r1187, %r1188;
	and.pred  	%p600, %p599, %p2461;
	mov.b32 	%r4648, 1;
	mov.pred 	%p2461, 0;
	mov.u32 	%r4649, %r4629;
	mov.u32 	%r4650, %r4625;
	@%p600 bra 	$L__BB22_727;
$L__BB22_729:
	mov.b32 	%r4651, 0;
	mov.pred 	%p2462, -1;
$L__BB22_730:
	mul.lo.s32 	%r2251, %r4651, %r2001;
	add.s32 	%r2252, %r2251, %r4632;
	mul.wide.s32 	%rd189, %r2252, 4;
	add.s64 	%rd190, %rd7, %rd189;
	ld.global.u32 	%r1192, [%rd190];
	add.s32 	%r2253, %r2251, %r4628;
	mul.wide.s32 	%rd191, %r2253, 4;
	add.s64 	%rd192, %rd7, %rd191;
	ld.global.u32 	%r1193, [%rd192];
	setp.lt.s32 	%p602, %r1192, %r1193;
	mov.u32 	%r4652, %r4628;
	mov.u32 	%r4653, %r4632;
	@%p602 bra 	$L__BB22_732;
	setp.le.s32 	%p604, %r1192, %r1193;
	and.pred  	%p605, %p604, %p2462;
	mov.b32 	%r4651, 1;
	mov.pred 	%p2462, 0;
	mov.u32 	%r4652, %r4632;
	mov.u32 	%r4653, %r4628;
	@%p605 bra 	$L__BB22_730;
$L__BB22_732:
	mov.b32 	%r4654, 0;
	mov.pred 	%p2463, -1;
$L__BB22_733:
	mul.lo.s32 	%r2256, %r4654, %r2001;
	add.s32 	%r2257, %r2256, %r4635;
	mul.wide.s32 	%rd193, %r2257, 4;
	add.s64 	%rd194, %rd7, %rd193;
	ld.global.u32 	%r1197, [%rd194];
	add.s32 	%r2258, %r2256, %r4631;
	mul.wide.s32 	%rd195, %r2258, 4;
	add.s64 	%rd196, %rd7, %rd195;
	ld.global.u32 	%r1198, [%rd196];
	setp.lt.s32 	%p607, %r1197, %r1198;
	mov.u32 	%r4655, %r4631;
	mov.u32 	%r4656, %r4635;
	@%p607 bra 	$L__BB22_735;
	setp.le.s32 	%p609, %r1197, %r1198;
	and.pred  	%p610, %p609, %p2463;
	mov.b32 	%r4654, 1;
	mov.pred 	%p2463, 0;
	mov.u32 	%r4655, %r4635;
	mov.u32 	%r4656, %r4631;
	@%p610 bra 	$L__BB22_733;
$L__BB22_735:
	mov.b32 	%r4657, 0;
	mov.pred 	%p2464, -1;
$L__BB22_736:
	mul.lo.s32 	%r2261, %r4657, %r2001;
	add.s32 	%r2262, %r2261, %r4638;
	mul.wide.s32 	%rd197, %r2262, 4;
	add.s64 	%rd198, %rd7, %rd197;
	ld.global.u32 	%r1202, [%rd198];
	add.s32 	%r2263, %r2261, %r4634;
	mul.wide.s32 	%rd199, %r2263, 4;
	add.s64 	%rd200, %rd7, %rd199;
	ld.global.u32 	%r1203, [%rd200];
	setp.lt.s32 	%p612, %r1202, %r1203;
	mov.u32 	%r4658, %r4634;
	mov.u32 	%r4659, %r4638;
	@%p612 bra 	$L__BB22_738;
	setp.le.s32 	%p614, %r1202, %r1203;
	and.pred  	%p615, %p614, %p2464;
	mov.b32 	%r4657, 1;
	mov.pred 	%p2464, 0;
	mov.u32 	%r4658, %r4638;
	mov.u32 	%r4659, %r4634;
	@%p615 bra 	$L__BB22_736;
$L__BB22_738:
	mov.b32 	%r4660, 0;
	mov.pred 	%p2465, -1;
$L__BB22_739:
	mul.lo.s32 	%r2266, %r4660, %r2001;
	add.s32 	%r2267, %r2266, %r4641;
	mul.wide.s32 	%rd201, %r2267, 4;
	add.s64 	%rd202, %rd7, %rd201;
	ld.global.u32 	%r1207, [%rd202];
	add.s32 	%r2268, %r2266, %r4637;
	mul.wide.s32 	%rd203, %r2268, 4;
	add.s64 	%rd204, %rd7, %rd203;
	ld.global.u32 	%r1208, [%rd204];
	setp.lt.s32 	%p617, %r1207, %r1208;
	mov.u32 	%r4661, %r4637;
	mov.u32 	%r4662, %r4641;
	@%p617 bra 	$L__BB22_741;
	setp.le.s32 	%p619, %r1207, %r1208;
	and.pred  	%p620, %p619, %p2465;
	mov.b32 	%r4660, 1;
	mov.pred 	%p2465, 0;
	mov.u32 	%r4661, %r4641;
	mov.u32 	%r4662, %r4637;
	@%p620 bra 	$L__BB22_739;
$L__BB22_741:
	mov.b32 	%r4663, 0;
	mov.pred 	%p2466, -1;
$L__BB22_742:
	mul.lo.s32 	%r2271, %r4663, %r2001;
	add.s32 	%r2272, %r2271, %r4616;
	mul.wide.s32 	%rd205, %r2272, 4;
	add.s64 	%rd206, %rd7, %rd205;
	ld.global.u32 	%r1212, [%rd206];
	add.s32 	%r2273, %r2271, %r4640;
	mul.wide.s32 	%rd207, %r2273, 4;
	add.s64 	%rd208, %rd7, %rd207;
	ld.global.u32 	%r1213, [%rd208];
	setp.lt.s32 	%p622, %r1212, %r1213;
	mov.u32 	%r4664, %r4640;
	mov.u32 	%r4665, %r4616;
	@%p622 bra 	$L__BB22_744;
	setp.le.s32 	%p624, %r1212, %r1213;
	and.pred  	%p625, %p624, %p2466;
	mov.b32 	%r4663, 1;
	mov.pred 	%p2466, 0;
	mov.u32 	%r4664, %r4616;
	mov.u32 	%r4665, %r4640;
	@%p625 bra 	$L__BB22_742;
$L__BB22_744:
	mov.b32 	%r4666, 0;
	mov.pred 	%p2467, -1;
$L__BB22_745:
	mul.lo.s32 	%r2276, %r4666, %r2001;
	add.s32 	%r2277, %r2276, %r4644;
	mul.wide.s32 	%rd209, %r2277, 4;
	add.s64 	%rd210, %rd7, %rd209;
	ld.global.u32 	%r1217, [%rd210];
	add.s32 	%r2278, %r2276, %r4620;
	mul.wide.s32 	%rd211, %r2278, 4;
	add.s64 	%rd212, %rd7, %rd211;
	ld.global.u32 	%r1218, [%rd212];
	setp.lt.s32 	%p627, %r1217, %r1218;
	mov.u32 	%r4667, %r4620;
	mov.u32 	%r4668, %r4644;
	@%p627 bra 	$L__BB22_747;
	setp.le.s32 	%p629, %r1217, %r1218;
	and.pred  	%p630, %p629, %p2467;
	mov.b32 	%r4666, 1;
	mov.pred 	%p2467, 0;
	mov.u32 	%r4667, %r4644;
	mov.u32 	%r4668, %r4620;
	@%p630 bra 	$L__BB22_745;
$L__BB22_747:
	mov.b32 	%r4669, 0;
	mov.pred 	%p2468, -1;
$L__BB22_748:
	mul.lo.s32 	%r2281, %r4669, %r2001;
	add.s32 	%r2282, %r2281, %r4647;
	mul.wide.s32 	%rd213, %r2282, 4;
	add.s64 	%rd214, %rd7, %rd213;
	ld.global.u32 	%r1222, [%rd214];
	add.s32 	%r2283, %r2281, %r4643;
	mul.wide.s32 	%rd215, %r2283, 4;
	add.s64 	%rd216, %rd7, %rd215;
	ld.global.u32 	%r1223, [%rd216];
	setp.lt.s32 	%p632, %r1222, %r1223;
	mov.u32 	%r4670, %r4643;
	mov.u32 	%r4671, %r4647;
	@%p632 bra 	$L__BB22_750;
	setp.le.s32 	%p634, %r1222, %r1223;
	and.pred  	%p635, %p634, %p2468;
	mov.b32 	%r4669, 1;
	mov.pred 	%p2468, 0;
	mov.u32 	%r4670, %r4647;
	mov.u32 	%r4671, %r4643;
	@%p635 bra 	$L__BB22_748;
$L__BB22_750:
	mov.b32 	%r4672, 0;
	mov.pred 	%p2469, -1;
$L__BB22_751:
	mul.lo.s32 	%r2286, %r4672, %r2001;
	add.s32 	%r2287, %r2286, %r4650;
	mul.wide.s32 	%rd217, %r2287, 4;
	add.s64 	%rd218, %rd7, %rd217;
	ld.global.u32 	%r1227, [%rd218];
	add.s32 	%r2288, %r2286, %r4646;
	mul.wide.s32 	%rd219, %r2288, 4;
	add.s64 	%rd220, %rd7, %rd219;
	ld.global.u32 	%r1228, [%rd220];
	setp.lt.s32 	%p637, %r1227, %r1228;
	mov.u32 	%r4673, %r4646;
	mov.u32 	%r4674, %r4650;
	@%p637 bra 	$L__BB22_753;
	setp.le.s32 	%p639, %r1227, %r1228;
	and.pred  	%p640, %p639, %p2469;
	mov.b32 	%r4672, 1;
	mov.pred 	%p2469, 0;
	mov.u32 	%r4673, %r4650;
	mov.u32 	%r4674, %r4646;
	@%p640 bra 	$L__BB22_751;
$L__BB22_753:
	mov.b32 	%r4675, 0;
	mov.pred 	%p2470, -1;
$L__BB22_754:
	mul.lo.s32 	%r2291, %r4675, %r2001;
	add.s32 	%r2292, %r2291, %r4653;
	mul.wide.s32 	%rd221, %r2292, 4;
	add.s64 	%rd222, %rd7, %rd221;
	ld.global.u32 	%r1232, [%rd222];
	add.s32 	%r2293, %r2291, %r4649;
	mul.wide.s32 	%rd223, %r2293, 4;
	add.s64 	%rd224, %rd7, %rd223;
	ld.global.u32 	%r1233, [%rd224];
	setp.lt.s32 	%p642, %r1232, %r1233;
	mov.u32 	%r4676, %r4649;
	mov.u32 	%r4677, %r4653;
	@%p642 bra 	$L__BB22_756;
	setp.le.s32 	%p644, %r1232, %r1233;
	and.pred  	%p645, %p644, %p2470;
	mov.b32 	%r4675, 1;
	mov.pred 	%p2470, 0;
	mov.u32 	%r4676, %r4653;
	mov.u32 	%r4677, %r4649;
	@%p645 bra 	$L__BB22_754;
$L__BB22_756:
	mov.b32 	%r4678, 0;
	mov.pred 	%p2471, -1;
$L__BB22_757:
	mul.lo.s32 	%r2296, %r4678, %r2001;
	add.s32 	%r2297, %r2296, %r4656;
	mul.wide.s32 	%rd225, %r2297, 4;
	add.s64 	%rd226, %rd7, %rd225;
	ld.global.u32 	%r1237, [%rd226];
	add.s32 	%r2298, %r2296, %r4652;
	mul.wide.s32 	%rd227, %r2298, 4;
	add.s64 	%rd228, %rd7, %rd227;
	ld.global.u32 	%r1238, [%rd228];
	setp.lt.s32 	%p647, %r1237, %r1238;
	mov.u32 	%r4679, %r4652;
	mov.u32 	%r4680, %r4656;
	@%p647 bra 	$L__BB22_759;
	setp.le.s32 	%p649, %r1237, %r1238;
	and.pred  	%p650, %p649, %p2471;
	mov.b32 	%r4678, 1;
	mov.pred 	%p2471, 0;
	mov.u32 	%r4679, %r4656;
	mov.u32 	%r4680, %r4652;
	@%p650 bra 	$L__BB22_757;
$L__BB22_759:
	mov.b32 	%r4681, 0;
	mov.pred 	%p2472, -1;
$L__BB22_760:
	mul.lo.s32 	%r2301, %r4681, %r2001;
	add.s32 	%r2302, %r2301, %r4659;
	mul.wide.s32 	%rd229, %r2302, 4;
	add.s64 	%rd230, %rd7, %rd229;
	ld.global.u32 	%r1242, [%rd230];
	add.s32 	%r2303, %r2301, %r4655;
	mul.wide.s32 	%rd231, %r2303, 4;
	add.s64 	%rd232, %rd7, %rd231;
	ld.global.u32 	%r1243, [%rd232];
	setp.lt.s32 	%p652, %r1242, %r1243;
	mov.u32 	%r4682, %r4655;
	mov.u32 	%r4683, %r4659;
	@%p652 bra 	$L__BB22_762;
	setp.le.s32 	%p654, %r1242, %r1243;
	and.pred  	%p655, %p654, %p2472;
	mov.b32 	%r4681, 1;
	mov.pred 	%p2472, 0;
	mov.u32 	%r4682, %r4659;
	mov.u32 	%r4683, %r4655;
	@%p655 bra 	$L__BB22_760;
$L__BB22_762:
	mov.b32 	%r4684, 0;
	mov.pred 	%p2473, -1;
$L__BB22_763:
	mul.lo.s32 	%r2306, %r4684, %r2001;
	add.s32 	%r2307, %r2306, %r4662;
	mul.wide.s32 	%rd233, %r2307, 4;
	add.s64 	%rd234, %rd7, %rd233;
	ld.global.u32 	%r1247, [%rd234];
	add.s32 	%r2308, %r2306, %r4658;
	mul.wide.s32 	%rd235, %r2308, 4;
	add.s64 	%rd236, %rd7, %rd235;
	ld.global.u32 	%r1248, [%rd236];
	setp.lt.s32 	%p657, %r1247, %r1248;
	mov.u32 	%r4685, %r4658;
	mov.u32 	%r4686, %r4662;
	@%p657 bra 	$L__BB22_765;
	setp.le.s32 	%p659, %r1247, %r1248;
	and.pred  	%p660, %p659, %p2473;
	mov.b32 	%r4684, 1;
	mov.pred 	%p2473, 0;
	mov.u32 	%r4685, %r4662;
	mov.u32 	%r4686, %r4658;
	@%p660 bra 	$L__BB22_763;
$L__BB22_765:
	mov.b32 	%r4687, 0;
	mov.pred 	%p2474, -1;
$L__BB22_766:
	mul.lo.s32 	%r2311, %r4687, %r2001;
	add.s32 	%r2312, %r2311, %r4665;
	mul.wide.s32 	%rd237, %r2312, 4;
	add.s64 	%rd238, %rd7, %rd237;
	ld.global.u32 	%r1252, [%rd238];
	add.s32 	%r2313, %r2311, %r4661;
	mul.wide.s32 	%rd239, %r2313, 4;
	add.s64 	%rd240, %rd7, %rd239;
	ld.global.u32 	%r1253, [%rd240];
	setp.lt.s32 	%p662, %r1252, %r1253;
	mov.u32 	%r4688, %r4661;
	mov.u32 	%r4689, %r4665;
	@%p662 bra 	$L__BB22_768;
	setp.le.s32 	%p664, %r1252, %r1253;
	and.pred  	%p665, %p664, %p2474;
	mov.b32 	%r4687, 1;
	mov.pred 	%p2474, 0;
	mov.u32 	%r4688, %r4665;
	mov.u32 	%r4689, %r4661;
	@%p665 bra 	$L__BB22_766;
$L__BB22_768:
	mov.b32 	%r4690, 0;
	mov.pred 	%p2475, -1;
$L__BB22_769:
	mul.lo.s32 	%r2316, %r4690, %r2001;
	add.s32 	%r2317, %r2316, %r4671;
	mul.wide.s32 	%rd241, %r2317, 4;
	add.s64 	%rd242, %rd7, %rd241;
	ld.global.u32 	%r1257, [%rd242];
	add.s32 	%r2318, %r2316, %r4667;
	mul.wide.s32 	%rd243, %r2318, 4;
	add.s64 	%rd244, %rd7, %rd243;
	ld.global.u32 	%r1258, [%rd244];
	setp.lt.s32 	%p667, %r1257, %r1258;
	mov.u32 	%r4691, %r4667;
	mov.u32 	%r4692, %r4671;
	@%p667 bra 	$L__BB22_771;
	setp.le.s32 	%p669, %r1257, %r1258;
	and.pred  	%p670, %p669, %p2475;
	mov.b32 	%r4690, 1;
	mov.pred 	%p2475, 0;
	mov.u32 	%r4691, %r4671;
	mov.u32 	%r4692, %r4667;
	@%p670 bra 	$L__BB22_769;
$L__BB22_771:
	mov.b32 	%r4693, 0;
	mov.pred 	%p2476, -1;
$L__BB22_772:
	mul.lo.s32 	%r2321, %r4693, %r2001;
	add.s32 	%r2322, %r2321, %r4674;
	mul.wide.s32 	%rd245, %r2322, 4;
	add.s64 	%rd246, %rd7, %rd245;
	ld.global.u32 	%r1262, [%rd246];
	add.s32 	%r2323, %r2321, %r4670;
	mul.wide.s32 	%rd247, %r2323, 4;
	add.s64 	%rd248, %rd7, %rd247;
	ld.global.u32 	%r1263, [%rd248];
	setp.lt.s32 	%p672, %r1262, %r1263;
	mov.u32 	%r4694, %r4670;
	mov.u32 	%r4695, %r4674;
	@%p672 bra 	$L__BB22_774;
	setp.le.s32 	%p674, %r1262, %r1263;
	and.pred  	%p675, %p674, %p2476;
	mov.b32 	%r4693, 1;
	mov.pred 	%p2476, 0;
	mov.u32 	%r4694, %r4674;
	mov.u32 	%r4695, %r4670;
	@%p675 bra 	$L__BB22_772;
$L__BB22_774:
	mov.b32 	%r4696, 0;
	mov.pred 	%p2477, -1;
$L__BB22_775:
	mul.lo.s32 	%r2326, %r4696, %r2001;
	add.s32 	%r2327, %r2326, %r4677;
	mul.wide.s32 	%rd249, %r2327, 4;
	add.s64 	%rd250, %rd7, %rd249;
	ld.global.u32 	%r1267, [%rd250];
	add.s32 	%r2328, %r2326, %r4673;
	mul.wide.s32 	%rd251, %r2328, 4;
	add.s64 	%rd252, %rd7, %rd251;
	ld.global.u32 	%r1268, [%rd252];
	setp.lt.s32 	%p677, %r1267, %r1268;
	mov.u32 	%r4697, %r4673;
	mov.u32 	%r4698, %r4677;
	@%p677 bra 	$L__BB22_777;
	setp.le.s32 	%p679, %r1267, %r1268;
	and.pred  	%p680, %p679, %p2477;
	mov.b32 	%r4696, 1;
	mov.pred 	%p2477, 0;
	mov.u32 	%r4697, %r4677;
	mov.u32 	%r4698, %r4673;
	@%p680 bra 	$L__BB22_775;
$L__BB22_777:
	mov.b32 	%r4699, 0;
	mov.pred 	%p2478, -1;
$L__BB22_778:
	mul.lo.s32 	%r2331, %r4699, %r2001;
	add.s32 	%r2332, %r2331, %r4680;
	mul.wide.s32 	%rd253, %r2332, 4;
	add.s64 	%rd254, %rd7, %rd253;
	ld.global.u32 	%r1272, [%rd254];
	add.s32 	%r2333, %r2331, %r4676;
	mul.wide.s32 	%rd255, %r2333, 4;
	add.s64 	%rd256, %rd7, %rd255;
	ld.global.u32 	%r1273, [%rd256];
	setp.lt.s32 	%p682, %r1272, %r1273;
	mov.u32 	%r4700, %r4676;
	mov.u32 	%r4701, %r4680;
	@%p682 bra 	$L__BB22_780;
	setp.le.s32 	%p684, %r1272, %r1273;
	and.pred  	%p685, %p684, %p2478;
	mov.b32 	%r4699, 1;
	mov.pred 	%p2478, 0;
	mov.u32 	%r4700, %r4680;
	mov.u32 	%r4701, %r4676;
	@%p685 bra 	$L__BB22_778;
$L__BB22_780:
	mov.b32 	%r4702, 0;
	mov.pred 	%p2479, -1;
$L__BB22_781:
	mul.lo.s32 	%r2336, %r4702, %r2001;
	add.s32 	%r2337, %r2336, %r4683;
	mul.wide.s32 	%rd257, %r2337, 4;
	add.s64 	%rd258, %rd7, %rd257;
	ld.global.u32 	%r1277, [%rd258];
	add.s32 	%r2338, %r2336, %r4679;
	mul.wide.s32 	%rd259, %r2338, 4;
	add.s64 	%rd260, %rd7, %rd259;
	ld.global.u32 	%r1278, [%rd260];
	setp.lt.s32 	%p687, %r1277, %r1278;
	mov.u32 	%r4703, %r4679;
	mov.u32 	%r4704, %r4683;
	@%p687 bra 	$L__BB22_783;
	setp.le.s32 	%p689, %r1277, %r1278;
	and.pred  	%p690, %p689, %p2479;
	mov.b32 	%r4702, 1;
	mov.pred 	%p2479, 0;
	mov.u32 	%r4703, %r4683;
	mov.u32 	%r4704, %r4679;
	@%p690 bra 	$L__BB22_781;
$L__BB22_783:
	mov.b32 	%r4705, 0;
	mov.pred 	%p2480, -1;
$L__BB22_784:
	mul.lo.s32 	%r2341, %r4705, %r2001;
	add.s32 	%r2342, %r2341, %r4686;
	mul.wide.s32 	%rd261, %r2342, 4;
	add.s64 	%rd262, %rd7, %rd261;
	ld.global.u32 	%r1282, [%rd262];
	add.s32 	%r2343, %r2341, %r4682;
	mul.wide.s32 	%rd263, %r2343, 4;
	add.s64 	%rd264, %rd7, %rd263;
	ld.global.u32 	%r1283, [%rd264];
	setp.lt.s32 	%p692, %r1282, %r1283;
	mov.u32 	%r4706, %r4682;
	mov.u32 	%r4707, %r4686;
	@%p692 bra 	$L__BB22_786;
	setp.le.s32 	%p694, %r1282, %r1283;
	and.pred  	%p695, %p694, %p2480;
	mov.b32 	%r4705, 1;
	mov.pred 	%p2480, 0;
	mov.u32 	%r4706, %r4686;
	mov.u32 	%r4707, %r4682;
	@%p695 bra 	$L__BB22_784;
$L__BB22_786:
	mov.b32 	%r4708, 0;
	mov.pred 	%p2481, -1;
$L__BB22_787:
	mul.lo.s32 	%r2346, %r4708, %r2001;
	add.s32 	%r2347, %r2346, %r4689;
	mul.wide.s32 	%rd265, %r2347, 4;
	add.s64 	%rd266, %rd7, %rd265;
	ld.global.u32 	%r1287, [%rd266];
	add.s32 	%r2348, %r2346, %r4685;
	mul.wide.s32 	%rd267, %r2348, 4;
	add.s64 	%rd268, %rd7, %rd267;
	ld.global.u32 	%r1288, [%rd268];
	setp.lt.s32 	%p697, %r1287, %r1288;
	mov.u32 	%r4709, %r4685;
	mov.u32 	%r4710, %r4689;
	@%p697 bra 	$L__BB22_789;
	setp.le.s32 	%p699, %r1287, %r1288;
	and.pred  	%p700, %p699, %p2481;
	mov.b32 	%r4708, 1;
	mov.pred 	%p2481, 0;
	mov.u32 	%r4709, %r4689;
	mov.u32 	%r4710, %r4685;
	@%p700 bra 	$L__BB22_787;
$L__BB22_789:
	mov.b32 	%r4711, 0;
	mov.pred 	%p2482, -1;
$L__BB22_790:
	mul.lo.s32 	%r2351, %r4711, %r2001;
	add.s32 	%r2352, %r2351, %r4664;
	mul.wide.s32 	%rd269, %r2352, 4;
	add.s64 	%rd270, %rd7, %rd269;
	ld.global.u32 	%r1292, [%rd270];
	add.s32 	%r2353, %r2351, %r4688;
	mul.wide.s32 	%rd271, %r2353, 4;
	add.s64 	%rd272, %rd7, %rd271;
	ld.global.u32 	%r1293, [%rd272];
	setp.lt.s32 	%p702, %r1292, %r1293;
	mov.u32 	%r4712, %r4688;
	mov.u32 	%r4713, %r4664;
	@%p702 bra 	$L__BB22_792;
	setp.le.s32 	%p704, %r1292, %r1293;
	and.pred  	%p705, %p704, %p2482;
	mov.b32 	%r4711, 1;
	mov.pred 	%p2482, 0;
	mov.u32 	%r4712, %r4664;
	mov.u32 	%r4713, %r4688;
	@%p705 bra 	$L__BB22_790;
$L__BB22_792:
	mov.b32 	%r4714, 0;
	mov.pred 	%p2483, -1;
$L__BB22_793:
	mul.lo.s32 	%r2356, %r4714, %r2001;
	add.s32 	%r2357, %r2356, %r4692;
	mul.wide.s32 	%rd273, %r2357, 4;
	add.s64 	%rd274, %rd7, %rd273;
	ld.global.u32 	%r1297, [%rd274];
	add.s32 	%r2358, %r2356, %r4668;
	mul.wide.s32 	%rd275, %r2358, 4;
	add.s64 	%rd276, %rd7, %rd275;
	ld.global.u32 	%r1298, [%rd276];
	setp.lt.s32 	%p707, %r1297, %r1298;
	mov.u32 	%r4715, %r4668;
	mov.u32 	%r4716, %r4692;
	@%p707 bra 	$L__BB22_795;
	setp.le.s32 	%p709, %r1297, %r1298;
	and.pred  	%p710, %p709, %p2483;
	mov.b32 	%r4714, 1;
	mov.pred 	%p2483, 0;
	mov.u32 	%r4715, %r4692;
	mov.u32 	%r4716, %r4668;
	@%p710 bra 	$L__BB22_793;
$L__BB22_795:
	mov.b32 	%r4717, 0;
	mov.pred 	%p2484, -1;
$L__BB22_796:
	mul.lo.s32 	%r2361, %r4717, %r2001;
	add.s32 	%r2362, %r2361, %r4695;
	mul.wide.s32 	%rd277, %r2362, 4;
	add.s64 	%rd278, %rd7, %rd277;
	ld.global.u32 	%r1302, [%rd278];
	add.s32 	%r2363, %r2361, %r4691;
	mul.wide.s32 	%rd279, %r2363, 4;
	add.s64 	%rd280, %rd7, %rd279;
	ld.global.u32 	%r1303, [%rd280];
	setp.lt.s32 	%p712, %r1302, %r1303;
	mov.u32 	%r4718, %r4691;
	mov.u32 	%r4719, %r4695;
	@%p712 bra 	$L__BB22_798;
	setp.le.s32 	%p714, %r1302, %r1303;
	and.pred  	%p715, %p714, %p2484;
	mov.b32 	%r4717, 1;
	mov.pred 	%p2484, 0;
	mov.u32 	%r4718, %r4695;
	mov.u32 	%r4719, %r4691;
	@%p715 bra 	$L__BB22_796;
$L__BB22_798:
	mov.b32 	%r4720, 0;
	mov.pred 	%p2485, -1;
$L__BB22_799:
	mul.lo.s32 	%r2366, %r4720, %r2001;
	add.s32 	%r2367, %r2366, %r4698;
	mul.wide.s32 	%rd281, %r2367, 4;
	add.s64 	%rd282, %rd7, %rd281;
	ld.global.u32 	%r1307, [%rd282];
	add.s32 	%r2368, %r2366, %r4694;
	mul.wide.s32 	%rd283, %r2368, 4;
	add.s64 	%rd284, %rd7, %rd283;
	ld.global.u32 	%r1308, [%rd284];
	setp.lt.s32 	%p717, %r1307, %r1308;
	mov.u32 	%r4721, %r4694;
	mov.u32 	%r4722, %r4698;
	@%p717 bra 	$L__BB22_801;
	setp.le.s32 	%p719, %r1307, %r1308;
	and.pred  	%p720, %p719, %p2485;
	mov.b32 	%r4720, 1;
	mov.pred 	%p2485, 0;
	mov.u32 	%r4721, %r4698;
	mov.u32 	%r4722, %r4694;
	@%p720 bra 	$L__BB22_799;
$L__BB22_801:
	mov.b32 	%r4723, 0;
	mov.pred 	%p2486, -1;
$L__BB22_802:
	mul.lo.s32 	%r2371, %r4723, %r2001;
	add.s32 	%r2372, %r2371, %r4701;
	mul.wide.s32 	%rd285, %r2372, 4;
	add.s64 	%rd286, %rd7, %rd285;
	ld.global.u32 	%r1312, [%rd286];
	add.s32 	%r2373, %r2371, %r4697;
	mul.wide.s32 	%rd287, %r2373, 4;
	add.s64 	%rd288, %rd7, %rd287;
	ld.global.u32 	%r1313, [%rd288];
	setp.lt.s32 	%p722, %r1312, %r1313;
	mov.u32 	%r4724, %r4697;
	mov.u32 	%r4725, %r4701;
	@%p722 bra 	$L__BB22_804;
	setp.le.s32 	%p724, %r1312, %r1313;
	and.pred  	%p725, %p724, %p2486;
	mov.b32 	%r4723, 1;
	mov.pred 	%p2486, 0;
	mov.u32 	%r4724, %r4701;
	mov.u32 	%r4725, %r4697;
	@%p725 bra 	$L__BB22_802;
$L__BB22_804:
	mov.b32 	%r4726, 0;
	mov.pred 	%p2487, -1;
$L__BB22_805:
	mul.lo.s32 	%r2376, %r4726, %r2001;
	add.s32 	%r2377, %r2376, %r4704;
	mul.wide.s32 	%rd289, %r2377, 4;
	add.s64 	%rd290, %rd7, %rd289;
	ld.global.u32 	%r1317, [%rd290];
	add.s32 	%r2378, %r2376, %r4700;
	mul.wide.s32 	%rd291, %r2378, 4;
	add.s64 	%rd292, %rd7, %rd291;
	ld.global.u32 	%r1318, [%rd292];
	setp.lt.s32 	%p727, %r1317, %r1318;
	mov.u32 	%r4727, %r4700;
	mov.u32 	%r4728, %r4704;
	@%p727 bra 	$L__BB22_807;
	setp.le.s32 	%p729, %r1317, %r1318;
	and.pred  	%p730, %p729, %p2487;
	mov.b32 	%r4726, 1;
	mov.pred 	%p2487, 0;
	mov.u32 	%r4727, %r4704;
	mov.u32 	%r4728, %r4700;
	@%p730 bra 	$L__BB22_805;
$L__BB22_807:
	mov.b32 	%r4729, 0;
	mov.pred 	%p2488, -1;
$L__BB22_808:
	mul.lo.s32 	%r2381, %r4729, %r2001;
	add.s32 	%r2382, %r2381, %r4707;
	mul.wide.s32 	%rd293, %r2382, 4;
	add.s64 	%rd294, %rd7, %rd293;
	ld.global.u32 	%r1322, [%rd294];
	add.s32 	%r2383, %r2381, %r4703;
	mul.wide.s32 	%rd295, %r2383, 4;
	add.s64 	%rd296, %rd7, %rd295;
	ld.global.u32 	%r1323, [%rd296];
	setp.lt.s32 	%p732, %r1322, %r1323;
	mov.u32 	%r4730, %r4703;
	mov.u32 	%r4731, %r4707;
	@%p732 bra 	$L__BB22_810;
	setp.le.s32 	%p734, %r1322, %r1323;
	and.pred  	%p735, %p734, %p2488;
	mov.b32 	%r4729, 1;
	mov.pred 	%p2488, 0;
	mov.u32 	%r4730, %r4707;
	mov.u32 	%r4731, %r4703;
	@%p735 bra 	$L__BB22_808;
$L__BB22_810:
	mov.b32 	%r4732, 0;
	mov.pred 	%p2489, -1;
$L__BB22_811:
	mul.lo.s32 	%r2386, %r4732, %r2001;
	add.s32 	%r2387, %r2386, %r4710;
	mul.wide.s32 	%rd297, %r2387, 4;
	add.s64 	%rd298, %rd7, %rd297;
	ld.global.u32 	%r1327, [%rd298];
	add.s32 	%r2388, %r2386, %r4706;
	mul.wide.s32 	%rd299, %r2388, 4;
	add.s64 	%rd300, %rd7, %rd299;
	ld.global.u32 	%r1328, [%rd300];
	setp.lt.s32 	%p737, %r1327, %r1328;
	mov.u32 	%r4733, %r4706;
	mov.u32 	%r4734, %r4710;
	@%p737 bra 	$L__BB22_813;
	setp.le.s32 	%p739, %r1327, %r1328;
	and.pred  	%p740, %p739, %p2489;
	mov.b32 	%r4732, 1;
	mov.pred 	%p2489, 0;
	mov.u32 	%r4733, %r4710;
	mov.u32 	%r4734, %r4706;
	@%p740 bra 	$L__BB22_811;
$L__BB22_813:
	mov.b32 	%r4735, 0;
	mov.pred 	%p2490, -1;
$L__BB22_814:
	mul.lo.s32 	%r2391, %r4735, %r2001;
	add.s32 	%r2392, %r2391, %r4713;
	mul.wide.s32 	%rd301, %r2392, 4;
	add.s64 	%rd302, %rd7, %rd301;
	ld.global.u32 	%r1332, [%rd302];
	add.s32 	%r2393, %r2391, %r4709;
	mul.wide.s32 	%rd303, %r2393, 4;
	add.s64 	%rd304, %rd7, %rd303;
	ld.global.u32 	%r1333, [%rd304];
	setp.lt.s32 	%p742, %r1332, %r1333;
	mov.u32 	%r4736, %r4709;
	mov.u32 	%r4737, %r4713;
	@%p742 bra 	$L__BB22_816;
	setp.le.s32 	%p744, %r1332, %r1333;
	and.pred  	%p745, %p744, %p2490;
	mov.b32 	%r4735, 1;
	mov.pred 	%p2490, 0;
	mov.u32 	%r4736, %r4713;
	mov.u32 	%r4737, %r4709;
	@%p745 bra 	$L__BB22_814;
$L__BB22_816:
	mov.b32 	%r4738, 0;
	mov.pred 	%p2491, -1;
$L__BB22_817:
	mul.lo.s32 	%r2396, %r4738, %r2001;
	add.s32 	%r2397, %r2396, %r4719;
	mul.wide.s32 	%rd305, %r2397, 4;
	add.s64 	%rd306, %rd7, %rd305;
	ld.global.u32 	%r1337, [%rd306];
	add.s32 	%r2398, %r2396, %r4715;
	mul.wide.s32 	%rd307, %r2398, 4;
	add.s64 	%rd308, %rd7, %rd307;
	ld.global.u32 	%r1338, [%rd308];
	setp.lt.s32 	%p747, %r1337, %r1338;
	mov.u32 	%r4739, %r4715;
	mov.u32 	%r4740, %r4719;
	@%p747 bra 	$L__BB22_819;
	setp.le.s32 	%p749, %r1337, %r1338;
	and.pred  	%p750, %p749, %p2491;
	mov.b32 	%r4738, 1;
	mov.pred 	%p2491, 0;
	mov.u32 	%r4739, %r4719;
	mov.u32 	%r4740, %r4715;
	@%p750 bra 	$L__BB22_817;
$L__BB22_819:
	mov.b32 	%r4741, 0;
	mov.pred 	%p2492, -1;
$L__BB22_820:
	mul.lo.s32 	%r2401, %r4741, %r2001;
	add.s32 	%r2402, %r2401, %r4722;
	mul.wide.s32 	%rd309, %r2402, 4;
	add.s64 	%rd310, %rd7, %rd309;
	ld.global.u32 	%r1342, [%rd310];
	add.s32 	%r2403, %r2401, %r4718;
	mul.wide.s32 	%rd311, %r2403, 4;
	add.s64 	%rd312, %rd7, %rd311;
	ld.global.u32 	%r1343, [%rd312];
	setp.lt.s32 	%p752, %r1342, %r1343;
	mov.u32 	%r4742, %r4718;
	mov.u32 	%r4743, %r4722;
	@%p752 bra 	$L__BB22_822;
	setp.le.s32 	%p754, %r1342, %r1343;
	and.pred  	%p755, %p754, %p2492;
	mov.b32 	%r4741, 1;
	mov.pred 	%p2492, 0;
	mov.u32 	%r4742, %r4722;
	mov.u32 	%r4743, %r4718;
	@%p755 bra 	$L__BB22_820;
$L__BB22_822:
	mov.b32 	%r4744, 0;
	mov.pred 	%p2493, -1;
$L__BB22_823:
	mul.lo.s32 	%r2406, %r4744, %r2001;
	add.s32 	%r2407, %r2406, %r4725;
	mul.wide.s32 	%rd313, %r2407, 4;
	add.s64 	%rd314, %rd7, %rd313;
	ld.global.u32 	%r1347, [%rd314];
	add.s32 	%r2408, %r2406, %r4721;
	mul.wide.s32 	%rd315, %r2408, 4;
	add.s64 	%rd316, %rd7, %rd315;
	ld.global.u32 	%r1348, [%rd316];
	setp.lt.s32 	%p757, %r1347, %r1348;
	mov.u32 	%r4745, %r4721;
	mov.u32 	%r4746, %r4725;
	@%p757 bra 	$L__BB22_825;
	setp.le.s32 	%p759, %r1347, %r1348;
	and.pred  	%p760, %p759, %p2493;
	mov.b32 	%r4744, 1;
	mov.pred 	%p2493, 0;
	mov.u32 	%r4745, %r4725;
	mov.u32 	%r4746, %r4721;
	@%p760 bra 	$L__BB22_823;
$L__BB22_825:
	mov.b32 	%r4747, 0;
	mov.pred 	%p2494, -1;
$L__BB22_826:
	mul.lo.s32 	%r2411, %r4747, %r2001;
	add.s32 	%r2412, %r2411, %r4728;
	mul.wide.s32 	%rd317, %r2412, 4;
	add.s64 	%rd318, %rd7, %rd317;
	ld.global.u32 	%r1352, [%rd318];
	add.s32 	%r2413, %r2411, %r4724;
	mul.wide.s32 	%rd319, %r2413, 4;
	add.s64 	%rd320, %rd7, %rd319;
	ld.global.u32 	%r1353, [%rd320];
	setp.lt.s32 	%p762, %r1352, %r1353;
	mov.u32 	%r4748, %r4724;
	mov.u32 	%r4749, %r4728;
	@%p762 bra 	$L__BB22_828;
	setp.le.s32 	%p764, %r1352, %r1353;
	and.pred  	%p765, %p764, %p2494;
	mov.b32 	%r4747, 1;
	mov.pred 	%p2494, 0;
	mov.u32 	%r4748, %r4728;
	mov.u32 	%r4749, %r4724;
	@%p765 bra 	$L__BB22_826;
$L__BB22_828:
	mov.b32 	%r4750, 0;
	mov.pred 	%p2495, -1;
$L__BB22_829:
	mul.lo.s32 	%r2416, %r4750, %r2001;
	add.s32 	%r2417, %r2416, %r4731;
	mul.wide.s32 	%rd321, %r2417, 4;
	add.s64 	%rd322, %rd7, %rd321;
	ld.global.u32 	%r1357, [%rd322];
	add.s32 	%r2418, %r2416, %r4727;
	mul.wide.s32 	%rd323, %r2418, 4;
	add.s64 	%rd324, %rd7, %rd323;
	ld.global.u32 	%r1358, [%rd324];
	setp.lt.s32 	%p767, %r1357, %r1358;
	mov.u32 	%r4751, %r4727;
	mov.u32 	%r4752, %r4731;
	@%p767 bra 	$L__BB22_831;
	setp.le.s32 	%p769, %r1357, %r1358;
	and.pred  	%p770, %p769, %p2495;
	mov.b32 	%r4750, 1;
	mov.pred 	%p2495, 0;
	mov.u32 	%r4751, %r4731;
	mov.u32 	%r4752, %r4727;
	@%p770 bra 	$L__BB22_829;
$L__BB22_831:
	mov.b32 	%r4753, 0;
	mov.pred 	%p2496, -1;
$L__BB22_832:
	mul.lo.s32 	%r2421, %r4753, %r2001;
	add.s32 	%r2422, %r2421, %r4734;
	mul.wide.s32 	%rd325, %r2422, 4;
	add.s64 	%rd326, %rd7, %rd325;
	ld.global.u32 	%r1362, [%rd326];
	add.s32 	%r2423, %r2421, %r4730;
	mul.wide.s32 	%rd327, %r2423, 4;
	add.s64 	%rd328, %rd7, %rd327;
	ld.global.u32 	%r1363, [%rd328];
	setp.lt.s32 	%p772, %r1362, %r1363;
	mov.u32 	%r4754, %r4730;
	mov.u32 	%r4755, %r4734;
	@%p772 bra 	$L__BB22_834;
	setp.le.s32 	%p774, %r1362, %r1363;
	and.pred  	%p775, %p774, %p2496;
	mov.b32 	%r4753, 1;
	mov.pred 	%p2496, 0;
	mov.u32 	%r4754, %r4734;
	mov.u32 	%r4755, %r4730;
	@%p775 bra 	$L__BB22_832;
$L__BB22_834:
	mov.b32 	%r4756, 0;
	mov.pred 	%p2497, -1;
$L__BB22_835:
	mul.lo.s32 	%r2426, %r4756, %r2001;
	add.s32 	%r2427, %r2426, %r4737;
	mul.wide.s32 	%rd329, %r2427, 4;
	add.s64 	%rd330, %rd7, %rd329;
	ld.global.u32 	%r1367, [%rd330];
	add.s32 	%r2428, %r2426, %r4733;
	mul.wide.s32 	%rd331, %r2428, 4;
	add.s64 	%rd332, %rd7, %rd331;
	ld.global.u32 	%r1368, [%rd332];
	setp.lt.s32 	%p777, %r1367, %r1368;
	mov.u32 	%r4757, %r4733;
	mov.u32 	%r4758, %r4737;
	@%p777 bra 	$L__BB22_837;
	setp.le.s32 	%p779, %r1367, %r1368;
	and.pred  	%p780, %p779, %p2497;
	mov.b32 	%r4756, 1;
	mov.pred 	%p2497, 0;
	mov.u32 	%r4757, %r4737;
	mov.u32 	%r4758, %r4733;
	@%p780 bra 	$L__BB22_835;
$L__BB22_837:
	mov.b32 	%r4759, 0;
	mov.pred 	%p2498, -1;
$L__BB22_838:
	mul.lo.s32 	%r2431, %r4759, %r2001;
	add.s32 	%r2432, %r2431, %r4712;
	mul.wide.s32 	%rd333, %r2432, 4;
	add.s64 	%rd334, %rd7, %rd333;
	ld.global.u32 	%r1372, [%rd334];
	add.s32 	%r2433, %r2431, %r4736;
	mul.wide.s32 	%rd335, %r2433, 4;
	add.s64 	%rd336, %rd7, %rd335;
	ld.global.u32 	%r1373, [%rd336];
	setp.lt.s32 	%p782, %r1372, %r1373;
	mov.u32 	%r4760, %r4736;
	mov.u32 	%r4761, %r4712;
	@%p782 bra 	$L__BB22_840;
	setp.le.s32 	%p784, %r1372, %r1373;
	and.pred  	%p785, %p784, %p2498;
	mov.b32 	%r4759, 1;
	mov.pred 	%p2498, 0;
	mov.u32 	%r4760, %r4712;
	mov.u32 	%r4761, %r4736;
	@%p785 bra 	$L__BB22_838;
$L__BB22_840:
	mov.b32 	%r4762, 0;
	mov.pred 	%p2499, -1;
$L__BB22_841:
	mul.lo.s32 	%r2436, %r4762, %r2001;
	add.s32 	%r2437, %r2436, %r4740;
	mul.wide.s32 	%rd337, %r2437, 4;
	add.s64 	%rd338, %rd7, %rd337;
	ld.global.u32 	%r1377, [%rd338];
	add.s32 	%r2438, %r2436, %r4716;
	mul.wide.s32 	%rd339, %r2438, 4;
	add.s64 	%rd340, %rd7, %rd339;
	ld.global.u32 	%r1378, [%rd340];
	setp.lt.s32 	%p787, %r1377, %r1378;
	mov.u32 	%r4763, %r4716;
	mov.u32 	%r4764, %r4740;
	@%p787 bra 	$L__BB22_843;
	setp.le.s32 	%p789, %r1377, %r1378;
	and.pred  	%p790, %p789, %p2499;
	mov.b32 	%r4762, 1;
	mov.pred 	%p2499, 0;
	mov.u32 	%r4763, %r4740;
	mov.u32 	%r4764, %r4716;
	@%p790 bra 	$L__BB22_841;
$L__BB22_843:
	mov.b32 	%r4765, 0;
	mov.pred 	%p2500, -1;
$L__BB22_844:
	mul.lo.s32 	%r2441, %r4765, %r2001;
	add.s32 	%r2442, %r2441, %r4743;
	mul.wide.s32 	%rd341, %r2442, 4;
	add.s64 	%rd342, %rd7, %rd341;
	ld.global.u32 	%r1382, [%rd342];
	add.s32 	%r2443, %r2441, %r4739;
	mul.wide.s32 	%rd343, %r2443, 4;
	add.s64 	%rd344, %rd7, %rd343;
	ld.global.u32 	%r1383, [%rd344];
	setp.lt.s32 	%p792, %r1382, %r1383;
	mov.u32 	%r4766, %r4739;
	mov.u32 	%r4767, %r4743;
	@%p792 bra 	$L__BB22_846;
	setp.le.s32 	%p794, %r1382, %r1383;
	and.pred  	%p795, %p794, %p2500;
	mov.b32 	%r4765, 1;
	mov.pred 	%p2500, 0;
	mov.u32 	%r4766, %r4743;
	mov.u32 	%r4767, %r4739;
	@%p795 bra 	$L__BB22_844;
$L__BB22_846:
	mov.b32 	%r4768, 0;
	mov.pred 	%p2501, -1;
$L__BB22_847:
	mul.lo.s32 	%r2446, %r4768, %r2001;
	add.s32 	%r2447, %r2446, %r4746;
	mul.wide.s32 	%rd345, %r2447, 4;
	add.s64 	%rd346, %rd7, %rd345;
	ld.global.u32 	%r1387, [%rd346];
	add.s32 	%r2448, %r2446, %r4742;
	mul.wide.s32 	%rd347, %r2448, 4;
	add.s64 	%rd348, %rd7, %rd347;
	ld.global.u32 	%r1388, [%rd348];
	setp.lt.s32 	%p797, %r1387, %r1388;
	mov.u32 	%r4769, %r4742;
	mov.u32 	%r4770, %r4746;
	@%p797 bra 	$L__BB22_849;
	setp.le.s32 	%p799, %r1387, %r1388;
	and.pred  	%p800, %p799, %p2501;
	mov.b32 	%r4768, 1;
	mov.pred 	%p2501, 0;
	mov.u32 	%r4769, %r4746;
	mov.u32 	%r4770, %r4742;
	@%p800 bra 	$L__BB22_847;
$L__BB22_849:
	mov.b32 	%r4771, 0;
	mov.pred 	%p2502, -1;
$L__BB22_850:
	mul.lo.s32 	%r2451, %r4771, %r2001;
	add.s32 	%r2452, %r2451, %r4749;
	mul.wide.s32 	%rd349, %r2452, 4;
	add.s64 	%rd350, %rd7, %rd349;
	ld.global.u32 	%r1392, [%rd350];
	add.s32 	%r2453, %r2451, %r4745;
	mul.wide.s32 	%rd351, %r2453, 4;
	add.s64 	%rd352, %rd7, %rd351;
	ld.global.u32 	%r1393, [%rd352];
	setp.lt.s32 	%p802, %r1392, %r1393;
	mov.u32 	%r4772, %r4745;
	mov.u32 	%r4773, %r4749;
	@%p802 bra 	$L__BB22_852;
	setp.le.s32 	%p804, %r1392, %r1393;
	and.pred  	%p805, %p804, %p2502;
	mov.b32 	%r4771, 1;
	mov.pred 	%p2502, 0;
	mov.u32 	%r4772, %r4749;
	mov.u32 	%r4773, %r4745;
	@%p805 bra 	$L__BB22_850;
$L__BB22_852:
	mov.b32 	%r4774, 0;
	mov.pred 	%p2503, -1;
$L__BB22_853:
	mul.lo.s32 	%r2456, %r4774, %r2001;
	add.s32 	%r2457, %r2456, %r4752;
	mul.wide.s32 	%rd353, %r2457, 4;
	add.s64 	%rd354, %rd7, %rd353;
	ld.global.u32 	%r1397, [%rd354];
	add.s32 	%r2458, %r2456, %r4748;
	mul.wide.s32 	%rd355, %r2458, 4;
	add.s64 	%rd356, %rd7, %rd355;
	ld.global.u32 	%r1398, [%rd356];
	setp.lt.s32 	%p807, %r1397, %r1398;
	mov.u32 	%r4775, %r4748;
	mov.u32 	%r4776, %r4752;
	@%p807 bra 	$L__BB22_855;
	setp.le.s32 	%p809, %r1397, %r1398;
	and.pred  	%p810, %p809, %p2503;
	mov.b32 	%r4774, 1;
	mov.pred 	%p2503, 0;
	mov.u32 	%r4775, %r4752;
	mov.u32 	%r4776, %r4748;
	@%p810 bra 	$L__BB22_853;
$L__BB22_855:
	mov.b32 	%r4777, 0;
	mov.pred 	%p2504, -1;
$L__BB22_856:
	mul.lo.s32 	%r2461, %r4777, %r2001;
	add.s32 	%r2462, %r2461, %r4755;
	mul.wide.s32 	%rd357, %r2462, 4;
	add.s64 	%rd358, %rd7, %rd357;
	ld.global.u32 	%r1402, [%rd358];
	add.s32 	%r2463, %r2461, %r4751;
	mul.wide.s32 	%rd359, %r2463, 4;
	add.s64 	%rd360, %rd7, %rd359;
	ld.global.u32 	%r1403, [%rd360];
	setp.lt.s32 	%p812, %r1402, %r1403;
	mov.u32 	%r4778, %r4751;
	mov.u32 	%r4779, %r4755;
	@%p812 bra 	$L__BB22_858;
	setp.le.s32 	%p814, %r1402, %r1403;
	and.pred  	%p815, %p814, %p2504;
	mov.b32 	%r4777, 1;
	mov.pred 	%p2504, 0;
	mov.u32 	%r4778, %r4755;
	mov.u32 	%r4779, %r4751;
	@%p815 bra 	$L__BB22_856;
$L__BB22_858:
	mov.b32 	%r4780, 0;
	mov.pred 	%p2505, -1;
$L__BB22_859:
	mul.lo.s32 	%r2466, %r4780, %r2001;
	add.s32 	%r2467, %r2466, %r4758;
	mul.wide.s32 	%rd361, %r2467, 4;
	add.s64 	%rd362, %rd7, %rd361;
	ld.global.u32 	%r1407, [%rd362];
	add.s32 	%r2468, %r2466, %r4754;
	mul.wide.s32 	%rd363, %r2468, 4;
	add.s64 	%rd364, %rd7, %rd363;
	ld.global.u32 	%r1408, [%rd364];
	setp.lt.s32 	%p817, %r1407, %r1408;
	mov.u32 	%r4781, %r4754;
	mov.u32 	%r4782, %r4758;
	@%p817 bra 	$L__BB22_861;
	setp.le.s32 	%p819, %r1407, %r1408;
	and.pred  	%p820, %p819, %p2505;
	mov.b32 	%r4780, 1;
	mov.pred 	%p2505, 0;
	mov.u32 	%r4781, %r4758;
	mov.u32 	%r4782, %r4754;
	@%p820 bra 	$L__BB22_859;
$L__BB22_861:
	mov.b32 	%r4783, 0;
	mov.pred 	%p2506, -1;
$L__BB22_862:
	mul.lo.s32 	%r2471, %r4783, %r2001;
	add.s32 	%r2472, %r2471, %r4761;
	mul.wide.s32 	%rd365, %r2472, 4;
	add.s64 	%rd366, %rd7, %rd365;
	ld.global.u32 	%r1412, [%rd366];
	add.s32 	%r2473, %r2471, %r4757;
	mul.wide.s32 	%rd367, %r2473, 4;
	add.s64 	%rd368, %rd7, %rd367;
	ld.global.u32 	%r1413, [%rd368];
	setp.lt.s32 	%p822, %r1412, %r1413;
	mov.u32 	%r4784, %r4757;
	mov.u32 	%r4785, %r4761;
	@%p822 bra 	$L__BB22_864;
	setp.le.s32 	%p824, %r1412, %r1413;
	and.pred  	%p825, %p824, %p2506;
	mov.b32 	%r4783, 1;
	mov.pred 	%p2506, 0;
	mov.u32 	%r4784, %r4761;
	mov.u32 	%r4785, %r4757;
	@%p825 bra 	$L__BB22_862;
$L__BB22_864:
	mov.b32 	%r4786, 0;
	mov.pred 	%p2507, -1;
$L__BB22_865:
	mul.lo.s32 	%r2476, %r4786, %r2001;
	add.s32 	%r2477, %r2476, %r4767;
	mul.wide.s32 	%rd369, %r2477, 4;
	add.s64 	%rd370, %rd7, %rd369;
	ld.global.u32 	%r1417, [%rd370];
	add.s32 	%r2478, %r2476, %r4763;
	mul.wide.s32 	%rd371, %r2478, 4;
	add.s64 	%rd372, %rd7, %rd371;
	ld.global.u32 	%r1418, [%rd372];
	setp.lt.s32 	%p827, %r1417, %r1418;
	mov.u32 	%r4787, %r4763;
	mov.u32 	%r4788, %r4767;
	@%p827 bra 	$L__BB22_867;
	setp.le.s32 	%p829, %r1417, %r1418;
	and.pred  	%p830, %p829, %p2507;
	mov.b32 	%r4786, 1;
	mov.pred 	%p2507, 0;
	mov.u32 	%r4787, %r4767;
	mov.u32 	%r4788, %r4763;
	@%p830 bra 	$L__BB22_865;
$L__BB22_867:
	mov.b32 	%r4789, 0;
	mov.pred 	%p2508, -1;
$L__BB22_868:
	mul.lo.s32 	%r2481, %r4789, %r2001;
	add.s32 	%r2482, %r2481, %r4770;
	mul.wide.s32 	%rd373, %r2482, 4;
	add.s64 	%rd374, %rd7, %rd373;
	ld.global.u32 	%r1422, [%rd374];
	add.s32 	%r2483, %r2481, %r4766;
	mul.wide.s32 	%rd375, %r2483, 4;
	add.s64 	%rd376, %rd7, %rd375;
	ld.global.u32 	%r1423, [%rd376];
	setp.lt.s32 	%p832, %r1422, %r1423;
	mov.u32 	%r4790, %r4766;
	mov.u32 	%r4791, %r4770;
	@%p832 bra 	$L__BB22_870;
	setp.le.s32 	%p834, %r1422, %r1423;
	and.pred  	%p835, %p834, %p2508;
	mov.b32 	%r4789, 1;
	mov.pred 	%p2508, 0;
	mov.u32 	%r4790, %r4770;
	mov.u32 	%r4791, %r4766;
	@%p835 bra 	$L__BB22_868;
$L__BB22_870:
	mov.b32 	%r4792, 0;
	mov.pred 	%p2509, -1;
$L__BB22_871:
	mul.lo.s32 	%r2486, %r4792, %r2001;
	add.s32 	%r2487, %r2486, %r4773;
	mul.wide.s32 	%rd377, %r2487, 4;
	add.s64 	%rd378, %rd7, %rd377;
	ld.global.u32 	%r1427, [%rd378];
	add.s32 	%r2488, %r2486, %r4769;
	mul.wide.s32 	%rd379, %r2488, 4;
	add.s64 	%rd380, %rd7, %rd379;
	ld.global.u32 	%r1428, [%rd380];
	setp.lt.s32 	%p837, %r1427, %r1428;
	mov.u32 	%r4793, %r4769;
	mov.u32 	%r4794, %r4773;
	@%p837 bra 	$L__BB22_873;
	setp.le.s32 	%p839, %r1427, %r1428;
	and.pred  	%p840, %p839, %p2509;
	mov.b32 	%r4792, 1;
	mov.pred 	%p2509, 0;
	mov.u32 	%r4793, %r4773;
	mov.u32 	%r4794, %r4769;
	@%p840 bra 	$L__BB22_871;
$L__BB22_873:
	mov.b32 	%r4795, 0;
	mov.pred 	%p2510, -1;
$L__BB22_874:
	mul.lo.s32 	%r2491, %r4795, %r2001;
	add.s32 	%r2492, %r2491, %r4776;
	mul.wide.s32 	%rd381, %r2492, 4;
	add.s64 	%rd382, %rd7, %rd381;
	ld.global.u32 	%r1432, [%rd382];
	add.s32 	%r2493, %r2491, %r4772;
	mul.wide.s32 	%rd383, %r2493, 4;
	add.s64 	%rd384, %rd7, %rd383;
	ld.global.u32 	%r1433, [%rd384];
	setp.lt.s32 	%p842, %r1432, %r1433;
	mov.u32 	%r4796, %r4772;
	mov.u32 	%r4797, %r4776;
	@%p842 bra 	$L__BB22_876;
	setp.le.s32 	%p844, %r1432, %r1433;
	and.pred  	%p845, %p844, %p2510;
	mov.b32 	%r4795, 1;
	mov.pred 	%p2510, 0;
	mov.u32 	%r4796, %r4776;
	mov.u32 	%r4797, %r4772;
	@%p845 bra 	$L__BB22_874;
$L__BB22_876:
	mov.b32 	%r4798, 0;
	mov.pred 	%p2511, -1;
$L__BB22_877:
	mul.lo.s32 	%r2496, %r4798, %r2001;
	add.s32 	%r2497, %r2496, %r4779;
	mul.wide.s32 	%rd385, %r2497, 4;
	add.s64 	%rd386, %rd7, %rd385;
	ld.global.u32 	%r1437, [%rd386];
	add.s32 	%r2498, %r2496, %r4775;
	mul.wide.s32 	%rd387, %r2498, 4;
	add.s64 	%rd388, %rd7, %rd387;
	ld.global.u32 	%r1438, [%rd388];
	setp.lt.s32 	%p847, %r1437, %r1438;
	mov.u32 	%r4799, %r4775;
	mov.u32 	%r4800, %r4779;
	@%p847 bra 	$L__BB22_879;
	setp.le.s32 	%p849, %r1437, %r1438;
	and.pred  	%p850, %p849, %p2511;
	mov.b32 	%r4798, 1;
	mov.pred 	%p2511, 0;
	mov.u32 	%r4799, %r4779;
	mov.u32 	%r4800, %r4775;
	@%p850 bra 	$L__BB22_877;
$L__BB22_879:
	mov.b32 	%r4801, 0;
	mov.pred 	%p2512, -1;
$L__BB22_880:
	mul.lo.s32 	%r2501, %r4801, %r2001;
	add.s32 	%r2502, %r2501, %r4782;
	mul.wide.s32 	%rd389, %r2502, 4;
	add.s64 	%rd390, %rd7, %rd389;
	ld.global.u32 	%r1442, [%rd390];
	add.s32 	%r2503, %r2501, %r4778;
	mul.wide.s32 	%rd391, %r2503, 4;
	add.s64 	%rd392, %rd7, %rd391;
	ld.global.u32 	%r1443, [%rd392];
	setp.lt.s32 	%p852, %r1442, %r1443;
	mov.u32 	%r4802, %r4778;
	mov.u32 	%r4803, %r4782;
	@%p852 bra 	$L__BB22_882;
	setp.le.s32 	%p854, %r1442, %r1443;
	and.pred  	%p855, %p854, %p2512;
	mov.b32 	%r4801, 1;
	mov.pred 	%p2512, 0;
	mov.u32 	%r4802, %r4782;
	mov.u32 	%r4803, %r4778;
	@%p855 bra 	$L__BB22_880;
$L__BB22_882:
	mov.b32 	%r4804, 0;
	mov.pred 	%p2513, -1;
$L__BB22_883:
	mul.lo.s32 	%r2506, %r4804, %r2001;
	add.s32 	%r2507, %r2506, %r4785;
	mul.wide.s32 	%rd393, %r2507, 4;
	add.s64 	%rd394, %rd7, %rd393;
	ld.global.u32 	%r1447, [%rd394];
	add.s32 	%r2508, %r2506, %r4781;
	mul.wide.s32 	%rd395, %r2508, 4;
	add.s64 	%rd396, %rd7, %rd395;
	ld.global.u32 	%r1448, [%rd396];
	setp.lt.s32 	%p857, %r1447, %r1448;
	mov.u32 	%r4805, %r4781;
	mov.u32 	%r4806, %r4785;
	@%p857 bra 	$L__BB22_885;
	setp.le.s32 	%p859, %r1447, %r1448;
	and.pred  	%p860, %p859, %p2513;
	mov.b32 	%r4804, 1;
	mov.pred 	%p2513, 0;
	mov.u32 	%r4805, %r4785;
	mov.u32 	%r4806, %r4781;
	@%p860 bra 	$L__BB22_883;
$L__BB22_885:
	mov.b32 	%r4807, 0;
	mov.pred 	%p2514, -1;
$L__BB22_886:
	mul.lo.s32 	%r2511, %r4807, %r2001;
	add.s32 	%r2512, %r2511, %r4760;
	mul.wide.s32 	%rd397, %r2512, 4;
	add.s64 	%rd398, %rd7, %rd397;
	ld.global.u32 	%r1452, [%rd398];
	add.s32 	%r2513, %r2511, %r4784;
	mul.wide.s32 	%rd399, %r2513, 4;
	add.s64 	%rd400, %rd7, %rd399;
	ld.global.u32 	%r1453, [%rd400];
	setp.lt.s32 	%p862, %r1452, %r1453;
	mov.u32 	%r4808, %r4784;
	mov.u32 	%r4809, %r4760;
	@%p862 bra 	$L__BB22_888;
	setp.le.s32 	%p864, %r1452, %r1453;
	and.pred  	%p865, %p864, %p2514;
	mov.b32 	%r4807, 1;
	mov.pred 	%p2514, 0;
	mov.u32 	%r4808, %r4760;
	mov.u32 	%r4809, %r4784;
	@%p865 bra 	$L__BB22_886;
$L__BB22_888:
	mov.b32 	%r4810, 0;
	mov.pred 	%p2515, -1;
$L__BB22_889:
	mul.lo.s32 	%r2516, %r4810, %r2001;
	add.s32 	%r2517, %r2516, %r4788;
	mul.wide.s32 	%rd401, %r2517, 4;
	add.s64 	%rd402, %rd7, %rd401;
	ld.global.u32 	%r1457, [%rd402];
	add.s32 	%r2518, %r2516, %r4764;
	mul.wide.s32 	%rd403, %r2518, 4;
	add.s64 	%rd404, %rd7, %rd403;
	ld.global.u32 	%r1458, [%rd404];
	setp.lt.s32 	%p867, %r1457, %r1458;
	mov.u32 	%r4811, %r4764;
	mov.u32 	%r4812, %r4788;
	@%p867 bra 	$L__BB22_891;
	setp.le.s32 	%p869, %r1457, %r1458;
	and.pred  	%p870, %p869, %p2515;
	mov.b32 	%r4810, 1;
	mov.pred 	%p2515, 0;
	mov.u32 	%r4811, %r4788;
	mov.u32 	%r4812, %r4764;
	@%p870 bra 	$L__BB22_889;
$L__BB22_891:
	mov.b32 	%r4813, 0;
	mov.pred 	%p2516, -1;
$L__BB22_892:
	mul.lo.s32 	%r2521, %r4813, %r2001;
	add.s32 	%r2522, %r2521, %r4791;
	mul.wide.s32 	%rd405, %r2522, 4;
	add.s64 	%rd406, %rd7, %rd405;
	ld.global.u32 	%r1462, [%rd406];
	add.s32 	%r2523, %r2521, %r4787;
	mul.wide.s32 	%rd407, %r2523, 4;
	add.s64 	%rd408, %rd7, %rd407;
	ld.global.u32 	%r1463, [%rd408];
	setp.lt.s32 	%p872, %r1462, %r1463;
	mov.u32 	%r4814, %r4787;
	mov.u32 	%r4815, %r4791;
	@%p872 bra 	$L__BB22_894;
	setp.le.s32 	%p874, %r1462, %r1463;
	and.pred  	%p875, %p874, %p2516;
	mov.b32 	%r4813, 1;
	mov.pred 	%p2516, 0;
	mov.u32 	%r4814, %r4791;
	mov.u32 	%r4815, %r4787;
	@%p875 bra 	$L__BB22_892;
$L__BB22_894:
	mov.b32 	%r4816, 0;
	mov.pred 	%p2517, -1;
$L__BB22_895:
	mul.lo.s32 	%r2526, %r4816, %r2001;
	add.s32 	%r2527, %r2526, %r4794;
	mul.wide.s32 	%rd409, %r2527, 4;
	add.s64 	%rd410, %rd7, %rd409;
	ld.global.u32 	%r1467, [%rd410];
	add.s32 	%r2528, %r2526, %r4790;
	mul.wide.s32 	%rd411, %r2528, 4;
	add.s64 	%rd412, %rd7, %rd411;
	ld.global.u32 	%r1468, [%rd412];
	setp.lt.s32 	%p877, %r1467, %r1468;
	mov.u32 	%r4817, %r4790;
	mov.u32 	%r4818, %r4794;
	@%p877 bra 	$L__BB22_897;
	setp.le.s32 	%p879, %r1467, %r1468;
	and.pred  	%p880, %p879, %p2517;
	mov.b32 	%r4816, 1;
	mov.pred 	%p2517, 0;
	mov.u32 	%r4817, %r4794;
	mov.u32 	%r4818, %r4790;
	@%p880 bra 	$L__BB22_895;
$L__BB22_897:
	mov.b32 	%r4819, 0;
	mov.pred 	%p2518, -1;
$L__BB22_898:
	mul.lo.s32 	%r2531, %r4819, %r2001;
	add.s32 	%r2532, %r2531, %r4797;
	mul.wide.s32 	%rd413, %r2532, 4;
	add.s64 	%rd414, %rd7, %rd413;
	ld.global.u32 	%r1472, [%rd414];
	add.s32 	%r2533, %r2531, %r4793;
	mul.wide.s32 	%rd415, %r2533, 4;
	add.s64 	%rd416, %rd7, %rd415;
	ld.global.u32 	%r1473, [%rd416];
	setp.lt.s32 	%p882, %r1472, %r1473;
	mov.u32 	%r4820, %r4793;
	mov.u32 	%r4821, %r4797;
	@%p882 bra 	$L__BB22_900;
	setp.le.s32 	%p884, %r1472, %r1473;
	and.pred  	%p885, %p884, %p2518;
	mov.b32 	%r4819, 1;
	mov.pred 	%p2518, 0;
	mov.u32 	%r4820, %r4797;
	mov.u32 	%r4821, %r4793;
	@%p885 bra 	$L__BB22_898;
$L__BB22_900:
	mov.b32 	%r4822, 0;
	mov.pred 	%p2519, -1;
$L__BB22_901:
	mul.lo.s32 	%r2536, %r4822, %r2001;
	add.s32 	%r2537, %r2536, %r4800;
	mul.wide.s32 	%rd417, %r2537, 4;
	add.s64 	%rd418, %rd7, %rd417;
	ld.global.u32 	%r1477, [%rd418];
	add.s32 	%r2538, %r2536, %r4796;
	mul.wide.s32 	%rd419, %r2538, 4;
	add.s64 	%rd420, %rd7, %rd419;
	ld.global.u32 	%r1478, [%rd420];
	setp.lt.s32 	%p887, %r1477, %r1478;
	mov.u32 	%r4823, %r4796;
	mov.u32 	%r4824, %r4800;
	@%p887 bra 	$L__BB22_903;
	setp.le.s32 	%p889, %r1477, %r1478;
	and.pred  	%p890, %p889, %p2519;
	mov.b32 	%r4822, 1;
	mov.pred 	%p2519, 0;
	mov.u32 	%r4823, %r4800;
	mov.u32 	%r4824, %r4796;
	@%p890 bra 	$L__BB22_901;
$L__BB22_903:
	mov.b32 	%r4825, 0;
	mov.pred 	%p2520, -1;
$L__BB22_904:
	mul.lo.s32 	%r2541, %r4825, %r2001;
	add.s32 	%r2542, %r2541, %r4803;
	mul.wide.s32 	%rd421, %r2542, 4;
	add.s64 	%rd422, %rd7, %rd421;
	ld.global.u32 	%r1482, [%rd422];
	add.s32 	%r2543, %r2541, %r4799;
	mul.wide.s32 	%rd423, %r2543, 4;
	add.s64 	%rd424, %rd7, %rd423;
	ld.global.u32 	%r1483, [%rd424];
	setp.lt.s32 	%p892, %r1482, %r1483;
	mov.u32 	%r4826, %r4799;
	mov.u32 	%r4827, %r4803;
	@%p892 bra 	$L__BB22_906;
	setp.le.s32 	%p894, %r1482, %r1483;
	and.pred  	%p895, %p894, %p2520;
	mov.b32 	%r4825, 1;
	mov.pred 	%p2520, 0;
	mov.u32 	%r4826, %r4803;
	mov.u32 	%r4827, %r4799;
	@%p895 bra 	$L__BB22_904;
$L__BB22_906:
	mov.b32 	%r4828, 0;
	mov.pred 	%p2521, -1;
$L__BB22_907:
	mul.lo.s32 	%r2546, %r4828, %r2001;
	add.s32 	%r2547, %r2546, %r4806;
	mul.wide.s32 	%rd425, %r2547, 4;
	add.s64 	%rd426, %rd7, %rd425;
	ld.global.u32 	%r1487, [%rd426];
	add.s32 	%r2548, %r2546, %r4802;
	mul.wide.s32 	%rd427, %r2548, 4;
	add.s64 	%rd428, %rd7, %rd427;
	ld.global.u32 	%r1488, [%rd428];
	setp.lt.s32 	%p897, %r1487, %r1488;
	mov.u32 	%r4829, %r4802;
	mov.u32 	%r4830, %r4806;
	@%p897 bra 	$L__BB22_909;
	setp.le.s32 	%p899, %r1487, %r1488;
	and.pred  	%p900, %p899, %p2521;
	mov.b32 	%r4828, 1;
	mov.pred 	%p2521, 0;
	mov.u32 	%r4829, %r4806;
	mov.u32 	%r4830, %r4802;
	@%p900 bra 	$L__BB22_907;
$L__BB22_909:
	mov.b32 	%r4831, 0;
	mov.pred 	%p2522, -1;
$L__BB22_910:
	mul.lo.s32 	%r2551, %r4831, %r2001;
	add.s32 	%r2552, %r2551, %r4809;
	mul.wide.s32 	%rd429, %r2552, 4;
	add.s64 	%rd430, %rd7, %rd429;
	ld.global.u32 	%r1492, [%rd430];
	add.s32 	%r2553, %r2551, %r4805;
	mul.wide.s32 	%rd431, %r2553, 4;
	add.s64 	%rd432, %rd7, %rd431;
	ld.global.u32 	%r1493, [%rd432];
	setp.lt.s32 	%p902, %r1492, %r1493;
	mov.u32 	%r4832, %r4805;
	mov.u32 	%r4833, %r4809;
	@%p902 bra 	$L__BB22_912;
	setp.le.s32 	%p904, %r1492, %r1493;
	and.pred  	%p905, %p904, %p2522;
	mov.b32 	%r4831, 1;
	mov.pred 	%p2522, 0;
	mov.u32 	%r4832, %r4809;
	mov.u32 	%r4833, %r4805;
	@%p905 bra 	$L__BB22_910;
$L__BB22_912:
	mov.b32 	%r4834, 0;
	mov.pred 	%p2523, -1;
$L__BB22_913:
	mul.lo.s32 	%r2556, %r4834, %r2001;
	add.s32 	%r2557, %r2556, %r4815;
	mul.wide.s32 	%rd433, %r2557, 4;
	add.s64 	%rd434, %rd7, %rd433;
	ld.global.u32 	%r1497, [%rd434];
	add.s32 	%r2558, %r2556, %r4811;
	mul.wide.s32 	%rd435, %r2558, 4;
	add.s64 	%rd436, %rd7, %rd435;
	ld.global.u32 	%r1498, [%rd436];
	setp.lt.s32 	%p907, %r1497, %r1498;
	mov.u32 	%r4835, %r4811;
	mov.u32 	%r4836, %r4815;
	@%p907 bra 	$L__BB22_915;
	setp.le.s32 	%p909, %r1497, %r1498;
	and.pred  	%p910, %p909, %p2523;
	mov.b32 	%r4834, 1;
	mov.pred 	%p2523, 0;
	mov.u32 	%r4835, %r4815;
	mov.u32 	%r4836, %r4811;
	@%p910 bra 	$L__BB22_913;
$L__BB22_915:
	mov.b32 	%r4837, 0;
	mov.pred 	%p2524, -1;
$L__BB22_916:
	mul.lo.s32 	%r2561, %r4837, %r2001;
	add.s32 	%r2562, %r2561, %r4818;
	mul.wide.s32 	%rd437, %r2562, 4;
	add.s64 	%rd438, %rd7, %rd437;
	ld.global.u32 	%r1502, [%rd438];
	add.s32 	%r2563, %r2561, %r4814;
	mul.wide.s32 	%rd439, %r2563, 4;
	add.s64 	%rd440, %rd7, %rd439;
	ld.global.u32 	%r1503, [%rd440];
	setp.lt.s32 	%p912, %r1502, %r1503;
	mov.u32 	%r4838, %r4814;
	mov.u32 	%r4839, %r4818;
	@%p912 bra 	$L__BB22_918;
	setp.le.s32 	%p914, %r1502, %r1503;
	and.pred  	%p915, %p914, %p2524;
	mov.b32 	%r4837, 1;
	mov.pred 	%p2524, 0;
	mov.u32 	%r4838, %r4818;
	mov.u32 	%r4839, %r4814;
	@%p915 bra 	$L__BB22_916;
$L__BB22_918:
	mov.b32 	%r4840, 0;
	mov.pred 	%p2525, -1;
$L__BB22_919:
	mul.lo.s32 	%r2566, %r4840, %r2001;
	add.s32 	%r2567, %r2566, %r4821;
	mul.wide.s32 	%rd441, %r2567, 4;
	add.s64 	%rd442, %rd7, %rd441;
	ld.global.u32 	%r1507, [%rd442];
	add.s32 	%r2568, %r2566, %r4817;
	mul.wide.s32 	%rd443, %r2568, 4;
	add.s64 	%rd444, %rd7, %rd443;
	ld.global.u32 	%r1508, [%rd444];
	setp.lt.s32 	%p917, %r1507, %r1508;
	mov.u32 	%r4841, %r4817;
	mov.u32 	%r4842, %r4821;
	@%p917 bra 	$L__BB22_921;
	setp.le.s32 	%p919, %r1507, %r1508;
	and.pred  	%p920, %p919, %p2525;
	mov.b32 	%r4840, 1;
	mov.pred 	%p2525, 0;
	mov.u32 	%r4841, %r4821;
	mov.u32 	%r4842, %r4817;
	@%p920 bra 	$L__BB22_919;
$L__BB22_921:
	mov.b32 	%r4843, 0;
	mov.pred 	%p2526, -1;
$L__BB22_922:
	mul.lo.s32 	%r2571, %r4843, %r2001;
	add.s32 	%r2572, %r2571, %r4824;
	mul.wide.s32 	%rd445, %r2572, 4;
	add.s64 	%rd446, %rd7, %rd445;
	ld.global.u32 	%r1512, [%rd446];
	add.s32 	%r2573, %r2571, %r4820;
	mul.wide.s32 	%rd447, %r2573, 4;
	add.s64 	%rd448, %rd7, %rd447;
	ld.global.u32 	%r1513, [%rd448];
	setp.lt.s32 	%p922, %r1512, %r1513;
	mov.u32 	%r4844, %r4820;
	mov.u32 	%r4845, %r4824;
	@%p922 bra 	$L__BB22_924;
	setp.le.s32 	%p924, %r1512, %r1513;
	and.pred  	%p925, %p924, %p2526;
	mov.b32 	%r4843, 1;
	mov.pred 	%p2526, 0;
	mov.u32 	%r4844, %r4824;
	mov.u32 	%r4845, %r4820;
	@%p925 bra 	$L__BB22_922;
$L__BB22_924:
	mov.b32 	%r4846, 0;
	mov.pred 	%p2527, -1;
$L__BB22_925:
	mul.lo.s32 	%r2576, %r4846, %r2001;
	add.s32 	%r2577, %r2576, %r4827;
	mul.wide.s32 	%rd449, %r2577, 4;
	add.s64 	%rd450, %rd7, %rd449;
	ld.global.u32 	%r1517, [%rd450];
	add.s32 	%r2578, %r2576, %r4823;
	mul.wide.s32 	%rd451, %r2578, 4;
	add.s64 	%rd452, %rd7, %rd451;
	ld.global.u32 	%r1518, [%rd452];
	setp.lt.s32 	%p927, %r1517, %r1518;
	mov.u32 	%r4847, %r4823;
	mov.u32 	%r4848, %r4827;
	@%p927 bra 	$L__BB22_927;
	setp.le.s32 	%p929, %r1517, %r1518;
	and.pred  	%p930, %p929, %p2527;
	mov.b32 	%r4846, 1;
	mov.pred 	%p2527, 0;
	mov.u32 	%r4847, %r4827;
	mov.u32 	%r4848, %r4823;
	@%p930 bra 	$L__BB22_925;
$L__BB22_927:
	mov.b32 	%r4849, 0;
	mov.pred 	%p2528, -1;
$L__BB22_928:
	mul.lo.s32 	%r2581, %r4849, %r2001;
	add.s32 	%r2582, %r2581, %r4830;
	mul.wide.s32 	%rd453, %r2582, 4;
	add.s64 	%rd454, %rd7, %rd453;
	ld.global.u32 	%r1522, [%rd454];
	add.s32 	%r2583, %r2581, %r4826;
	mul.wide.s32 	%rd455, %r2583, 4;
	add.s64 	%rd456, %rd7, %rd455;
	ld.global.u32 	%r1523, [%rd456];
	setp.lt.s32 	%p932, %r1522, %r1523;
	mov.u32 	%r4850, %r4826;
	mov.u32 	%r4851, %r4830;
	@%p932 bra 	$L__BB22_930;
	setp.le.s32 	%p934, %r1522, %r1523;
	and.pred  	%p935, %p934, %p2528;
	mov.b32 	%r4849, 1;
	mov.pred 	%p2528, 0;
	mov.u32 	%r4850, %r4830;
	mov.u32 	%r4851, %r4826;
	@%p935 bra 	$L__BB22_928;
$L__BB22_930:
	mov.b32 	%r4852, 0;
	mov.pred 	%p2529, -1;
$L__BB22_931:
	mul.lo.s32 	%r2586, %r4852, %r2001;
	add.s32 	%r2587, %r2586, %r4833;
	mul.wide.s32 	%rd457, %r2587, 4;
	add.s64 	%rd458, %rd7, %rd457;
	ld.global.u32 	%r1527, [%rd458];
	add.s32 	%r2588, %r2586, %r4829;
	mul.wide.s32 	%rd459, %r2588, 4;
	add.s64 	%rd460, %rd7, %rd459;
	ld.global.u32 	%r1528, [%rd460];
	setp.lt.s32 	%p937, %r1527, %r1528;
	mov.u32 	%r4853, %r4829;
	mov.u32 	%r4854, %r4833;
	@%p937 bra 	$L__BB22_933;
	setp.le.s32 	%p939, %r1527, %r1528;
	and.pred  	%p940, %p939, %p2529;
	mov.b32 	%r4852, 1;
	mov.pred 	%p2529, 0;
	mov.u32 	%r4853, %r4833;
	mov.u32 	%r4854, %r4829;
	@%p940 bra 	$L__BB22_931;
$L__BB22_933:
	mov.b32 	%r4855, 0;
	mov.pred 	%p2530, -1;
$L__BB22_934:
	mul.lo.s32 	%r2591, %r4855, %r2001;
	add.s32 	%r2592, %r2591, %r4808;
	mul.wide.s32 	%rd461, %r2592, 4;
	add.s64 	%rd462, %rd7, %rd461;
	ld.global.u32 	%r1532, [%rd462];
	add.s32 	%r2593, %r2591, %r4832;
	mul.wide.s32 	%rd463, %r2593, 4;
	add.s64 	%rd464, %rd7, %rd463;
	ld.global.u32 	%r1533, [%rd464];
	setp.lt.s32 	%p942, %r1532, %r1533;
	mov.u32 	%r4856, %r4832;
	mov.u32 	%r4857, %r4808;
	@%p942 bra 	$L__BB22_936;
	setp.le.s32 	%p944, %r1532, %r1533;
	and.pred  	%p945, %p944, %p2530;
	mov.b32 	%r4855, 1;
	mov.pred 	%p2530, 0;
	mov.u32 	%r4856, %r4808;
	mov.u32 	%r4857, %r4832;
	@%p945 bra 	$L__BB22_934;
$L__BB22_936:
	mov.b32 	%r4858, 0;
	mov.pred 	%p2531, -1;
$L__BB22_937:
	mul.lo.s32 	%r2596, %r4858, %r2001;
	add.s32 	%r2597, %r2596, %r4836;
	mul.wide.s32 	%rd465, %r2597, 4;
	add.s64 	%rd466, %rd7, %rd465;
	ld.global.u32 	%r1537, [%rd466];
	add.s32 	%r2598, %r2596, %r4812;
	mul.wide.s32 	%rd467, %r2598, 4;
	add.s64 	%rd468, %rd7, %rd467;
	ld.global.u32 	%r1538, [%rd468];
	setp.lt.s32 	%p947, %r1537, %r1538;
	mov.u32 	%r4859, %r4812;
	mov.u32 	%r4860, %r4836;
	@%p947 bra 	$L__BB22_939;
	setp.le.s32 	%p949, %r1537, %r1538;
	and.pred  	%p950, %p949, %p2531;
	mov.b32 	%r4858, 1;
	mov.pred 	%p2531, 0;
	mov.u32 	%r4859, %r4836;
	mov.u32 	%r4860, %r4812;
	@%p950 bra 	$L__BB22_937;
$L__BB22_939:
	mov.b32 	%r4861, 0;
	mov.pred 	%p2532, -1;
$L__BB22_940:
	mul.lo.s32 	%r2601, %r4861, %r2001;
	add.s32 	%r2602, %r2601, %r4839;
	mul.wide.s32 	%rd469, %r2602, 4;
	add.s64 	%rd470, %rd7, %rd469;
	ld.global.u32 	%r1542, [%rd470];
	add.s32 	%r2603, %r2601, %r4835;
	mul.wide.s32 	%rd471, %r2603, 4;
	add.s64 	%rd472, %rd7, %rd471;
	ld.global.u32 	%r1543, [%rd472];
	setp.lt.s32 	%p952, %r1542, %r1543;
	mov.u32 	%r4862, %r4835;
	mov.u32 	%r4863, %r4839;
	@%p952 bra 	$L__BB22_942;
	setp.le.s32 	%p954, %r1542, %r1543;
	and.pred  	%p955, %p954, %p2532;
	mov.b32 	%r4861, 1;
	mov.pred 	%p2532, 0;
	mov.u32 	%r4862, %r4839;
	mov.u32 	%r4863, %r4835;
	@%p955 bra 	$L__BB22_940;
$L__BB22_942:
	mov.b32 	%r4864, 0;
	mov.pred 	%p2533, -1;
$L__BB22_943:
	mul.lo.s32 	%r2606, %r4864, %r2001;
	add.s32 	%r2607, %r2606, %r4842;
	mul.wide.s32 	%rd473, %r2607, 4;
	add.s64 	%rd474, %rd7, %rd473;
	ld.global.u32 	%r1547, [%rd474];
	add.s32 	%r2608, %r2606, %r4838;
	mul.wide.s32 	%rd475, %r2608, 4;
	add.s64 	%rd476, %rd7, %rd475;
	ld.global.u32 	%r1548, [%rd476];
	setp.lt.s32 	%p957, %r1547, %r1548;
	mov.u32 	%r4865, %r4838;
	mov.u32 	%r4866, %r4842;
	@%p957 bra 	$L__BB22_945;
	setp.le.s32 	%p959, %r1547, %r1548;
	and.pred  	%p960, %p959, %p2533;
	mov.b32 	%r4864, 1;
	mov.pred 	%p2533, 0;
	mov.u32 	%r4865, %r4842;
	mov.u32 	%r4866, %r4838;
	@%p960 bra 	$L__BB22_943;
$L__BB22_945:
	mov.b32 	%r4867, 0;
	mov.pred 	%p2534, -1;
$L__BB22_946:
	mul.lo.s32 	%r2611, %r4867, %r2001;
	add.s32 	%r2612, %r2611, %r4845;
	mul.wide.s32 	%rd477, %r2612, 4;
	add.s64 	%rd478, %rd7, %rd477;
	ld.global.u32 	%r1552, [%rd478];
	add.s32 	%r2613, %r2611, %r4841;
	mul.wide.s32 	%rd479, %r2613, 4;
	add.s64 	%rd480, %rd7, %rd479;
	ld.global.u32 	%r1553, [%rd480];
	setp.lt.s32 	%p962, %r1552, %r1553;
	mov.u32 	%r4868, %r4841;
	mov.u32 	%r4869, %r4845;
	@%p962 bra 	$L__BB22_948;
	setp.le.s32 	%p964, %r1552, %r1553;
	and.pred  	%p965, %p964, %p2534;
	mov.b32 	%r4867, 1;
	mov.pred 	%p2534, 0;
	mov.u32 	%r4868, %r4845;
	mov.u32 	%r4869, %r4841;
	@%p965 bra 	$L__BB22_946;
$L__BB22_948:
	mov.b32 	%r4870, 0;
	mov.pred 	%p2535, -1;
$L__BB22_949:
	mul.lo.s32 	%r2616, %r4870, %r2001;
	add.s32 	%r2617, %r2616, %r4848;
	mul.wide.s32 	%rd481, %r2617, 4;
	add.s64 	%rd482, %rd7, %rd481;
	ld.global.u32 	%r1557, [%rd482];
	add.s32 	%r2618, %r2616, %r4844;
	mul.wide.s32 	%rd483, %r2618, 4;
	add.s64 	%rd484, %rd7, %rd483;
	ld.global.u32 	%r1558, [%rd484];
	setp.lt.s32 	%p967, %r1557, %r1558;
	mov.u32 	%r4871, %r4844;
	mov.u32 	%r4872, %r4848;
	@%p967 bra 	$L__BB22_951;
	setp.le.s32 	%p969, %r1557, %r1558;
	and.pred  	%p970, %p969, %p2535;
	mov.b32 	%r4870, 1;
	mov.pred 	%p2535, 0;
	mov.u32 	%r4871, %r4848;
	mov.u32 	%r4872, %r4844;
	@%p970 bra 	$L__BB22_949;
$L__BB22_951:
	mov.b32 	%r4873, 0;
	mov.pred 	%p2536, -1;
$L__BB22_952:
	mul.lo.s32 	%r2621, %r4873, %r2001;
	add.s32 	%r2622, %r2621, %r4851;
	mul.wide.s32 	%rd485, %r2622, 4;
	add.s64 	%rd486, %rd7, %rd485;
	ld.global.u32 	%r1562, [%rd486];
	add.s32 	%r2623, %r2621, %r4847;
	mul.wide.s32 	%rd487, %r2623, 4;
	add.s64 	%rd488, %rd7, %rd487;
	ld.global.u32 	%r1563, [%rd488];
	setp.lt.s32 	%p972, %r1562, %r1563;
	mov.u32 	%r4874, %r4847;
	mov.u32 	%r4875, %r4851;
	@%p972 bra 	$L__BB22_954;
	setp.le.s32 	%p974, %r1562, %r1563;
	and.pred  	%p975, %p974, %p2536;
	mov.b32 	%r4873, 1;
	mov.pred 	%p2536, 0;
	mov.u32 	%r4874, %r4851;
	mov.u32 	%r4875, %r4847;
	@%p975 bra 	$L__BB22_952;
$L__BB22_954:
	mov.b32 	%r4876, 0;
	mov.pred 	%p2537, -1;
$L__BB22_955:
	mul.lo.s32 	%r2626, %r4876, %r2001;
	add.s32 	%r2627, %r2626, %r4854;
	mul.wide.s32 	%rd489, %r2627, 4;
	add.s64 	%rd490, %rd7, %rd489;
	ld.global.u32 	%r1567, [%rd490];
	add.s32 	%r2628, %r2626, %r4850;
	mul.wide.s32 	%rd491, %r2628, 4;
	add.s64 	%rd492, %rd7, %rd491;
	ld.global.u32 	%r1568, [%rd492];
	setp.lt.s32 	%p977, %r1567, %r1568;
	mov.u32 	%r4877, %r4850;
	mov.u32 	%r4878, %r4854;
	@%p977 bra 	$L__BB22_957;
	setp.le.s32 	%p979, %r1567, %r1568;
	and.pred  	%p980, %p979, %p2537;
	mov.b32 	%r4876, 1;
	mov.pred 	%p2537, 0;
	mov.u32 	%r4877, %r4854;
	mov.u32 	%r4878, %r4850;
	@%p980 bra 	$L__BB22_955;
$L__BB22_957:
	mov.b32 	%r4879, 0;
	mov.pred 	%p2538, -1;
$L__BB22_958:
	mul.lo.s32 	%r2631, %r4879, %r2001;
	add.s32 	%r2632, %r2631, %r4857;
	mul.wide.s32 	%rd493, %r2632, 4;
	add.s64 	%rd494, %rd7, %rd493;
	ld.global.u32 	%r1572, [%rd494];
	add.s32 	%r2633, %r2631, %r4853;
	mul.wide.s32 	%rd495, %r2633, 4;
	add.s64 	%rd496, %rd7, %rd495;
	ld.global.u32 	%r1573, [%rd496];
	setp.lt.s32 	%p982, %r1572, %r1573;
	mov.u32 	%r4880, %r4853;
	mov.u32 	%r4881, %r4857;
	@%p982 bra 	$L__BB22_960;
	setp.le.s32 	%p984, %r1572, %r1573;
	and.pred  	%p985, %p984, %p2538;
	mov.b32 	%r4879, 1;
	mov.pred 	%p2538, 0;
	mov.u32 	%r4880, %r4857;
	mov.u32 	%r4881, %r4853;
	@%p985 bra 	$L__BB22_958;
$L__BB22_960:
	mov.b32 	%r4882, 0;
	mov.pred 	%p2539, -1;
$L__BB22_961:
	mul.lo.s32 	%r2636, %r4882, %r2001;
	add.s32 	%r2637, %r2636, %r4863;
	mul.wide.s32 	%rd497, %r2637, 4;
	add.s64 	%rd498, %rd7, %rd497;
	ld.global.u32 	%r1577, [%rd498];
	add.s32 	%r2638, %r2636, %r4859;
	mul.wide.s32 	%rd499, %r2638, 4;
	add.s64 	%rd500, %rd7, %rd499;
	ld.global.u32 	%r1578, [%rd500];
	setp.lt.s32 	%p987, %r1577, %r1578;
	mov.u32 	%r4883, %r4859;
	mov.u32 	%r4884, %r4863;
	@%p987 bra 	$L__BB22_963;
	setp.le.s32 	%p989, %r1577, %r1578;
	and.pred  	%p990, %p989, %p2539;
	mov.b32 	%r4882, 1;
	mov.pred 	%p2539, 0;
	mov.u32 	%r4883, %r4863;
	mov.u32 	%r4884, %r4859;
	@%p990 bra 	$L__BB22_961;
$L__BB22_963:
	mov.b32 	%r4885, 0;
	mov.pred 	%p2540, -1;
$L__BB22_964:
	mul.lo.s32 	%r2641, %r4885, %r2001;
	add.s32 	%r2642, %r2641, %r4866;
	mul.wide.s32 	%rd501, %r2642, 4;
	add.s64 	%rd502, %rd7, %rd501;
	ld.global.u32 	%r1582, [%rd502];
	add.s32 	%r2643, %r2641, %r4862;
	mul.wide.s32 	%rd503, %r2643, 4;
	add.s64 	%rd504, %rd7, %rd503;
	ld.global.u32 	%r1583, [%rd504];
	setp.lt.s32 	%p992, %r1582, %r1583;
	mov.u32 	%r4886, %r4862;
	mov.u32 	%r4887, %r4866;
	@%p992 bra 	$L__BB22_966;
	setp.le.s32 	%p994, %r1582, %r1583;
	and.pred  	%p995, %p994, %p2540;
	mov.b32 	%r4885, 1;
	mov.pred 	%p2540, 0;
	mov.u32 	%r4886, %r4866;
	mov.u32 	%r4887, %r4862;
	@%p995 bra 	$L__BB22_964;
$L__BB22_966:
	mov.b32 	%r4888, 0;
	mov.pred 	%p2541, -1;
$L__BB22_967:
	mul.lo.s32 	%r2646, %r4888, %r2001;
	add.s32 	%r2647, %r2646, %r4869;
	mul.wide.s32 	%rd505, %r2647, 4;
	add.s64 	%rd506, %rd7, %rd505;
	ld.global.u32 	%r1587, [%rd506];
	add.s32 	%r2648, %r2646, %r4865;
	mul.wide.s32 	%rd507, %r2648, 4;
	add.s64 	%rd508, %rd7, %rd507;
	ld.global.u32 	%r1588, [%rd508];
	setp.lt.s32 	%p997, %r1587, %r1588;
	mov.u32 	%r4889, %r4865;
	mov.u32 	%r4890, %r4869;
	@%p997 bra 	$L__BB22_969;
	setp.le.s32 	%p999, %r1587, %r1588;
	and.pred  	%p1000, %p999, %p2541;
	mov.b32 	%r4888, 1;
	mov.pred 	%p2541, 0;
	mov.u32 	%r4889, %r4869;
	mov.u32 	%r4890, %r4865;
	@%p1000 bra 	$L__BB22_967;
$L__BB22_969:
	mov.b32 	%r4891, 0;
	mov.pred 	%p2542, -1;
$L__BB22_970:
	mul.lo.s32 	%r2651, %r4891, %r2001;
	add.s32 	%r2652, %r2651, %r4872;
	mul.wide.s32 	%rd509, %r2652, 4;
	add.s64 	%rd510, %rd7, %rd509;
	ld.global.u32 	%r1592, [%rd510];
	add.s32 	%r2653, %r2651, %r4868;
	mul.wide.s32 	%rd511, %r2653, 4;
	add.s64 	%rd512, %rd7, %rd511;
	ld.global.u32 	%r1593, [%rd512];
	setp.lt.s32 	%p1002, %r1592, %r1593;
	mov.u32 	%r4892, %r4868;
	mov.u32 	%r4893, %r4872;
	@%p1002 bra 	$L__BB22_972;
	setp.le.s32 	%p1004, %r1592, %r1593;
	and.pred  	%p1005, %p1004, %p2542;
	mov.b32 	%r4891, 1;
	mov.pred 	%p2542, 0;
	mov.u32 	%r4892, %r4872;
	mov.u32 	%r4893, %r4868;
	@%p1005 bra 	$L__BB22_970;
$L__BB22_972:
	mov.b32 	%r4894, 0;
	mov.pred 	%p2543, -1;
$L__BB22_973:
	mul.lo.s32 	%r2656, %r4894, %r2001;
	add.s32 	%r2657, %r2656, %r4875;
	mul.wide.s32 	%rd513, %r2657, 4;
	add.s64 	%rd514, %rd7, %rd513;
	ld.global.u32 	%r1597, [%rd514];
	add.s32 	%r2658, %r2656, %r4871;
	mul.wide.s32 	%rd515, %r2658, 4;
	add.s64 	%rd516, %rd7, %rd515;
	ld.global.u32 	%r1598, [%rd516];
	setp.lt.s32 	%p1007, %r1597, %r1598;
	mov.u32 	%r4895, %r4871;
	mov.u32 	%r4896, %r4875;
	@%p1007 bra 	$L__BB22_975;
	setp.le.s32 	%p1009, %r1597, %r1598;
	and.pred  	%p1010, %p1009, %p2543;
	mov.b32 	%r4894, 1;
	mov.pred 	%p2543, 0;
	mov.u32 	%r4895, %r4875;
	mov.u32 	%r4896, %r4871;
	@%p1010 bra 	$L__BB22_973;
$L__BB22_975:
	mov.b32 	%r4897, 0;
	mov.pred 	%p2544, -1;
$L__BB22_976:
	mul.lo.s32 	%r2661, %r4897, %r2001;
	add.s32 	%r2662, %r2661, %r4878;
	mul.wide.s32 	%rd517, %r2662, 4;
	add.s64 	%rd518, %rd7, %rd517;
	ld.global.u32 	%r1602, [%rd518];
	add.s32 	%r2663, %r2661, %r4874;
	mul.wide.s32 	%rd519, %r2663, 4;
	add.s64 	%rd520, %rd7, %rd519;
	ld.global.u32 	%r1603, [%rd520];
	setp.lt.s32 	%p1012, %r1602, %r1603;
	mov.u32 	%r4898, %r4874;
	mov.u32 	%r4899, %r4878;
	@%p1012 bra 	$L__BB22_978;
	setp.le.s32 	%p1014, %r1602, %r1603;
	and.pred  	%p1015, %p1014, %p2544;
	mov.b32 	%r4897, 1;
	mov.pred 	%p2544, 0;
	mov.u32 	%r4898, %r4878;
	mov.u32 	%r4899, %r4874;
	@%p1015 bra 	$L__BB22_976;
$L__BB22_978:
	mov.b32 	%r4900, 0;
	mov.pred 	%p2545, -1;
$L__BB22_979:
	mul.lo.s32 	%r2666, %r4900, %r2001;
	add.s32 	%r2667, %r2666, %r4881;
	mul.wide.s32 	%rd521, %r2667, 4;
	add.s64 	%rd522, %rd7, %rd521;
	ld.global.u32 	%r1607, [%rd522];
	add.s32 	%r2668, %r2666, %r4877;
	mul.wide.s32 	%rd523, %r2668, 4;
	add.s64 	%rd524, %rd7, %rd523;
	ld.global.u32 	%r1608, [%rd524];
	setp.lt.s32 	%p1017, %r1607, %r1608;
	mov.u32 	%r4901, %r4877;
	mov.u32 	%r4902, %r4881;
	@%p1017 bra 	$L__BB22_981;
	setp.le.s32 	%p1019, %r1607, %r1608;
	and.pred  	%p1020, %p1019, %p2545;
	mov.b32 	%r4900, 1;
	mov.pred 	%p2545, 0;
	mov.u32 	%r4901, %r4881;
	mov.u32 	%r4902, %r4877;
	@%p1020 bra 	$L__BB22_979;
$L__BB22_981:
	mov.b32 	%r4903, 0;
	mov.pred 	%p2546, -1;
$L__BB22_982:
	mul.lo.s32 	%r2671, %r4903, %r2001;
	add.s32 	%r2672, %r2671, %r4856;
	mul.wide.s32 	%rd525, %r2672, 4;
	add.s64 	%rd526, %rd7, %rd525;
	ld.global.u32 	%r1612, [%rd526];
	add.s32 	%r2673, %r2671, %r4880;
	mul.wide.s32 	%rd527, %r2673, 4;
	add.s64 	%rd528, %rd7, %rd527;
	ld.global.u32 	%r1613, [%rd528];
	setp.lt.s32 	%p1022, %r1612, %r1613;
	mov.u32 	%r4904, %r4880;
	mov.u32 	%r4905, %r4856;
	@%p1022 bra 	$L__BB22_984;
	setp.le.s32 	%p1024, %r1612, %r1613;
	and.pred  	%p1025, %p1024, %p2546;
	mov.b32 	%r4903, 1;
	mov.pred 	%p2546, 0;
	mov.u32 	%r4904, %r4856;
	mov.u32 	%r4905, %r4880;
	@%p1025 bra 	$L__BB22_982;
$L__BB22_984:
	mov.b32 	%r4906, 0;
	mov.pred 	%p2547, -1;
$L__BB22_985:
	mul.lo.s32 	%r2676, %r4906, %r2001;
	add.s32 	%r2677, %r2676, %r4884;
	mul.wide.s32 	%rd529, %r2677, 4;
	add.s64 	%rd530, %rd7, %rd529;
	ld.global.u32 	%r1617, [%rd530];
	add.s32 	%r2678, %r2676, %r4860;
	mul.wide.s32 	%rd531, %r2678, 4;
	add.s64 	%rd532, %rd7, %rd531;
	ld.global.u32 	%r1618, [%rd532];
	setp.lt.s32 	%p1027, %r1617, %r1618;
	mov.u32 	%r4907, %r4860;
	mov.u32 	%r4908, %r4884;
	@%p1027 bra 	$L__BB22_987;
	setp.le.s32 	%p1029, %r1617, %r1618;
	and.pred  	%p1030, %p1029, %p2547;
	mov.b32 	%r4906, 1;
	mov.pred 	%p2547, 0;
	mov.u32 	%r4907, %r4884;
	mov.u32 	%r4908, %r4860;
	@%p1030 bra 	$L__BB22_985;
$L__BB22_987:
	mov.b32 	%r4909, 0;
	mov.pred 	%p2548, -1;
$L__BB22_988:
	mul.lo.s32 	%r2681, %r4909, %r2001;
	add.s32 	%r2682, %r2681, %r4887;
	mul.wide.s32 	%rd533, %r2682, 4;
	add.s64 	%rd534, %rd7, %rd533;
	ld.global.u32 	%r1622, [%rd534];
	add.s32 	%r2683, %r2681, %r4883;
	mul.wide.s32 	%rd535, %r2683, 4;
	add.s64 	%rd536, %rd7, %rd535;
	ld.global.u32 	%r1623, [%rd536];
	setp.lt.s32 	%p1032, %r1622, %r1623;
	mov.u32 	%r4910, %r4883;
	mov.u32 	%r4911, %r4887;
	@%p1032 bra 	$L__BB22_990;
	setp.le.s32 	%p1034, %r1622, %r1623;
	and.pred  	%p1035, %p1034, %p2548;
	mov.b32 	%r4909, 1;
	mov.pred 	%p2548, 0;
	mov.u32 	%r4910, %r4887;
	mov.u32 	%r4911, %r4883;
	@%p1035 bra 	$L__BB22_988;
$L__BB22_990:
	mov.b32 	%r4912, 0;
	mov.pred 	%p2549, -1;
$L__BB22_991:
	mul.lo.s32 	%r2686, %r4912, %r2001;
	add.s32 	%r2687, %r2686, %r4890;
	mul.wide.s32 	%rd537, %r2687, 4;
	add.s64 	%rd538, %rd7, %rd537;
	ld.global.u32 	%r1627, [%rd538];
	add.s32 	%r2688, %r2686, %r4886;
	mul.wide.s32 	%rd539, %r2688, 4;
	add.s64 	%rd540, %rd7, %rd539;
	ld.global.u32 	%r1628, [%rd540];
	setp.lt.s32 	%p1037, %r1627, %r1628;
	mov.u32 	%r4913, %r4886;
	mov.u32 	%r4914, %r4890;
	@%p1037 bra 	$L__BB22_993;
	setp.le.s32 	%p1039, %r1627, %r1628;
	and.pred  	%p1040, %p1039, %p2549;
	mov.b32 	%r4912, 1;
	mov.pred 	%p2549, 0;
	mov.u32 	%r4913, %r4890;
	mov.u32 	%r4914, %r4886;
	@%p1040 bra 	$L__BB22_991;
$L__BB22_993:
	mov.b32 	%r4915, 0;
	mov.pred 	%p2550, -1;
$L__BB22_994:
	mul.lo.s32 	%r2691, %r4915, %r2001;
	add.s32 	%r2692, %r2691, %r4893;
	mul.wide.s32 	%rd541, %r2692, 4;
	add.s64 	%rd542, %rd7, %rd541;
	ld.global.u32 	%r1632, [%rd542];
	add.s32 	%r2693, %r2691, %r4889;
	mul.wide.s32 	%rd543, %r2693, 4;
	add.s64 	%rd544, %rd7, %rd543;
	ld.global.u32 	%r1633, [%rd544];
	setp.lt.s32 	%p1042, %r1632, %r1633;
	mov.u32 	%r4916, %r4889;
	mov.u32 	%r4917, %r4893;
	@%p1042 bra 	$L__BB22_996;
	setp.le.s32 	%p1044, %r1632, %r1633;
	and.pred  	%p1045, %p1044, %p2550;
	mov.b32 	%r4915, 1;
	mov.pred 	%p2550, 0;
	mov.u32 	%r4916, %r4893;
	mov.u32 	%r4917, %r4889;
	@%p1045 bra 	$L__BB22_994;
$L__BB22_996:
	mov.b32 	%r4918, 0;
	mov.pred 	%p2551, -1;
$L__BB22_997:
	mul.lo.s32 	%r2696, %r4918, %r2001;
	add.s32 	%r2697, %r2696, %r4896;
	mul.wide.s32 	%rd545, %r2697, 4;
	add.s64 	%rd546, %rd7, %rd545;
	ld.global.u32 	%r1637, [%rd546];
	add.s32 	%r2698, %r2696, %r4892;
	mul.wide.s32 	%rd547, %r2698, 4;
	add.s64 	%rd548, %rd7, %rd547;
	ld.global.u32 	%r1638, [%rd548];
	setp.lt.s32 	%p1047, %r1637, %r1638;
	mov.u32 	%r4919, %r4892;
	mov.u32 	%r4920, %r4896;
	@%p1047 bra 	$L__BB22_999;
	setp.le.s32 	%p1049, %r1637, %r1638;
	and.pred  	%p1050, %p1049, %p2551;
	mov.b32 	%r4918, 1;
	mov.pred 	%p2551, 0;
	mov.u32 	%r4919, %r4896;
	mov.u32 	%r4920, %r4892;
	@%p1050 bra 	$L__BB22_997;
$L__BB22_999:
	mov.b32 	%r4921, 0;
	mov.pred 	%p2552, -1;
$L__BB22_1000:
	mul.lo.s32 	%r2701, %r4921, %r2001;
	add.s32 	%r2702, %r2701, %r4899;
	mul.wide.s32 	%rd549, %r2702, 4;
	add.s64 	%rd550, %rd7, %rd549;
	ld.global.u32 	%r1642, [%rd550];
	add.s32 	%r2703, %r2701, %r4895;
	mul.wide.s32 	%rd551, %r2703, 4;
	add.s64 	%rd552, %rd7, %rd551;
	ld.global.u32 	%r1643, [%rd552];
	setp.lt.s32 	%p1052, %r1642, %r1643;
	mov.u32 	%r4922, %r4895;
	mov.u32 	%r4923, %r4899;
	@%p1052 bra 	$L__BB22_1002;
	setp.le.s32 	%p1054, %r1642, %r1643;
	and.pred  	%p1055, %p1054, %p2552;
	mov.b32 	%r4921, 1;
	mov.pred 	%p2552, 0;
	mov.u32 	%r4922, %r4899;
	mov.u32 	%r4923, %r4895;
	@%p1055 bra 	$L__BB22_1000;
$L__BB22_1002:
	mov.b32 	%r4924, 0;
	mov.pred 	%p2553, -1;
$L__BB22_1003:
	mul.lo.s32 	%r2706, %r4924, %r2001;
	add.s32 	%r2707, %r2706, %r4902;
	mul.wide.s32 	%rd553, %r2707, 4;
	add.s64 	%rd554, %rd7, %rd553;
	ld.global.u32 	%r1647, [%rd554];
	add.s32 	%r2708, %r2706, %r4898;
	mul.wide.s32 	%rd555, %r2708, 4;
	add.s64 	%rd556, %rd7, %rd555;
	ld.global.u32 	%r1648, [%rd556];
	setp.lt.s32 	%p1057, %r1647, %r1648;
	mov.u32 	%r4925, %r4898;
	mov.u32 	%r4926, %r4902;
	@%p1057 bra 	$L__BB22_1005;
	setp.le.s32 	%p1059, %r1647, %r1648;
	and.pred  	%p1060, %p1059, %p2553;
	mov.b32 	%r4924, 1;
	mov.pred 	%p2553, 0;
	mov.u32 	%r4925, %r4902;
	mov.u32 	%r4926, %r4898;
	@%p1060 bra 	$L__BB22_1003;
$L__BB22_1005:
	mov.b32 	%r4927, 0;
	mov.pred 	%p2554, -1;
$L__BB22_1006:
	mul.lo.s32 	%r2711, %r4927, %r2001;
	add.s32 	%r2712, %r2711, %r4905;
	mul.wide.s32 	%rd557, %r2712, 4;
	add.s64 	%rd558, %rd7, %rd557;
	ld.global.u32 	%r1652, [%rd558];
	add.s32 	%r2713, %r2711, %r4901;
	mul.wide.s32 	%rd559, %r2713, 4;
	add.s64 	%rd560, %rd7, %rd559;
	ld.global.u32 	%r1653, [%rd560];
	setp.lt.s32 	%p1062, %r1652, %r1653;
	mov.u32 	%r4928, %r4901;
	mov.u32 	%r4929, %r4905;
	@%p1062 bra 	$L__BB22_1008;
	setp.le.s32 	%p1064, %r1652, %r1653;
	and.pred  	%p1065, %p1064, %p2554;
	mov.b32 	%r4927, 1;
	mov.pred 	%p2554, 0;
	mov.u32 	%r4928, %r4905;
	mov.u32 	%r4929, %r4901;
	@%p1065 bra 	$L__BB22_1006;
$L__BB22_1008:
	mov.b32 	%r4930, 0;
	mov.pred 	%p2555, -1;
$L__BB22_1009:
	mul.lo.s32 	%r2716, %r4930, %r2001;
	add.s32 	%r2717, %r2716, %r4911;
	mul.wide.s32 	%rd561, %r2717, 4;
	add.s64 	%rd562, %rd7, %rd561;
	ld.global.u32 	%r1657, [%rd562];
	add.s32 	%r2718, %r2716, %r4907;
	mul.wide.s32 	%rd563, %r2718, 4;
	add.s64 	%rd564, %rd7, %rd563;
	ld.global.u32 	%r1658, [%rd564];
	setp.lt.s32 	%p1067, %r1657, %r1658;
	mov.u32 	%r4931, %r4907;
	mov.u32 	%r4932, %r4911;
	@%p1067 bra 	$L__BB22_1011;
	setp.le.s32 	%p1069, %r1657, %r1658;
	and.pred  	%p1070, %p1069, %p2555;
	mov.b32 	%r4930, 1;
	mov.pred 	%p2555, 0;
	mov.u32 	%r4931, %r4911;
	mov.u32 	%r4932, %r4907;
	@%p1070 bra 	$L__BB22_1009;
$L__BB22_1011:
	mov.b32 	%r4933, 0;
	mov.pred 	%p2556, -1;
$L__BB22_1012:
	mul.lo.s32 	%r2721, %r4933, %r2001;
	add.s32 	%r2722, %r2721, %r4914;
	mul.wide.s32 	%rd565, %r2722, 4;
	add.s64 	%rd566, %rd7, %rd565;
	ld.global.u32 	%r1662, [%rd566];
	add.s32 	%r2723, %r2721, %r4910;
	mul.wide.s32 	%rd567, %r2723, 4;
	add.s64 	%rd568, %rd7, %rd567;
	ld.global.u32 	%r1663, [%rd568];
	setp.lt.s32 	%p1072, %r1662, %r1663;
	mov.u32 	%r4934, %r4910;
	mov.u32 	%r4935, %r4914;
	@%p1072 bra 	$L__BB22_1014;
	setp.le.s32 	%p1074, %r1662, %r1663;
	and.pred  	%p1075, %p1074, %p2556;
	mov.b32 	%r4933, 1;
	mov.pred 	%p2556, 0;
	mov.u32 	%r4934, %r4914;
	mov.u32 	%r4935, %r4910;
	@%p1075 bra 	$L__BB22_1012;
$L__BB22_1014:
	mov.b32 	%r4936, 0;
	mov.pred 	%p2557, -1;
$L__BB22_1015:
	mul.lo.s32 	%r2726, %r4936, %r2001;
	add.s32 	%r2727, %r2726, %r4917;
	mul.wide.s32 	%rd569, %r2727, 4;
	add.s64 	%rd570, %rd7, %rd569;
	ld.global.u32 	%r1667, [%rd570];
	add.s32 	%r2728, %r2726, %r4913;
	mul.wide.s32 	%rd571, %r2728, 4;
	add.s64 	%rd572, %rd7, %rd571;
	ld.global.u32 	%r1668, [%rd572];
	setp.lt.s32 	%p1077, %r1667, %r1668;
	mov.u32 	%r4937, %r4913;
	mov.u32 	%r4938, %r4917;
	@%p1077 bra 	$L__BB22_1017;
	setp.le.s32 	%p1079, %r1667, %r1668;
	and.pred  	%p1080, %p1079, %p2557;
	mov.b32 	%r4936, 1;
	mov.pred 	%p2557, 0;
	mov.u32 	%r4937, %r4917;
	mov.u32 	%r4938, %r4913;
	@%p1080 bra 	$L__BB22_1015;
$L__BB22_1017:
	mov.b32 	%r4939, 0;
	mov.pred 	%p2558, -1;
$L__BB22_1018:
	mul.lo.s32 	%r2731, %r4939, %r2001;
	add.s32 	%r2732, %r2731, %r4920;
	mul.wide.s32 	%rd573, %r2732, 4;
	add.s64 	%rd574, %rd7, %rd573;
	ld.global.u32 	%r1672, [%rd574];
	add.s32 	%r2733, %r2731, %r4916;
	mul.wide.s32 	%rd575, %r2733, 4;
	add.s64 	%rd576, %rd7, %rd575;
	ld.global.u32 	%r1673, [%rd576];
	setp.lt.s32 	%p1082, %r1672, %r1673;
	mov.u32 	%r4940, %r4916;
	mov.u32 	%r4941, %r4920;
	@%p1082 bra 	$L__BB22_1020;
	setp.le.s32 	%p1084, %r1672, %r1673;
	and.pred  	%p1085, %p1084, %p2558;
	mov.b32 	%r4939, 1;
	mov.pred 	%p2558, 0;
	mov.u32 	%r4940, %r4920;
	mov.u32 	%r4941, %r4916;
	@%p1085 bra 	$L__BB22_1018;
$L__BB22_1020:
	mov.b32 	%r4942, 0;
	mov.pred 	%p2559, -1;
$L__BB22_1021:
	mul.lo.s32 	%r2736, %r4942, %r2001;
	add.s32 	%r2737, %r2736, %r4923;
	mul.wide.s32 	%rd577, %r2737, 4;
	add.s64 	%rd578, %rd7, %rd577;
	ld.global.u32 	%r1677, [%rd578];
	add.s32 	%r2738, %r2736, %r4919;
	mul.wide.s32 	%rd579, %r2738, 4;
	add.s64 	%rd580, %rd7, %rd579;
	ld.global.u32 	%r1678, [%rd580];
	setp.lt.s32 	%p1087, %r1677, %r1678;
	mov.u32 	%r4943, %r4919;
	mov.u32 	%r4944, %r4923;
	@%p1087 bra 	$L__BB22_1023;
	setp.le.s32 	%p1089, %r1677, %r1678;
	and.pred  	%p1090, %p1089, %p2559;
	mov.b32 	%r4942, 1;
	mov.pred 	%p2559, 0;
	mov.u32 	%r4943, %r4923;
	mov.u32 	%r4944, %r4919;
	@%p1090 bra 	$L__BB22_1021;
$L__BB22_1023:
	mov.b32 	%r4945, 0;
	mov.pred 	%p2560, -1;
$L__BB22_1024:
	mul.lo.s32 	%r2741, %r4945, %r2001;
	add.s32 	%r2742, %r2741, %r4926;
	mul.wide.s32 	%rd581, %r2742, 4;
	add.s64 	%rd582, %rd7, %rd581;
	ld.global.u32 	%r1682, [%rd582];
	add.s32 	%r2743, %r2741, %r4922;
	mul.wide.s32 	%rd583, %r2743, 4;
	add.s64 	%rd584, %rd7, %rd583;
	ld.global.u32 	%r1683, [%rd584];
	setp.lt.s32 	%p1092, %r1682, %r1683;
	mov.u32 	%r4946, %r4922;
	mov.u32 	%r4947, %r4926;
	@%p1092 bra 	$L__BB22_1026;
	setp.le.s32 	%p1094, %r1682, %r1683;
	and.pred  	%p1095, %p1094, %p2560;
	mov.b32 	%r4945, 1;
	mov.pred 	%p2560, 0;
	mov.u32 	%r4946, %r4926;
	mov.u32 	%r4947, %r4922;
	@%p1095 bra 	$L__BB22_1024;
$L__BB22_1026:
	mov.b32 	%r4948, 0;
	mov.pred 	%p2561, -1;
$L__BB22_1027:
	mul.lo.s32 	%r2746, %r4948, %r2001;
	add.s32 	%r2747, %r2746, %r4929;
	mul.wide.s32 	%rd585, %r2747, 4;
	add.s64 	%rd586, %rd7, %rd585;
	ld.global.u32 	%r1687, [%rd586];
	add.s32 	%r2748, %r2746, %r4925;
	mul.wide.s32 	%rd587, %r2748, 4;
	add.s64 	%rd588, %rd7, %rd587;
	ld.global.u32 	%r1688, [%rd588];
	setp.lt.s32 	%p1097, %r1687, %r1688;
	mov.u32 	%r4949, %r4925;
	mov.u32 	%r4950, %r4929;
	@%p1097 bra 	$L__BB22_1029;
	setp.le.s32 	%p1099, %r1687, %r1688;
	and.pred  	%p1100, %p1099, %p2561;
	mov.b32 	%r4948, 1;
	mov.pred 	%p2561, 0;
	mov.u32 	%r4949, %r4929;
	mov.u32 	%r4950, %r4925;
	@%p1100 bra 	$L__BB22_1027;
$L__BB22_1029:
	mov.b32 	%r4951, 0;
	mov.pred 	%p2562, -1;
$L__BB22_1030:
	mul.lo.s32 	%r2751, %r4951, %r2001;
	add.s32 	%r2752, %r2751, %r4904;
	mul.wide.s32 	%rd589, %r2752, 4;
	add.s64 	%rd590, %rd7, %rd589;
	ld.global.u32 	%r1692, [%rd590];
	add.s32 	%r2753, %r2751, %r4928;
	mul.wide.s32 	%rd591, %r2753, 4;
	add.s64 	%rd592, %rd7, %rd591;
	ld.global.u32 	%r1693, [%rd592];
	setp.lt.s32 	%p1102, %r1692, %r1693;
	mov.u32 	%r5065, %r4928;
	mov.u32 	%r4953, %r4904;
	@%p1102 bra 	$L__BB22_1032;
	setp.le.s32 	%p1104, %r1692, %r1693;
	and.pred  	%p1105, %p1104, %p2562;
	mov.b32 	%r4951, 1;
	mov.pred 	%p2562, 0;
	mov.u32 	%r5065, %r4904;
	mov.u32 	%r4953, %r4928;
	@%p1105 bra 	$L__BB22_1030;
$L__BB22_1032:
	mov.b32 	%r4954, 0;
	mov.pred 	%p2563, -1;
$L__BB22_1033:
	mul.lo.s32 	%r2756, %r4954, %r2001;
	add.s32 	%r2757, %r2756, %r4932;
	mul.wide.s32 	%rd593, %r2757, 4;
	add.s64 	%rd594, %rd7, %rd593;
	ld.global.u32 	%r1697, [%rd594];
	add.s32 	%r2758, %r2756, %r4908;
	mul.wide.s32 	%rd595, %r2758, 4;
	add.s64 	%rd596, %rd7, %rd595;
	ld.global.u32 	%r1698, [%rd596];
	setp.lt.s32 	%p1107, %r1697, %r1698;
	mov.u32 	%r4991, %r4908;
	mov.u32 	%r5009, %r4932;
	@%p1107 bra 	$L__BB22_1035;
	setp.le.s32 	%p1109, %r1697, %r1698;
	and.pred  	%p1110, %p1109, %p2563;
	mov.b32 	%r4954, 1;
	mov.pred 	%p2563, 0;
	mov.u32 	%r4991, %r4932;
	mov.u32 	%r5009, %r4908;
	@%p1110 bra 	$L__BB22_1033;
$L__BB22_1035:
	mov.b32 	%r4957, 0;
	mov.pred 	%p2564, -1;
$L__BB22_1036:
	mul.lo.s32 	%r2761, %r4957, %r2001;
	add.s32 	%r2762, %r2761, %r4935;
	mul.wide.s32 	%rd597, %r2762, 4;
	add.s64 	%rd598, %rd7, %rd597;
	ld.global.u32 	%r1702, [%rd598];
	add.s32 	%r2763, %r2761, %r4931;
	mul.wide.s32 	%rd599, %r2763, 4;
	add.s64 	%rd600, %rd7, %rd599;
	ld.global.u32 	%r1703, [%rd600];
	setp.lt.s32 	%p1112, %r1702, %r1703;
	mov.u32 	%r4989, %r4931;
	mov.u32 	%r4990, %r4935;
	@%p1112 bra 	$L__BB22_1038;
	setp.le.s32 	%p1114, %r1702, %r1703;
	and.pred  	%p1115, %p1114, %p2564;
	mov.b32 	%r4957, 1;
	mov.pred 	%p2564, 0;
	mov.u32 	%r4989, %r4935;
	mov.u32 	%r4990, %r4931;
	@%p1115 bra 	$L__BB22_1036;
$L__BB22_1038:
	mov.b32 	%r4960, 0;
	mov.pred 	%p2565, -1;
$L__BB22_1039:
	mul.lo.s32 	%r2766, %r4960, %r2001;
	add.s32 	%r2767, %r2766, %r4938;
	mul.wide.s32 	%rd601, %r2767, 4;
	add.s64 	%rd602, %rd7, %rd601;
	ld.global.u32 	%r1707, [%rd602];
	add.s32 	%r2768, %r2766, %r4934;
	mul.wide.s32 	%rd603, %r2768, 4;
	add.s64 	%rd604, %rd7, %rd603;
	ld.global.u32 	%r1708, [%rd604];
	setp.lt.s32 	%p1117, %r1707, %r1708;
	mov.u32 	%r4987, %r4934;
	mov.u32 	%r4988, %r4938;
	@%p1117 bra 	$L__BB22_1041;
	setp.le.s32 	%p1119, %r1707, %r1708;
	and.pred  	%p1120, %p1119, %p2565;
	mov.b32 	%r4960, 1;
	mov.pred 	%p2565, 0;
	mov.u32 	%r4987, %r4938;
	mov.u32 	%r4988, %r4934;
	@%p1120 bra 	$L__BB22_1039;
$L__BB22_1041:
	mov.b32 	%r4963, 0;
	mov.pred 	%p2566, -1;
$L__BB22_1042:
	mul.lo.s32 	%r2771, %r4963, %r2001;
	add.s32 	%r2772, %r2771, %r4941;
	mul.wide.s32 	%rd605, %r2772, 4;
	add.s64 	%rd606, %rd7, %rd605;
	ld.global.u32 	%r1712, [%rd606];
	add.s32 	%r2773, %r2771, %r4937;
	mul.wide.s32 	%rd607, %r2773, 4;
	add.s64 	%rd608, %rd7, %rd607;
	ld.global.u32 	%r1713, [%rd608];
	setp.lt.s32 	%p1122, %r1712, %r1713;
	mov.u32 	%r4985, %r4937;
	mov.u32 	%r4986, %r4941;
	@%p1122 bra 	$L__BB22_1044;
	setp.le.s32 	%p1124, %r1712, %r1713;
	and.pred  	%p1125, %p1124, %p2566;
	mov.b32 	%r4963, 1;
	mov.pred 	%p2566, 0;
	mov.u32 	%r4985, %r4941;
	mov.u32 	%r4986, %r4937;
	@%p1125 bra 	$L__BB22_1042;
$L__BB22_1044:
	mov.b32 	%r4966, 0;
	mov.pred 	%p2567, -1;
$L__BB22_1045:
	mul.lo.s32 	%r2776, %r4966, %r2001;
	add.s32 	%r2777, %r2776, %r4944;
	mul.wide.s32 	%rd609, %r2777, 4;
	add.s64 	%rd610, %rd7, %rd609;
	ld.global.u32 	%r1717, [%rd610];
	add.s32 	%r2778, %r2776, %r4940;
	mul.wide.s32 	%rd611, %r2778, 4;
	add.s64 	%rd612, %rd7, %rd611;
	ld.global.u32 	%r1718, [%rd612];
	setp.lt.s32 	%p1127, %r1717, %r1718;
	mov.u32 	%r4983, %r4940;
	mov.u32 	%r4984, %r4944;
	@%p1127 bra 	$L__BB22_1047;
	setp.le.s32 	%p1129, %r1717, %r1718;
	and.pred  	%p1130, %p1129, %p2567;
	mov.b32 	%r4966, 1;
	mov.pred 	%p2567, 0;
	mov.u32 	%r4983, %r4944;
	mov.u32 	%r4984, %r4940;
	@%p1130 bra 	$L__BB22_1045;
$L__BB22_1047:
	mov.b32 	%r4969, 0;
	mov.pred 	%p2568, -1;
$L__BB22_1048:
	mul.lo.s32 	%r2781, %r4969, %r2001;
	add.s32 	%r2782, %r2781, %r4947;
	mul.wide.s32 	%rd613, %r2782, 4;
	add.s64 	%rd614, %rd7, %rd613;
	ld.global.u32 	%r1722, [%rd614];
	add.s32 	%r2783, %r2781, %r4943;
	mul.wide.s32 	%rd615, %r2783, 4;
	add.s64 	%rd616, %rd7, %rd615;
	ld.global.u32 	%r1723, [%rd616];
	setp.lt.s32 	%p1132, %r1722, %r1723;
	mov.u32 	%r4981, %r4943;
	mov.u32 	%r4982, %r4947;
	@%p1132 bra 	$L__BB22_1050;
	setp.le.s32 	%p1134, %r1722, %r1723;
	and.pred  	%p1135, %p1134, %p2568;
	mov.b32 	%r4969, 1;
	mov.pred 	%p2568, 0;
	mov.u32 	%r4981, %r4947;
	mov.u32 	%r4982, %r4943;
	@%p1135 bra 	$L__BB22_1048;
$L__BB22_1050:
	mov.b32 	%r4972, 0;
	mov.pred 	%p2569, -1;
$L__BB22_1051:
	mul.lo.s32 	%r2786, %r4972, %r2001;
	add.s32 	%r2787, %r2786, %r4950;
	mul.wide.s32 	%rd617, %r2787, 4;
	add.s64 	%rd618, %rd7, %rd617;
	ld.global.u32 	%r1727, [%rd618];
	add.s32 	%r2788, %r2786, %r4946;
	mul.wide.s32 	%rd619, %r2788, 4;
	add.s64 	%rd620, %rd7, %rd619;
	ld.global.u32 	%r1728, [%rd620];
	setp.lt.s32 	%p1137, %r1727, %r1728;
	mov.u32 	%r4979, %r4946;
	mov.u32 	%r4980, %r4950;
	@%p1137 bra 	$L__BB22_1053;
	setp.le.s32 	%p1139, %r1727, %r1728;
	and.pred  	%p1140, %p1139, %p2569;
	mov.b32 	%r4972, 1;
	mov.pred 	%p2569, 0;
	mov.u32 	%r4979, %r4950;
	mov.u32 	%r4980, %r4946;
	@%p1140 bra 	$L__BB22_1051;
$L__BB22_1053:
	mov.b32 	%r4975, 0;
	mov.pred 	%p2570, -1;
$L__BB22_1054:
	mul.lo.s32 	%r2791, %r4975, %r2001;
	add.s32 	%r2792, %r2791, %r4953;
	mul.wide.s32 	%rd621, %r2792, 4;
	add.s64 	%rd622, %rd7, %rd621;
	ld.global.u32 	%r1732, [%rd622];
	add.s32 	%r2793, %r2791, %r4949;
	mul.wide.s32 	%rd623, %r2793, 4;
	add.s64 	%rd624, %rd7, %rd623;
	ld.global.u32 	%r1733, [%rd624];
	setp.lt.s32 	%p1142, %r1732, %r1733;
	mov.u32 	%r4977, %r4949;
	mov.u32 	%r4978, %r4953;
	@%p1142 bra 	$L__BB22_1056;
	setp.le.s32 	%p1144, %r1732, %r1733;
	and.pred  	%p1145, %p1144, %p2570;
	mov.b32 	%r4975, 1;
	mov.pred 	%p2570, 0;
	mov.u32 	%r4977, %r4953;
	mov.u32 	%r4978, %r4949;
	@%p1145 bra 	$L__BB22_1054;
$L__BB22_1056:
	mov.b32 	%r5010, 2;
$L__BB22_1057:
	mov.u32 	%r1768, %r5010;
	bar.sync 	0;
	add.s32 	%r2796, %r1768, -1;
	shr.u32 	%r2797, %r1768, 1;
	mov.u32 	%r2798, _ZZN3cub18CUB_300001_SM_10006detail10merge_sort30DeviceMergeSortBlockSortKernelINS2_10policy_hubIN6thrust24THRUST_300001_SM_1000_NS6detail15normal_iteratorINS6_10device_ptrIiEEEEE9Policy600ESB_PNS0_8NullTypeESB_SF_m14edge_sort_funcIiEiSE_EEvbT0_T1_T2_T3_T4_PT6_PT7_T5_NS1_7vsmem_tEE19static_temp_storage;
	mad.lo.s32 	%r2799, %r913, 68, %r2798;
	st.shared.u32 	[%r2799], %r5009;
	st.shared.u32 	[%r2799+4], %r4991;
	st.shared.u32 	[%r2799+8], %r4990;
	st.shared.u32 	[%r2799+12], %r4989;
	st.shared.u32 	[%r2799+16], %r4988;
	st.shared.u32 	[%r2799+20], %r4987;
	st.shared.u32 	[%r2799+24], %r4986;
	st.shared.u32 	[%r2799+28], %r4985;
	st.shared.u32 	[%r2799+32], %r4984;
	st.shared.u32 	[%r2799+36], %r4983;
	st.shared.u32 	[%r2799+40], %r4982;
	st.shared.u32 	[%r2799+44], %r4981;
	st.shared.u32 	[%r2799+48], %r4980;
	st.shared.u32 	[%r2799+52], %r4979;
	st.shared.u32 	[%r2799+56], %r4978;
	st.shared.u32 	[%r2799+60], %r4977;
	st.shared.u32 	[%r2799+64], %r5065;
	bar.sync 	0;
	neg.s32 	%r2800, %r1768;
	and.b32  	%r2801, %r913, %r2800;
	mul.lo.s32 	%r2802, %r2801, 17;
	mul.lo.s32 	%r2803, %r2797, 17;
	and.b32  	%r2804, %r2796, %r913;
	mul.lo.s32 	%r2805, %r2804, 17;
	min.s32 	%r1769, %r2805, %r912;
	min.s32 	%r1770, %r2802, %r912;
	add.s32 	%r2806, %r1770, %r2803;
	min.s32 	%r1771, %r2806, %r912;
	add.s32 	%r2807, %r1771, %r2803;
	min.s32 	%r1772, %r2807, %r912;
	sub.s32 	%r2808, %r1771, %r1770;
	sub.s32 	%r2809, %r1772, %r1771;
	setp.lt.s32 	%p1146, %r1769, %r2809;
	sub.s32 	%r2810, %r1769, %r2809;
	selp.b32 	%r5015, 0, %r2810, %p1146;
	min.s32 	%r5011, %r2808, %r1769;
	setp.ge.s32 	%p1147, %r5015, %r5011;
	@%p1147 bra 	$L__BB22_1063;
	add.s32 	%r1775, %r1771, %r1769;
$L__BB22_1059:
	mov.u32 	%r1776, %r5011;
	sub.s32 	%r2812, %r1776, %r5015;
	shr.u32 	%r2813, %r2812, 31;
	add.s32 	%r2814, %r2812, %r2813;
	shr.s32 	%r2815, %r2814, 1;
	add.s32 	%r1778, %r2815, %r5015;
	add.s32 	%r2816, %r1778, %r1770;
	shl.b32 	%r2817, %r2816, 2;
	add.s32 	%r2819, %r2798, %r2817;
	ld.shared.u32 	%r1779, [%r2819];
	not.b32 	%r2820, %r1778;
	add.s32 	%r2821, %r1775, %r2820;
	shl.b32 	%r2822, %r2821, 2;
	add.s32 	%r2823, %r2798, %r2822;
	ld.shared.u32 	%r1780, [%r2823];
	mov.b32 	%r5013, 0;
	mov.pred 	%p2571, -1;
$L__BB22_1060:
	mul.lo.s32 	%r2824, %r5013, %r2001;
	add.s32 	%r2825, %r2824, %r1780;
	mul.wide.s32 	%rd625, %r2825, 4;
	add.s64 	%rd626, %rd7, %rd625;
	ld.global.u32 	%r1782, [%rd626];
	add.s32 	%r2826, %r2824, %r1779;
	mul.wide.s32 	%rd627, %r2826, 4;
	add.s64 	%rd628, %rd7, %rd627;
	ld.global.u32 	%r1783, [%rd628];
	setp.lt.s32 	%p1149, %r1782, %r1783;
	mov.u32 	%r5011, %r1778;
	@%p1149 bra 	$L__BB22_1062;
	setp.le.s32 	%p1151, %r1782, %r1783;
	and.pred  	%p1152, %p1151, %p2571;
	mov.b32 	%r5013, 1;
	mov.pred 	%p2571, 0;
	mov.u32 	%r5011, %r1776;
	@%p1152 bra 	$L__BB22_1060;
$L__BB22_1062:
	add.s32 	%r2828, %r1778, 1;
	selp.b32 	%r5015, %r5015, %r2828, %p1149;
	setp.lt.s32 	%p1154, %r5015, %r5011;
	@%p1154 bra 	$L__BB22_1059;
$L__BB22_1063:
	add.s32 	%r1787, %r5015, %r1770;
	add.s32 	%r2829, %r1771, %r1769;
	sub.s32 	%r1788, %r2829, %r5015;
	shl.b32 	%r2830, %r1787, 2;
	add.s32 	%r1789, %r2798, %r2830;
	ld.shared.u32 	%r5020, [%r1789];
	shl.b32 	%r2832, %r1788, 2;
	add.s32 	%r1791, %r2798, %r2832;
	ld.shared.u32 	%r5018, [%r1791];
	setp.ge.s32 	%p1156, %r1788, %r1772;
	mov.pred 	%p2573, 0;
	@%p1156 bra 	$L__BB22_1068;
	setp.ge.s32 	%p1158, %r1787, %r1771;
	mov.pred 	%p2573, -1;
	@%p1158 bra 	$L__BB22_1068;
	mov.b32 	%r5016, 0;
	mov.pred 	%p2572, -1;
$L__BB22_1066:
	mul.lo.s32 	%r2834, %r5016, %r2001;
	add.s32 	%r2835, %r2834, %r5018;
	mul.wide.s32 	%rd629, %r2835, 4;
	add.s64 	%rd630, %rd7, %rd629;
	ld.global.u32 	%r1794, [%rd630];
	add.s32 	%r2836, %r2834, %r5020;
	mul.wide.s32 	%rd631, %r2836, 4;
	add.s64 	%rd632, %rd7, %rd631;
	ld.global.u32 	%r1795, [%rd632];
	setp.lt.s32 	%p1161, %r1794, %r1795;
	mov.pred 	%p2573, -1;
	@%p1161 bra 	$L__BB22_1068;
	setp.le.s32 	%p1163, %r1794, %r1795;
	and.pred  	%p1164, %p1163, %p2572;
	mov.b32 	%r5016, 1;
	mov.pred 	%p2572, 0;
	mov.pred 	%p2573, %p2572;
	@%p1164 bra 	$L__BB22_1066;
$L__BB22_1068:
	selp.b32 	%r5009, %r5018, %r5020, %p2573;
	selp.u32 	%r2838, 1, 0, %p2573;
	add.s32 	%r1797, %r1788, %r2838;
	not.pred 	%p1165, %p2573;
	selp.u32 	%r2839, 1, 0, %p1165;
	add.s32 	%r1798, %r1787, %r2839;
	@%p1165 bra 	$L__BB22_1070;
	ld.shared.u32 	%r5018, [%r1791+4];
	bra.uni 	$L__BB22_1071;
$L__BB22_1070:
	ld.shared.u32 	%r5020, [%r1789+4];
$L__BB22_1071:
	setp.ge.s32 	%p1167, %r1797, %r1772;
	mov.pred 	%p2575, 0;
	@%p1167 bra 	$L__BB22_1076;
	setp.ge.s32 	%p1169, %r1798, %r1771;
	mov.pred 	%p2575, -1;
	@%p1169 bra 	$L__BB22_1076;
	mov.b32 	%r5019, 0;
	mov.pred 	%p2574, -1;
$L__BB22_1074:
	mul.lo.s32 	%r2841, %r5019, %r2001;
	add.s32 	%r2842, %r2841, %r5018;
	mul.wide.s32 	%rd633, %r2842, 4;
	add.s64 	%rd634, %rd7, %rd633;
	ld.global.u32 	%r1804, [%rd634];
	add.s32 	%r2843, %r2841, %r5020;
	mul.wide.s32 	%rd635, %r2843, 4;
	add.s64 	%rd636, %rd7, %rd635;
	ld.global.u32 	%r1805, [%rd636];
	setp.lt.s32 	%p1172, %r1804, %r1805;
	mov.pred 	%p2575, -1;
	@%p1172 bra 	$L__BB22_1076;
	setp.le.s32 	%p1174, %r1804, %r1805;
	and.pred  	%p1175, %p1174, %p2574;
	mov.b32 	%r5019, 1;
	mov.pred 	%p2574, 0;
	mov.pred 	%p2575, %p2574;
	@%p1175 bra 	$L__BB22_1074;
$L__BB22_1076:
	selp.b32 	%r4991, %r5018, %r5020, %p2575;
	selp.u32 	%r2845, 1, 0, %p2575;
	add.s32 	%r1807, %r1797, %r2845;
	not.pred 	%p1176, %p2575;
	selp.u32 	%r2846, 1, 0, %p1176;
	add.s32 	%r1808, %r1798, %r2846;
	@%p2575 bra 	$L__BB22_1078;
	shl.b32 	%r2847, %r1808, 2;
	add.s32 	%r2849, %r2798, %r2847;
	ld.shared.u32 	%r5020, [%r2849];
	bra.uni 	$L__BB22_1079;
$L__BB22_1078:
	shl.b32 	%r2850, %r1807, 2;
	add.s32 	%r2852, %r2798, %r2850;
	ld.shared.u32 	%r5018, [%r2852];
$L__BB22_1079:
	setp.ge.s32 	%p1178, %r1807, %r1772;
	mov.pred 	%p2577, 0;
	@%p1178 bra 	$L__BB22_1084;
	setp.ge.s32 	%p1180, %r1808, %r1771;
	mov.pred 	%p2577, -1;
	@%p1180 bra 	$L__BB22_1084;
	mov.b32 	%r5022, 0;
	mov.pred 	%p2576, -1;
$L__BB22_1082:
	mul.lo.s32 	%r2854, %r5022, %r2001;
	add.s32 	%r2855, %r2854, %r5018;
	mul.wide.s32 	%rd637, %r2855, 4;
	add.s64 	%rd638, %rd7, %rd637;
	ld.global.u32 	%r1814, [%rd638];
	add.s32 	%r2856, %r2854, %r5020;
	mul.wide.s32 	%rd639, %r2856, 4;
	add.s64 	%rd640, %rd7, %rd639;
	ld.global.u32 	%r1815, [%rd640];
	setp.lt.s32 	%p1183, %r1814, %r1815;
	mov.pred 	%p2577, -1;
	@%p1183 bra 	$L__BB22_1084;
	setp.le.s32 	%p1185, %r1814, %r1815;
	and.pred  	%p1186, %p1185, %p2576;
	mov.b32 	%r5022, 1;
	mov.pred 	%p2576, 0;
	mov.pred 	%p2577, %p2576;
	@%p1186 bra 	$L__BB22_1082;
$L__BB22_1084:
	selp.b32 	%r4990, %r5018, %r5020, %p2577;
	selp.u32 	%r2858, 1, 0, %p2577;
	add.s32 	%r1817, %r1807, %r2858;
	not.pred 	%p1187, %p2577;
	selp.u32 	%r2859, 1, 0, %p1187;
	add.s32 	%r1818, %r1808, %r2859;
	@%p2577 bra 	$L__BB22_1086;
	shl.b32 	%r2860, %r1818, 2;
	add.s32 	%r2862, %r2798, %r2860;
	ld.shared.u32 	%r5020, [%r2862];
	bra.uni 	$L__BB22_1087;
$L__BB22_1086:
	shl.b32 	%r2863, %r1817, 2;
	add.s32 	%r2865, %r2798, %r2863;
	ld.shared.u32 	%r5018, [%r2865];
$L__BB22_1087:
	setp.ge.s32 	%p1189, %r1817, %r1772;
	mov.pred 	%p2579, 0;
	@%p1189 bra 	$L__BB22_1092;
	setp.ge.s32 	%p1191, %r1818, %r1771;
	mov.pred 	%p2579, -1;
	@%p1191 bra 	$L__BB22_1092;
	mov.b32 	%r5025, 0;
	mov.pred 	%p2578, -1;
$L__BB22_1090:
	mul.lo.s32 	%r2867, %r5025, %r2001;
	add.s32 	%r2868, %r2867, %r5018;
	mul.wide.s32 	%rd641, %r2868, 4;
	add.s64 	%rd642, %rd7, %rd641;
	ld.global.u32 	%r1824, [%rd642];
	add.s32 	%r2869, %r2867, %r5020;
	mul.wide.s32 	%rd643, %r2869, 4;
	add.s64 	%rd644, %rd7, %rd643;
	ld.global.u32 	%r1825, [%rd644];
	setp.lt.s32 	%p1194, %r1824, %r1825;
	mov.pred 	%p2579, -1;
	@%p1194 bra 	$L__BB22_1092;
	setp.le.s32 	%p1196, %r1824, %r1825;
	and.pred  	%p1197, %p1196, %p2578;
	mov.b32 	%r5025, 1;
	mov.pred 	%p2578, 0;
	mov.pred 	%p2579, %p2578;
	@%p1197 bra 	$L__BB22_1090;
$L__BB22_1092:
	selp.b32 	%r4989, %r5018, %r5020, %p2579;
	selp.u32 	%r2871, 1, 0, %p2579;
	add.s32 	%r1827, %r1817, %r2871;
	not.pred 	%p1198, %p2579;
	selp.u32 	%r2872, 1, 0, %p1198;
	add.s32 	%r1828, %r1818, %r2872;
	@%p2579 bra 	$L__BB22_1094;
	shl.b32 	%r2873, %r1828, 2;
	add.s32 	%r2875, %r2798, %r2873;
	ld.shared.u32 	%r5020, [%r2875];
	bra.uni 	$L__BB22_1095;
$L__BB22_1094:
	shl.b32 	%r2876, %r1827, 2;
	add.s32 	%r2878, %r2798, %r2876;
	ld.shared.u32 	%r5018, [%r2878];
$L__BB22_1095:
	setp.ge.s32 	%p1200, %r1827, %r1772;
	mov.pred 	%p2581, 0;
	@%p1200 bra 	$L__BB22_1100;
	setp.ge.s32 	%p1202, %r1828, %r1771;
	mov.pred 	%p2581, -1;
	@%p1202 bra 	$L__BB22_1100;
	mov.b32 	%r5028, 0;
	mov.pred 	%p2580, -1;
$L__BB22_1098:
	mul.lo.s32 	%r2880, %r5028, %r2001;
	add.s32 	%r2881, %r2880, %r5018;
	mul.wide.s32 	%rd645, %r2881, 4;
	add.s64 	%rd646, %rd7, %rd645;
	ld.global.u32 	%r1834, [%rd646];
	add.s32 	%r2882, %r2880, %r5020;
	mul.wide.s32 	%rd647, %r2882, 4;
	add.s64 	%rd648, %rd7, %rd647;
	ld.global.u32 	%r1835, [%rd648];
	setp.lt.s32 	%p1205, %r1834, %r1835;
	mov.pred 	%p2581, -1;
	@%p1205 bra 	$L__BB22_1100;
	setp.le.s32 	%p1207, %r1834, %r1835;
	and.pred  	%p1208, %p1207, %p2580;
	mov.b32 	%r5028, 1;
	mov.pred 	%p2580, 0;
	mov.pred 	%p2581, %p2580;
	@%p1208 bra 	$L__BB22_1098;
$L__BB22_1100:
	selp.b32 	%r4988, %r5018, %r5020, %p2581;
	selp.u32 	%r2884, 1, 0, %p2581;
	add.s32 	%r1837, %r1827, %r2884;
	not.pred 	%p1209, %p2581;
	selp.u32 	%r2885, 1, 0, %p1209;
	add.s32 	%r1838, %r1828, %r2885;
	@%p2581 bra 	$L__BB22_1102;
	shl.b32 	%r2886, %r1838, 2;
	add.s32 	%r2888, %r2798, %r2886;
	ld.shared.u32 	%r5020, [%r2888];
	bra.uni 	$L__BB22_1103;
$L__BB22_1102:
	shl.b32 	%r2889, %r1837, 2;
	add.s32 	%r2891, %r2798, %r2889;
	ld.shared.u32 	%r5018, [%r2891];
$L__BB22_1103:
	setp.ge.s32 	%p1211, %r1837, %r1772;
	mov.pred 	%p2583, 0;
	@%p1211 bra 	$L__BB22_1108;
	setp.ge.s32 	%p1213, %r1838, %r1771;
	mov.pred 	%p2583, -1;
	@%p1213 bra 	$L__BB22_1108;
	mov.b32 	%r5031, 0;
	mov.pred 	%p2582, -1;
$L__BB22_1106:
	mul.lo.s32 	%r2893, %r5031, %r2001;
	add.s32 	%r2894, %r2893, %r5018;
	mul.wide.s32 	%rd649, %r2894, 4;
	add.s64 	%rd650, %rd7, %rd649;
	ld.global.u32 	%r1844, [%rd650];
	add.s32 	%r2895, %r2893, %r5020;
	mul.wide.s32 	%rd651, %r2895, 4;
	add.s64 	%rd652, %rd7, %rd651;
	ld.global.u32 	%r1845, [%rd652];
	setp.lt.s32 	%p1216, %r1844, %r1845;
	mov.pred 	%p2583, -1;
	@%p1216 bra 	$L__BB22_1108;
	setp.le.s32 	%p1218, %r1844, %r1845;
	and.pred  	%p1219, %p1218, %p2582;
	mov.b32 	%r5031, 1;
	mov.pred 	%p2582, 0;
	mov.pred 	%p2583, %p2582;
	@%p1219 bra 	$L__BB22_1106;
$L__BB22_1108:
	selp.b32 	%r4987, %r5018, %r5020, %p2583;
	selp.u32 	%r2897, 1, 0, %p2583;
	add.s32 	%r1847, %r1837, %r2897;
	not.pred 	%p1220, %p2583;
	selp.u32 	%r2898, 1, 0, %p1220;
	add.s32 	%r1848, %r1838, %r2898;
	@%p2583 bra 	$L__BB22_1110;
	shl.b32 	%r2899, %r1848, 2;
	add.s32 	%r2901, %r2798, %r2899;
	ld.shared.u32 	%r5020, [%r2901];
	bra.uni 	$L__BB22_1111;
$L__BB22_1110:
	shl.b32 	%r2902, %r1847, 2;
	add.s32 	%r2904, %r2798, %r2902;
	ld.shared.u32 	%r5018, [%r2904];
$L__BB22_1111:
	setp.ge.s32 	%p1222, %r1847, %r1772;
	mov.pred 	%p2585, 0;
	@%p1222 bra 	$L__BB22_1116;
	setp.ge.s32 	%p1224, %r1848, %r1771;
	mov.pred 	%p2585, -1;
	@%p1224 bra 	$L__BB22_1116;
	mov.b32 	%r5034, 0;
	mov.pred 	%p2584, -1;
$L__BB22_1114:
	mul.lo.s32 	%r2906, %r5034, %r2001;
	add.s32 	%r2907, %r2906, %r5018;
	mul.wide.s32 	%rd653, %r2907, 4;
	add.s64 	%rd654, %rd7, %rd653;
	ld.global.u32 	%r1854, [%rd654];
	add.s32 	%r2908, %r2906, %r5020;
	mul.wide.s32 	%rd655, %r2908, 4;
	add.s64 	%rd656, %rd7, %rd655;
	ld.global.u32 	%r1855, [%rd656];
	setp.lt.s32 	%p1227, %r1854, %r1855;
	mov.pred 	%p2585, -1;
	@%p1227 bra 	$L__BB22_1116;
	setp.le.s32 	%p1229, %r1854, %r1855;
	and.pred  	%p1230, %p1229, %p2584;
	mov.b32 	%r5034, 1;
	mov.pred 	%p2584, 0;
	mov.pred 	%p2585, %p2584;
	@%p1230 bra 	$L__BB22_1114;
$L__BB22_1116:
	selp.b32 	%r4986, %r5018, %r5020, %p2585;
	selp.u32 	%r2910, 1, 0, %p2585;
	add.s32 	%r1857, %r1847, %r2910;
	not.pred 	%p1231, %p2585;
	selp.u32 	%r2911, 1, 0, %p1231;
	add.s32 	%r1858, %r1848, %r2911;
	@%p2585 bra 	$L__BB22_1118;
	shl.b32 	%r2912, %r1858, 2;
	add.s32 	%r2914, %r2798, %r2912;
	ld.shared.u32 	%r5020, [%r2914];
	bra.uni 	$L__BB22_1119;
$L__BB22_1118:
	shl.b32 	%r2915, %r1857, 2;
	add.s32 	%r2917, %r2798, %r2915;
	ld.shared.u32 	%r5018, [%r2917];
$L__BB22_1119:
	setp.ge.s32 	%p1233, %r1857, %r1772;
	mov.pred 	%p2587, 0;
	@%p1233 bra 	$L__BB22_1124;
	setp.ge.s32 	%p1235, %r1858, %r1771;
	mov.pred 	%p2587, -1;
	@%p1235 bra 	$L__BB22_1124;
	mov.b32 	%r5037, 0;
	mov.pred 	%p2586, -1;
$L__BB22_1122:
	mul.lo.s32 	%r2919, %r5037, %r2001;
	add.s32 	%r2920, %r2919, %r5018;
	mul.wide.s32 	%rd657, %r2920, 4;
	add.s64 	%rd658, %rd7, %rd657;
	ld.global.u32 	%r1864, [%rd658];
	add.s32 	%r2921, %r2919, %r5020;
	mul.wide.s32 	%rd659, %r2921, 4;
	add.s64 	%rd660, %rd7, %rd659;
	ld.global.u32 	%r1865, [%rd660];
	setp.lt.s32 	%p1238, %r1864, %r1865;
	mov.pred 	%p2587, -1;
	@%p1238 bra 	$L__BB22_1124;
	setp.le.s32 	%p1240, %r1864, %r1865;
	and.pred  	%p1241, %p1240, %p2586;
	mov.b32 	%r5037, 1;
	mov.pred 	%p2586, 0;
	mov.pred 	%p2587, %p2586;
	@%p1241 bra 	$L__BB22_1122;
$L__BB22_1124:
	selp.b32 	%r4985, %r5018, %r5020, %p2587;
	selp.u32 	%r2923, 1, 0, %p2587;
	add.s32 	%r1867, %r1857, %r2923;
	not.pred 	%p1242, %p2587;
	selp.u32 	%r2924, 1, 0, %p1242;
	add.s32 	%r1868, %r1858, %r2924;
	@%p2587 bra 	$L__BB22_1126;
	shl.b32 	%r2925, %r1868, 2;
	mov.u32 	%r2926, _ZZN3cub18CUB_300001_SM_10006detail10merge_sort30DeviceMergeSortBlockSortKernelINS2_10policy_hubIN6thrust24THRUST_300001_SM_1000_NS6detail15normal_iteratorINS6_10device_ptrIiEEEEE9Policy600ESB_PNS0_8NullTypeESB_SF_m14edge_sort_funcIiEiSE_EEvbT0_T1_T2_T3_T4_PT6_PT7_T5_NS1_7vsmem_tEE19static_temp_storage;
	add.s32 	%r2927, %r2926, %r2925;
	ld.shared.u32 	%r5020, [%r2927];
	bra.uni 	$L__BB22_1127;
$L__BB22_1126:
	shl.b32 	%r2928, %r1867, 2;
	mov.u32 	%r2929, _ZZN3cub18CUB_300001_SM_10006detail10merge_sort30DeviceMergeSortBlockSortKernelINS2_10policy_hubIN6thrust24THRUST_300001_SM_1000_NS6detail15normal_iteratorINS6_10device_ptrIiEEEEE9Policy600ESB_PNS0_8NullTypeESB_SF_m14edge_sort_funcIiEiSE_EEvbT0_T1_T2_T3_T4_PT6_PT7_T5_NS1_7vsmem_tEE19static_temp_storage;
	add.s32 	%r2930, %r2929, %r2928;
	ld.shared.u32 	%r5018, [%r2930];
$L__BB22_1127:
	setp.ge.s32 	%p1244, %r1867, %r1772;
	mov.pred 	%p2589, 0;
	@%p1244 bra 	$L__BB22_1132;
	setp.ge.s32 	%p1246, %r1868, %r1771;
	mov.pred 	%p2589, -1;
	@%p1246 bra 	$L__BB22_1132;
	mov.b32 	%r5040, 0;
	mov.pred 	%p2588, -1;
$L__BB22_1130:
	mul.lo.s32 	%r2932, %r5040, %r2001;
	add.s32 	%r2933, %r2932, %r5018;
	mul.wide.s32 	%rd661, %r2933, 4;
	add.s64 	%rd662, %rd7, %rd661;
	ld.global.u32 	%r1874, [%rd662];
	add.s32 	%r2934, %r2932, %r5020;
	mul.wide.s32 	%rd663, %r2934, 4;
	add.s64 	%rd664, %rd7, %rd663;
	ld.global.u32 	%r1875, [%rd664];
	setp.lt.s32 	%p1249, %r1874, %r1875;
	mov.pred 	%p2589, -1;
	@%p1249 bra 	$L__BB22_1132;
	setp.le.s32 	%p1251, %r1874, %r1875;
	and.pred  	%p1252, %p1251, %p2588;
	mov.b32 	%r5040, 1;
	mov.pred 	%p2588, 0;
	mov.pred 	%p2589, %p2588;
	@%p1252 bra 	$L__BB22_1130;
$L__BB22_1132:
	selp.b32 	%r4984, %r5018, %r5020, %p2589;
	selp.u32 	%r2936, 1, 0, %p2589;
	add.s32 	%r1877, %r1867, %r2936;
	not.pred 	%p1253, %p2589;
	selp.u32 	%r2937, 1, 0, %p1253;
	add.s32 	%r1878, %r1868, %r2937;
	@%p2589 bra 	$L__BB22_1134;
	shl.b32 	%r2938, %r1878, 2;
	mov.u32 	%r2939, _ZZN3cub18CUB_300001_SM_10006detail10merge_sort30DeviceMergeSortBlockSortKernelINS2_10policy_hubIN6thrust24THRUST_300001_SM_1000_NS6detail15normal_iteratorINS6_10device_ptrIiEEEEE9Policy600ESB_PNS0_8NullTypeESB_SF_m14edge_sort_funcIiEiSE_EEvbT0_T1_T2_T3_T4_PT6_PT7_T5_NS1_7vsmem_tEE19static_temp_storage;
	add.s32 	%r2940, %r2939, %r2938;
	ld.shared.u32 	%r5020, [%r2940];
	bra.uni 	$L__BB22_1135;
$L__BB22_1134:
	shl.b32 	%r2941, %r1877, 2;
	mov.u32 	%r2942, _ZZN3cub18CUB_300001_SM_10006detail10merge_sort30DeviceMergeSortBlockSortKernelINS2_10policy_hubIN6thrust24THRUST_300001_SM_1000_NS6detail15normal_iteratorINS6_10device_ptrIiEEEEE9Policy600ESB_PNS0_8NullTypeESB_SF_m14edge_sort_funcIiEiSE_EEvbT0_T1_T2_T3_T4_PT6_PT7_T5_NS1_7vsmem_tEE19static_temp_storage;
	add.s32 	%r2943, %r2942, %r2941;
	ld.shared.u32 	%r5018, [%r2943];
$L__BB22_1135:
	setp.ge.s32 	%p1255, %r1877, %r1772;
	mov.pred 	%p2591, 0;
	@%p1255 bra 	$L__BB22_1140;
	setp.ge.s32 	%p1257, %r1878, %r1771;
	mov.pred 	%p2591, -1;
	@%p1257 bra 	$L__BB22_1140;
	mov.b32 	%r5043, 0;
	mov.pred 	%p2590, -1;
$L__BB22_1138:
	mul.lo.s32 	%r2945, %r5043, %r2001;
	add.s32 	%r2946, %r2945, %r5018;
	mul.wide.s32 	%rd665, %r2946, 4;
	add.s64 	%rd666, %rd7, %rd665;
	ld.global.u32 	%r1884, [%rd666];
	add.s32 	%r2947, %r2945, %r5020;
	mul.wide.s32 	%rd667, %r2947, 4;
	add.s64 	%rd668, %rd7, %rd667;
	ld.global.u32 	%r1885, [%rd668];
	setp.lt.s32 	%p1260, %r1884, %r1885;
	mov.pred 	%p2591, -1;
	@%p1260 bra 	$L__BB22_1140;
	setp.le.s32 	%p1262, %r1884, %r1885;
	and.pred  	%p1263, %p1262, %p2590;
	mov.b32 	%r5043, 1;
	mov.pred 	%p2590, 0;
	mov.pred 	%p2591, %p2590;
	@%p1263 bra 	$L__BB22_1138;
$L__BB22_1140:
	selp.b32 	%r4983, %r5018, %r5020, %p2591;
	selp.u32 	%r2949, 1, 0, %p2591;
	add.s32 	%r1887, %r1877, %r2949;
	not.pred 	%p1264, %p2591;
	selp.u32 	%r2950, 1, 0, %p1264;
	add.s32 	%r1888, %r1878, %r2950;
	@%p2591 bra 	$L__BB22_1142;
	shl.b32 	%r2951, %r1888, 2;
	mov.u32 	%r2952, _ZZN3cub18CUB_300001_SM_10006detail10merge_sort30DeviceMergeSortBlockSortKernelINS2_10policy_hubIN6thrust24THRUST_300001_SM_1000_NS6detail15normal_iteratorINS6_10device_ptrIiEEEEE9Policy600ESB_PNS0_8NullTypeESB_SF_m14edge_sort_funcIiEiSE_EEvbT0_T1_T2_T3_T4_PT6_PT7_T5_NS1_7vsmem_tEE19static_temp_storage;
	add.s32 	%r2953, %r2952, %r2951;
	ld.shared.u32 	%r5020, [%r2953];
	bra.uni 	$L__BB22_1143;
$L__BB22_1142:
	shl.b32 	%r2954, %r1887, 2;
	mov.u32 	%r2955, _ZZN3cub18CUB_300001_SM_10006detail10merge_sort30DeviceMergeSortBlockSortKernelINS2_10policy_hubIN6thrust24THRUST_300001_SM_1000_NS6detail15normal_iteratorINS6_10device_ptrIiEEEEE9Policy600ESB_PNS0_8NullTypeESB_SF_m14edge_sort_funcIiEiSE_EEvbT0_T1_T2_T3_T4_PT6_PT7_T5_NS1_7vsmem_tEE19static_temp_storage;
	add.s32 	%r2956, %r2955, %r2954;
	ld.shared.u32 	%r5018, [%r2956];
$L__BB22_1143:
	setp.ge.s32 	%p1266, %r1887, %r1772;
	mov.pred 	%p2593, 0;
	@%p1266 bra 	$L__BB22_1148;
	setp.ge.s32 	%p1268, %r1888, %r1771;
	mov.pred 	%p2593, -1;
	@%p1268 bra 	$L__BB22_1148;
	mov.b32 	%r5046, 0;
	mov.pred 	%p2592, -1;
$L__BB22_1146:
	mul.lo.s32 	%r2958, %r5046, %r2001;
	add.s32 	%r2959, %r2958, %r5018;
	mul.wide.s32 	%rd669, %r2959, 4;
	add.s64 	%rd670, %rd7, %rd669;
	ld.global.u32 	%r1894, [%rd670];
	add.s32 	%r2960, %r2958, %r5020;
	mul.wide.s32 	%rd671, %r2960, 4;
	add.s64 	%rd672, %rd7, %rd671;
	ld.global.u32 	%r1895, [%rd672];
	setp.lt.s32 	%p1271, %r1894, %r1895;
	mov.pred 	%p2593, -1;
	@%p1271 bra 	$L__BB22_1148;
	setp.le.s32 	%p1273, %r1894, %r1895;
	and.pred  	%p1274, %p1273, %p2592;
	mov.b32 	%r5046, 1;
	mov.pred 	%p2592, 0;
	mov.pred 	%p2593, %p2592;
	@%p1274 bra 	$L__BB22_1146;
$L__BB22_1148:
	selp.b32 	%r4982, %r5018, %r5020, %p2593;
	selp.u32 	%r2962, 1, 0, %p2593;
	add.s32 	%r1897, %r1887, %r2962;
	not.pred 	%p1275, %p2593;
	selp.u32 	%r2963, 1, 0, %p1275;
	add.s32 	%r1898, %r1888, %r2963;
	@%p2593 bra 	$L__BB22_1150;
	shl.b32 	%r2964, %r1898, 2;
	mov.u32 	%r2965, _ZZN3cub18CUB_300001_SM_10006detail10merge_sort30DeviceMergeSortBlockSortKernelINS2_10policy_hubIN6thrust24THRUST_300001_SM_1000_NS6detail15normal_iteratorINS6_10device_ptrIiEEEEE9Policy600ESB_PNS0_8NullTypeESB_SF_m14edge_sort_funcIiEiSE_EEvbT0_T1_T2_T3_T4_PT6_PT7_T5_NS1_7vsmem_tEE19static_temp_storage;
	add.s32 	%r2966, %r2965, %r2964;
	ld.shared.u32 	%r5020, [%r2966];
	bra.uni 	$L__BB22_1151;
$L__BB22_1150:
	shl.b32 	%r2967, %r1897, 2;
	mov.u32 	%r2968, _ZZN3cub18CUB_300001_SM_10006detail10merge_sort30DeviceMergeSortBlockSortKernelINS2_10policy_hubIN6thrust24THRUST_300001_SM_1000_NS6detail15normal_iteratorINS6_10device_ptrIiEEEEE9Policy600ESB_PNS0_8NullTypeESB_SF_m14edge_sort_funcIiEiSE_EEvbT0_T1_T2_T3_T4_PT6_PT7_T5_NS1_7vsmem_tEE19static_temp_storage;
	add.s32 	%r2969, %r2968, %r2967;
	ld.shared.u32 	%r5018, [%r2969];
$L__BB22_1151:
	setp.ge.s32 	%p1277, %r1897, %r1772;
	mov.pred 	%p2595, 0;
	@%p1277 bra 	$L__BB22_1156;
	setp.ge.s32 	%p1279, %r1898, %r1771;
	mov.pred 	%p2595, -1;
	@%p1279 bra 	$L__BB22_1156;
	mov.b32 	%r5049, 0;
	mov.pred 	%p2594, -1;
$L__BB22_1154:
	mul.lo.s32 	%r2971, %r5049, %r2001;
	add.s32 	%r2972, %r2971, %r5018;
	mul.wide.s32 	%rd673, %r2972, 4;
	add.s64 	%rd674, %rd7, %rd673;
	ld.global.u32 	%r1904, [%rd674];
	add.s32 	%r2973, %r2971, %r5020;
	mul.wide.s32 	%rd675, %r2973, 4;
	add.s64 	%rd676, %rd7, %rd675;
	ld.global.u32 	%r1905, [%rd676];
	setp.lt.s32 	%p1282, %r1904, %r1905;
	mov.pred 	%p2595, -1;
	@%p1282 bra 	$L__BB22_1156;
	setp.le.s32 	%p1284, %r1904, %r1905;
	and.pred  	%p1285, %p1284, %p2594;
	mov.b32 	%r5049, 1;
	mov.pred 	%p2594, 0;
	mov.pred 	%p2595, %p2594;
	@%p1285 bra 	$L__BB22_1154;
$L__BB22_1156:
	selp.b32 	%r4981, %r5018, %r5020, %p2595;
	selp.u32 	%r2975, 1, 0, %p2595;
	add.s32 	%r1907, %r1897, %r2975;
	not.pred 	%p1286, %p2595;
	selp.u32 	%r2976, 1, 0, %p1286;
	add.s32 	%r1908, %r1898, %r2976;
	@%p2595 bra 	$L__BB22_1158;
	shl.b32 	%r2977, %r1908, 2;
	mov.u32 	%r2978, _ZZN3cub18CUB_300001_SM_10006detail10merge_sort30DeviceMergeSortBlockSortKernelINS2_10policy_hubIN6thrust24THRUST_300001_SM_1000_NS6detail15normal_iteratorINS6_10device_ptrIiEEEEE9Policy600ESB_PNS0_8NullTypeESB_SF_m14edge_sort_funcIiEiSE_EEvbT0_T1_T2_T3_T4_PT6_PT7_T5_NS1_7vsmem_tEE19static_temp_storage;
	add.s32 	%r2979, %r2978, %r2977;
	ld.shared.u32 	%r5020, [%r2979];
	bra.uni 	$L__BB22_1159;
$L__BB22_1158:
	shl.b32 	%r2980, %r1907, 2;
	mov.u32 	%r2981, _ZZN3cub18CUB_300001_SM_10006detail10merge_sort30DeviceMergeSortBlockSortKernelINS2_10policy_hubIN6thrust24THRUST_300001_SM_1000_NS6detail15normal_iteratorINS6_10device_ptrIiEEEEE9Policy600ESB_PNS0_8NullTypeESB_SF_m14edge_sort_funcIiEiSE_EEvbT0_T1_T2_T3_T4_PT6_PT7_T5_NS1_7vsmem_tEE19static_temp_storage;
	add.s32 	%r2982, %r2981, %r2980;
	ld.shared.u32 	%r5018, [%r2982];
$L__BB22_1159:
	setp.ge.s32 	%p1288, %r1907, %r1772;
	mov.pred 	%p2597, 0;
	@%p1288 bra 	$L__BB22_1164;
	setp.ge.s32 	%p1290, %r1908, %r1771;
	mov.pred 	%p2597, -1;
	@%p1290 bra 	$L__BB22_1164;
	mov.b32 	%r5052, 0;
	mov.pred 	%p2596, -1;
$L__BB22_1162:
	mul.lo.s32 	%r2984, %r5052, %r2001;
	add.s32 	%r2985, %r2984, %r5018;
	mul.wide.s32 	%rd677, %r2985, 4;
	add.s64 	%rd678, %rd7, %rd677;
	ld.global.u32 	%r1914, [%rd678];
	add.s32 	%r2986, %r2984, %r5020;
	mul.wide.s32 	%rd679, %r2986, 4;
	add.s64 	%rd680, %rd7, %rd679;
	ld.global.u32 	%r1915, [%rd680];
	setp.lt.s32 	%p1293, %r1914, %r1915;
	mov.pred 	%p2597, -1;
	@%p1293 bra 	$L__BB22_1164;
	setp.le.s32 	%p1295, %r1914, %r1915;
	and.pred  	%p1296, %p1295, %p2596;
	mov.b32 	%r5052, 1;
	mov.pred 	%p2596, 0;
	mov.pred 	%p2597, %p2596;
	@%p1296 bra 	$L__BB22_1162;
$L__BB22_1164:
	selp.b32 	%r4980, %r5018, %r5020, %p2597;
	selp.u32 	%r2988, 1, 0, %p2597;
	add.s32 	%r1917, %r1907, %r2988;
	not.pred 	%p1297, %p2597;
	selp.u32 	%r2989, 1, 0, %p1297;
	add.s32 	%r1918, %r1908, %r2989;
	@%p2597 bra 	$L__BB22_1166;
	shl.b32 	%r2990, %r1918, 2;
	mov.u32 	%r2991, _ZZN3cub18CUB_300001_SM_10006detail10merge_sort30DeviceMergeSortBlockSortKernelINS2_10policy_hubIN6thrust24THRUST_300001_SM_1000_NS6detail15normal_iteratorINS6_10device_ptrIiEEEEE9Policy600ESB_PNS0_8NullTypeESB_SF_m14edge_sort_funcIiEiSE_EEvbT0_T1_T2_T3_T4_PT6_PT7_T5_NS1_7vsmem_tEE19static_temp_storage;
	add.s32 	%r2992, %r2991, %r2990;
	ld.shared.u32 	%r5020, [%r2992];
	bra.uni 	$L__BB22_1167;
$L__BB22_1166:
	shl.b32 	%r2993, %r1917, 2;
	mov.u32 	%r2994, _ZZN3cub18CUB_300001_SM_10006detail10merge_sort30DeviceMergeSortBlockSortKernelINS2_10policy_hubIN6thrust24THRUST_300001_SM_1000_NS6detail15normal_iteratorINS6_10device_ptrIiEEEEE9Policy600ESB_PNS0_8NullTypeESB_SF_m14edge_sort_funcIiEiSE_EEvbT0_T1_T2_T3_T4_PT6_PT7_T5_NS1_7vsmem_tEE19static_temp_storage;
	add.s32 	%r2995, %r2994, %r2993;
	ld.shared.u32 	%r5018, [%r2995];
$L__BB22_1167:
	setp.ge.s32 	%p1299, %r1917, %r1772;
	mov.pred 	%p2599, 0;
	@%p1299 bra 	$L__BB22_1172;
	setp.ge.s32 	%p1301, %r1918, %r1771;
	mov.pred 	%p2599, -1;
	@%p1301 bra 	$L__BB22_1172;
	mov.b32 	%r5055, 0;
	mov.pred 	%p2598, -1;
$L__BB22_1170:
	mul.lo.s32 	%r2997, %r5055, %r2001;
	add.s32 	%r2998, %r2997, %r5018;
	mul.wide.s32 	%rd681, %r2998, 4;
	add.s64 	%rd682, %rd7, %rd681;
	ld.global.u32 	%r1924, [%rd682];
	add.s32 	%r2999, %r2997, %r5020;
	mul.wide.s32 	%rd683, %r2999, 4;
	add.s64 	%rd684, %rd7, %rd683;
	ld.global.u32 	%r1925, [%rd684];
	setp.lt.s32 	%p1304, %r1924, %r1925;
	mov.pred 	%p2599, -1;
	@%p1304 bra 	$L__BB22_1172;
	setp.le.s32 	%p1306, %r1924, %r1925;
	and.pred  	%p1307, %p1306, %p2598;
	mov.b32 	%r5055, 1;
	mov.pred 	%p2598, 0;
	mov.pred 	%p2599, %p2598;
	@%p1307 bra 	$L__BB22_1170;
$L__BB22_1172:
	selp.b32 	%r4979, %r5018, %r5020, %p2599;
	selp.u32 	%r3001, 1, 0, %p2599;
	add.s32 	%r1927, %r1917, %r3001;
	not.pred 	%p1308, %p2599;
	selp.u32 	%r3002, 1, 0, %p1308;
	add.s32 	%r1928, %r1918, %r3002;
	@%p2599 bra 	$L__BB22_1174;
	shl.b32 	%r3003, %r1928, 2;
	mov.u32 	%r3004, _ZZN3cub18CUB_300001_SM_10006detail10merge_sort30DeviceMergeSortBlockSortKernelINS2_10policy_hubIN6thrust24THRUST_300001_SM_1000_NS6detail15normal_iteratorINS6_10device_ptrIiEEEEE9Policy600ESB_PNS0_8NullTypeESB_SF_m14edge_sort_funcIiEiSE_EEvbT0_T1_T2_T3_T4_PT6_PT7_T5_NS1_7vsmem_tEE19static_temp_storage;
	add.s32 	%r3005, %r3004, %r3003;
	ld.shared.u32 	%r5020, [%r3005];
	bra.uni 	$L__BB22_1175;
$L__BB22_1174:
	shl.b32 	%r3006, %r1927, 2;
	mov.u32 	%r3007, _ZZN3cub18CUB_300001_SM_10006detail10merge_sort30DeviceMergeSortBlockSortKernelINS2_10policy_hubIN6thrust24THRUST_300001_SM_1000_NS6detail15normal_iteratorINS6_10device_ptrIiEEEEE9Policy600ESB_PNS0_8NullTypeESB_SF_m14edge_sort_funcIiEiSE_EEvbT0_T1_T2_T3_T4_PT6_PT7_T5_NS1_7vsmem_tEE19static_temp_storage;
	add.s32 	%r3008, %r3007, %r3006;
	ld.shared.u32 	%r5018, [%r3008];
$L__BB22_1175:
	setp.ge.s32 	%p1310, %r1927, %r1772;
	mov.pred 	%p2601, 0;
	@%p1310 bra 	$L__BB22_1180;
	setp.ge.s32 	%p1312, %r1928, %r1771;
	mov.pred 	%p2601, -1;
	@%p1312 bra 	$L__BB22_1180;
	mov.b32 	%r5058, 0;
	mov.pred 	%p2600, -1;
$L__BB22_1178:
	mul.lo.s32 	%r3010, %r5058, %r2001;
	add.s32 	%r3011, %r3010, %r5018;
	mul.wide.s32 	%rd685, %r3011, 4;
	add.s64 	%rd686, %rd7, %rd685;
	ld.global.u32 	%r1934, [%rd686];
	add.s32 	%r3012, %r3010, %r5020;
	mul.wide.s32 	%rd687, %r3012, 4;
	add.s64 	%rd688, %rd7, %rd687;
	ld.global.u32 	%r1935, [%rd688];
	setp.lt.s32 	%p1315, %r1934, %r1935;
	mov.pred 	%p2601, -1;
	@%p1315 bra 	$L__BB22_1180;
	setp.le.s32 	%p1317, %r1934, %r1935;
	and.pred  	%p1318, %p1317, %p2600;
	mov.b32 	%r5058, 1;
	mov.pred 	%p2600, 0;
	mov.pred 	%p2601, %p2600;
	@%p1318 bra 	$L__BB22_1178;
$L__BB22_1180:
	selp.b32 	%r4978, %r5018, %r5020, %p2601;
	selp.u32 	%r3014, 1, 0, %p2601;
	add.s32 	%r1937, %r1927, %r3014;
	not.pred 	%p1319, %p2601;
	selp.u32 	%r3015, 1, 0, %p1319;
	add.s32 	%r1938, %r1928, %r3015;
	@%p2601 bra 	$L__BB22_1182;
	shl.b32 	%r3016, %r1938, 2;
	mov.u32 	%r3017, _ZZN3cub18CUB_300001_SM_10006detail10merge_sort30DeviceMergeSortBlockSortKernelINS2_10policy_hubIN6thrust24THRUST_300001_SM_1000_NS6detail15normal_iteratorINS6_10device_ptrIiEEEEE9Policy600ESB_PNS0_8NullTypeESB_SF_m14edge_sort_funcIiEiSE_EEvbT0_T1_T2_T3_T4_PT6_PT7_T5_NS1_7vsmem_tEE19static_temp_storage;
	add.s32 	%r3018, %r3017, %r3016;
	ld.shared.u32 	%r5020, [%r3018];
	bra.uni 	$L__BB22_1183;
$L__BB22_1182:
	shl.b32 	%r3019, %r1937, 2;
	mov.u32 	%r3020, _ZZN3cub18CUB_300001_SM_10006detail10merge_sort30DeviceMergeSortBlockSortKernelINS2_10policy_hubIN6thrust24THRUST_300001_SM_1000_NS6detail15normal_iteratorINS6_10device_ptrIiEEEEE9Policy600ESB_PNS0_8NullTypeESB_SF_m14edge_sort_funcIiEiSE_EEvbT0_T1_T2_T3_T4_PT6_PT7_T5_NS1_7vsmem_tEE19static_temp_storage;
	add.s32 	%r3021, %r3020, %r3019;
	ld.shared.u32 	%r5018, [%r3021];
$L__BB22_1183:
	setp.ge.s32 	%p1321, %r1937, %r1772;
	mov.pred 	%p2603, 0;
	@%p1321 bra 	$L__BB22_1188;
	setp.ge.s32 	%p1323, %r1938, %r1771;
	mov.pred 	%p2603, -1;
	@%p1323 bra 	$L__BB22_1188;
	mov.b32 	%r5061, 0;
	mov.pred 	%p2602, -1;
$L__BB22_1186:
	mul.lo.s32 	%r3023, %r5061, %r2001;
	add.s32 	%r3024, %r3023, %r5018;
	mul.wide.s32 	%rd689, %r3024, 4;
	add.s64 	%rd690, %rd7, %rd689;
	ld.global.u32 	%r1944, [%rd690];
	add.s32 	%r3025, %r3023, %r5020;
	mul.wide.s32 	%rd691, %r3025, 4;
	add.s64 	%rd692, %rd7, %rd691;
	ld.global.u32 	%r1945, [%rd692];
	setp.lt.s32 	%p1326, %r1944, %r1945;
	mov.pred 	%p2603, -1;
	@%p1326 bra 	$L__BB22_1188;
	setp.le.s32 	%p1328, %r1944, %r1945;
	and.pred  	%p1329, %p1328, %p2602;
	mov.b32 	%r5061, 1;
	mov.pred 	%p2602, 0;
	mov.pred 	%p2603, %p2602;
	@%p1329 bra 	$L__BB22_1186;
$L__BB22_1188:
	selp.b32 	%r4977, %r5018, %r5020, %p2603;
	selp.u32 	%r3027, 1, 0, %p2603;
	add.s32 	%r1947, %r1937, %r3027;
	not.pred 	%p1330, %p2603;
	selp.u32 	%r3028, 1, 0, %p1330;
	add.s32 	%r1948, %r1938, %r3028;
	@%p2603 bra 	$L__BB22_1190;
	shl.b32 	%r3029, %r1948, 2;
	mov.u32 	%r3030, _ZZN3cub18CUB_300001_SM_10006detail10merge_sort30DeviceMergeSortBlockSortKernelINS2_10policy_hubIN6thrust24THRUST_300001_SM_1000_NS6detail15normal_iteratorINS6_10device_ptrIiEEEEE9Policy600ESB_PNS0_8NullTypeESB_SF_m14edge_sort_funcIiEiSE_EEvbT0_T1_T2_T3_T4_PT6_PT7_T5_NS1_7vsmem_tEE19static_temp_storage;
	add.s32 	%r3031, %r3030, %r3029;
	ld.shared.u32 	%r5020, [%r3031];
	bra.uni 	$L__BB22_1191;
$L__BB22_1190:
	shl.b32 	%r3032, %r1947, 2;
	mov.u32 	%r3033, _ZZN3cub18CUB_300001_SM_10006detail10merge_sort30DeviceMergeSortBlockSortKernelINS2_10policy_hubIN6thrust24THRUST_300001_SM_1000_NS6detail15normal_iteratorINS6_10device_ptrIiEEEEE9Policy600ESB_PNS0_8NullTypeESB_SF_m14edge_sort_funcIiEiSE_EEvbT0_T1_T2_T3_T4_PT6_PT7_T5_NS1_7vsmem_tEE19static_temp_storage;
	add.s32 	%r3034, %r3033, %r3032;
	ld.shared.u32 	%r5018, [%r3034];
$L__BB22_1191:
	setp.ge.s32 	%p1331, %r1947, %r1772;
	mov.u32 	%r5065, %r5020;
	@%p1331 bra 	$L__BB22_1196;
	setp.ge.s32 	%p1332, %r1948, %r1771;
	mov.u32 	%r5065, %r5018;
	@%p1332 bra 	$L__BB22_1196;
	mov.b32 	%r5064, 0;
	mov.pred 	%p2604, -1;
$L__BB22_1194:
	mul.lo.s32 	%r3036, %r5064, %r2001;
	add.s32 	%r3037, %r3036, %r5018;
	mul.wide.s32 	%rd693, %r3037, 4;
	add.s64 	%rd694, %rd7, %rd693;
	ld.global.u32 	%r1954, [%rd694];
	add.s32 	%r3038, %r3036, %r5020;
	mul.wide.s32 	%rd695, %r3038, 4;
	add.s64 	%rd696, %rd7, %rd695;
	ld.global.u32 	%r1955, [%rd696];
	setp.lt.s32 	%p1334, %r1954, %r1955;
	mov.u32 	%r5065, %r5018;
	@%p1334 bra 	$L__BB22_1196;
	setp.le.s32 	%p1336, %r1954, %r1955;
	and.pred  	%p1337, %p1336, %p2604;
	mov.b32 	%r5064, 1;
	mov.pred 	%p2604, 0;
	mov.u32 	%r5065, %r5020;
	@%p1337 bra 	$L__BB22_1194;
$L__BB22_1196:
	shl.b32 	%r5010, %r1768, 1;
	setp.lt.u32 	%p1338, %r1768, 129;
	@%p1338 bra 	$L__BB22_1057;
	ld.param.s8 	%rs2, [_ZN3cub18CUB_300001_SM_10006detail10merge_sort30DeviceMergeSortBlockSortKernelINS2_10policy_hubIN6thrust24THRUST_300001_SM_1000_NS6detail15normal_iteratorINS6_10device_ptrIiEEEEE9Policy600ESB_PNS0_8NullTypeESB_SF_m14edge_sort_funcIiEiSE_EEvbT0_T1_T2_T3_T4_PT6_PT7_T5_NS1_7vsmem_tE_param_0];
	add.s32 	%r1958, %r915, 96;
	add.s32 	%r1959, %r915, 64;
	add.s32 	%r1960, %r915, 512;
	add.s32 	%r1961, %r915, 160;
	add.s32 	%r1962, %r915, 128;
	add.s32 	%r1963, %r915, 192;
	add.s32 	%r1964, %r915, 224;
	bar.sync 	0;
	setp.eq.s16 	%p1339, %rs2, 0;
	@%p1339 bra 	$L__BB22_1234;
	st.shared.u32 	[%r960], %r5009;
	st.shared.u32 	[%r960+4], %r4991;
	st.shared.u32 	[%r960+8], %r4990;
	st.shared.u32 	[%r960+12], %r4989;
	st.shared.u32 	[%r960+16], %r4988;
	st.shared.u32 	[%r960+20], %r4987;
	st.shared.u32 	[%r960+24], %r4986;
	st.shared.u32 	[%r960+28], %r4985;
	st.shared.u32 	[%r960+32], %r4984;
	st.shared.u32 	[%r960+36], %r4983;
	st.shared.u32 	[%r960+40], %r4982;
	st.shared.u32 	[%r960+44], %r4981;
	st.shared.u32 	[%r960+48], %r4980;
	st.shared.u32 	[%r960+52], %r4979;
	st.shared.u32 	[%r960+56], %r4978;
	st.shared.u32 	[%r960+60], %r4977;
	st.shared.u32 	[%r960+64], %r5065;
	bar.warp.sync 	-1;
	ld.shared.u32 	%r1965, [%r959];
	ld.shared.u32 	%r1966, [%r959+128];
	ld.shared.u32 	%r1967, [%r959+256];
	ld.shared.u32 	%r1968, [%r959+384];
	ld.shared.u32 	%r1969, [%r959+512];
	ld.shared.u32 	%r1970, [%r959+640];
	ld.shared.u32 	%r1971, [%r959+768];
	ld.shared.u32 	%r1972, [%r959+896];
	ld.shared.u32 	%r1973, [%r959+1024];
	ld.shared.u32 	%r1974, [%r959+1152];
	ld.shared.u32 	%r1975, [%r959+1280];
	ld.shared.u32 	%r1976, [%r959+1408];
	ld.shared.u32 	%r1977, [%r959+1536];
	ld.shared.u32 	%r1978, [%r959+1664];
	ld.shared.u32 	%r1979, [%r959+1792];
	ld.shared.u32 	%r1980, [%r959+1920];
	ld.shared.u32 	%r1981, [%r959+2048];
	setp.eq.s32 	%p1340, %r913, 0;
	@%p1340 bra 	$L__BB22_1199;
	bra.uni 	$L__BB22_1200;
$L__BB22_1199:
	st.volatile.shared.u32 	[_ZZN3cub18CUB_300001_SM_10006detail10merge_sort30DeviceMergeSortBlockSortKernelINS2_10policy_hubIN6thrust24THRUST_300001_SM_1000_NS6detail15normal_iteratorINS6_10device_ptrIiEEEEE9Policy600ESB_PNS0_8NullTypeESB_SF_m14edge_sort_funcIiEiSE_EEvbT0_T1_T2_T3_T4_PT6_PT7_T5_NS1_7vsmem_tEE19static_temp_storage+17408], %r912;
$L__BB22_1200:
	bar.sync 	0;
	ld.volatile.shared.u32 	%r1999, [_ZZN3cub18CUB_300001_SM_10006detail10merge_sort30DeviceMergeSortBlockSortKernelINS2_10policy_hubIN6thrust24THRUST_300001_SM_1000_NS6detail15normal_iteratorINS6_10device_ptrIiEEEEE9Policy600ESB_PNS0_8NullTypeESB_SF_m14edge_sort_funcIiEiSE_EEvbT0_T1_T2_T3_T4_PT6_PT7_T5_NS1_7vsmem_tEE19static_temp_storage+17408];
	mov.u32 	%r3040, %tid.x;
	and.b32  	%r3041, %r3040, 992;
	mul.lo.s32 	%r3042, %r3041, 17;
	cvt.u64.u32 	%rd697, %r3042;
	and.b32  	%r3043, %r3040, 31;
	cvt.u64.u32 	%rd698, %r3043;
	add.s64 	%rd699, %rd3, %rd698;
	add.s64 	%rd700, %rd699, %rd697;
	setp.ge.s32 	%p1341, %r915, %r1999;
	shl.b64 	%rd701, %rd700, 2;
	add.s64 	%rd8, %rd2, %rd701;
	@%p1341 bra 	$L__BB22_1202;
	st.global.u32 	[%rd8], %r1965;
$L__BB22_1202:
	setp.ge.s32 	%p1342, %r918, %r1999;
	@%p1342 bra 	$L__BB22_1204;
	st.global.u32 	[%rd8+128], %r1966;
$L__BB22_1204:
	setp.ge.s32 	%p1343, %r1959, %r1999;
	@%p1343 bra 	$L__BB22_1206;
	st.global.u32 	[%rd8+256], %r1967;
$L__BB22_1206:
	setp.ge.s32 	%p1344, %r1958, %r1999;
	@%p1344 bra 	$L__BB22_1208;
	st.global.u32 	[%rd8+384], %r1968;
$L__BB22_1208:
	setp.ge.s32 	%p1345, %r1962, %r1999;
	@%p1345 bra 	$L__BB22_1210;
	st.global.u32 	[%rd8+512], %r1969;
$L__BB22_1210:
	setp.ge.s32 	%p1346, %r1961, %r1999;
	@%p1346 bra 	$L__BB22_1212;
	st.global.u32 	[%rd8+640], %r1970;
$L__BB22_1212:
	setp.ge.s32 	%p1347, %r1963, %r1999;
	@%p1347 bra 	$L__BB22_1214;
	st.global.u32 	[%rd8+768], %r1971;
$L__BB22_1214:
	setp.ge.s32 	%p1348, %r1964, %r1999;
	@%p1348 bra 	$L__BB22_1216;
	st.global.u32 	[%rd8+896], %r1972;
$L__BB22_1216:
	setp.ge.s32 	%p1349, %r933, %r1999;
	@%p1349 bra 	$L__BB22_1218;
	st.global.u32 	[%rd8+1024], %r1973;
$L__BB22_1218:
	setp.ge.s32 	%p1350, %r936, %r1999;
	@%p1350 bra 	$L__BB22_1220;
	st.global.u32 	[%rd8+1152], %r1974;
$L__BB22_1220:
	setp.ge.s32 	%p1351, %r939, %r1999;
	@%p1351 bra 	$L__BB22_1222;
	st.global.u32 	[%rd8+1280], %r1975;
$L__BB22_1222:
	setp.ge.s32 	%p1352, %r942, %r1999;
	@%p1352 bra 	$L__BB22_1224;
	st.global.u32 	[%rd8+1408], %r1976;
$L__BB22_1224:
	setp.ge.s32 	%p1353, %r945, %r1999;
	@%p1353 bra 	$L__BB22_1226;
	st.global.u32 	[%rd8+1536], %r1977;
$L__BB22_1226:
	setp.ge.s32 	%p1354, %r948, %r1999;
	@%p1354 bra 	$L__BB22_1228;
	st.global.u32 	[%rd8+1664], %r1978;
$L__BB22_1228:
	setp.ge.s32 	%p1355, %r951, %r1999;
	@%p1355 bra 	$L__BB22_1230;
	st.global.u32 	[%rd8+1792], %r1979;
$L__BB22_1230:
	setp.ge.s32 	%p1356, %r954, %r1999;
	@%p1356 bra 	$L__BB22_1232;
	st.global.u32 	[%rd8+1920], %r1980;
$L__BB22_1232:
	setp.ge.s32 	%p1357, %r1960, %r1999;
	@%p1357 bra 	$L__BB22_1270;
	st.global.u32 	[%rd8+2048], %r1981;
	bra.uni 	$L__BB22_1270;
$L__BB22_1234:
	st.shared.u32 	[%r960], %r5009;
	st.shared.u32 	[%r960+4], %r4991;
	st.shared.u32 	[%r960+8], %r4990;
	st.shared.u32 	[%r960+12], %r4989;
	st.shared.u32 	[%r960+16], %r4988;
	st.shared.u32 	[%r960+20], %r4987;
	st.shared.u32 	[%r960+24], %r4986;
	st.shared.u32 	[%r960+28], %r4985;
	st.shared.u32 	[%r960+32], %r4984;
	st.shared.u32 	[%r960+36], %r4983;
	st.shared.u32 	[%r960+40], %r4982;
	st.shared.u32 	[%r960+44], %r4981;
	st.shared.u32 	[%r960+48], %r4980;
	st.shared.u32 	[%r960+52], %r4979;
	st.shared.u32 	[%r960+56], %r4978;
	st.shared.u32 	[%r960+60], %r4977;
	st.shared.u32 	[%r960+64], %r5065;
	bar.warp.sync 	-1;
	ld.shared.u32 	%r1982, [%r959];
	ld.shared.u32 	%r1983, [%r959+128];
	ld.shared.u32 	%r1984, [%r959+256];
	ld.shared.u32 	%r1985, [%r959+384];
	ld.shared.u32 	%r1986, [%r959+512];
	ld.shared.u32 	%r1987, [%r959+640];
	ld.shared.u32 	%r1988, [%r959+768];
	ld.shared.u32 	%r1989, [%r959+896];
	ld.shared.u32 	%r1990, [%r959+1024];
	ld.shared.u32 	%r1991, [%r959+1152];
	ld.shared.u32 	%r1992, [%r959+1280];
	ld.shared.u32 	%r1993, [%r959+1408];
	ld.shared.u32 	%r1994, [%r959+1536];
	ld.shared.u32 	%r1995, [%r959+1664];
	ld.shared.u32 	%r1996, [%r959+1792];
	ld.shared.u32 	%r1997, [%r959+1920];
	ld.shared.u32 	%r1998, [%r959+2048];
	setp.eq.s32 	%p1358, %r913, 0;
	@%p1358 bra 	$L__BB22_1235;
	bra.uni 	$L__BB22_1236;
$L__BB22_1235:
	st.volatile.shared.u32 	[_ZZN3cub18CUB_300001_SM_10006detail10merge_sort30DeviceMergeSortBlockSortKernelINS2_10policy_hubIN6thrust24THRUST_300001_SM_1000_NS6detail15normal_iteratorINS6_10device_ptrIiEEEEE9Policy600ESB_PNS0_8NullTypeESB_SF_m14edge_sort_funcIiEiSE_EEvbT0_T1_T2_T3_T4_PT6_PT7_T5_NS1_7vsmem_tEE19static_temp_storage+17408], %r912;
$L__BB22_1236:
	ld.param.u64 	%rd1334, [_ZN3cub18CUB_300001_SM_10006detail10merge_sort30DeviceMergeSortBlockSortKernelINS2_10policy_hubIN6thrust24THRUST_300001_SM_1000_NS6detail15normal_iteratorINS6_10device_ptrIiEEEEE9Policy600ESB_PNS0_8NullTypeESB_SF_m14edge_sort_funcIiEiSE_EEvbT0_T1_T2_T3_T4_PT6_PT7_T5_NS1_7vsmem_tE_param_6];
	bar.sync 	0;
	ld.volatile.shared.u32 	%r2000, [_ZZN3cub18CUB_300001_SM_10006detail10merge_sort30DeviceMergeSortBlockSortKernelINS2_10policy_hubIN6thrust24THRUST_300001_SM_1000_NS6detail15normal_iteratorINS6_10device_ptrIiEEEEE9Policy600ESB_PNS0_8NullTypeESB_SF_m14edge_sort_funcIiEiSE_EEvbT0_T1_T2_T3_T4_PT6_PT7_T5_NS1_7vsmem_tEE19static_temp_storage+17408];
	setp.ge.s32 	%p1359, %r915, %r2000;
	cvt.u64.u32 	%rd702, %r915;
	add.s64 	%rd703, %rd3, %rd702;
	cvta.to.global.u64 	%rd704, %rd1334;
	shl.b64 	%rd705, %rd703, 2;
	add.s64 	%rd9, %rd704, %rd705;
	@%p1359 bra 	$L__BB22_1238;
	st.global.u32 	[%rd9], %r1982;
$L__BB22_1238:
	setp.ge.s32 	%p1360, %r918, %r2000;
	@%p1360 bra 	$L__BB22_1240;
	st.global.u32 	[%rd9+128], %r1983;
$L__BB22_1240:
	setp.ge.s32 	%p1361, %r1959, %r2000;
	@%p1361 bra 	$L__BB22_1242;
	st.global.u32 	[%rd9+256], %r1984;
$L__BB22_1242:
	setp.ge.s32 	%p1362, %r1958, %r2000;
	@%p1362 bra 	$L__BB22_1244;
	st.global.u32 	[%rd9+384], %r1985;
$L__BB22_1244:
	setp.ge.s32 	%p1363, %r1962, %r2000;
	@%p1363 bra 	$L__BB22_1246;
	st.global.u32 	[%rd9+512], %r1986;
$L__BB22_1246:
	setp.ge.s32 	%p1364, %r1961, %r2000;
	@%p1364 bra 	$L__BB22_1248;
	st.global.u32 	[%rd9+640], %r1987;
$L__BB22_1248:
	setp.ge.s32 	%p1365, %r1963, %r2000;
	@%p1365 bra 	$L__BB22_1250;
	st.global.u32 	[%rd9+768], %r1988;
$L__BB22_1250:
	setp.ge.s32 	%p1366, %r1964, %r2000;
	@%p1366 bra 	$L__BB22_1252;
	st.global.u32 	[%rd9+896], %r1989;
$L__BB22_1252:
	setp.ge.s32 	%p1367, %r933, %r2000;
	@%p1367 bra 	$L__BB22_1254;
	st.global.u32 	[%rd9+1024], %r1990;
$L__BB22_1254:
	setp.ge.s32 	%p1368, %r936, %r2000;
	@%p1368 bra 	$L__BB22_1256;
	st.global.u32 	[%rd9+1152], %r1991;
$L__BB22_1256:
	setp.ge.s32 	%p1369, %r939, %r2000;
	@%p1369 bra 	$L__BB22_1258;
	st.global.u32 	[%rd9+1280], %r1992;
$L__BB22_1258:
	setp.ge.s32 	%p1370, %r942, %r2000;
	@%p1370 bra 	$L__BB22_1260;
	st.global.u32 	[%rd9+1408], %r1993;
$L__BB22_1260:
	setp.ge.s32 	%p1371, %r945, %r2000;
	@%p1371 bra 	$L__BB22_1262;
	st.global.u32 	[%rd9+1536], %r1994;
$L__BB22_1262:
	setp.ge.s32 	%p1372, %r948, %r2000;
	@%p1372 bra 	$L__BB22_1264;
	st.global.u32 	[%rd9+1664], %r1995;
$L__BB22_1264:
	setp.ge.s32 	%p1373, %r951, %r2000;
	@%p1373 bra 	$L__BB22_1266;
	st.global.u32 	[%rd9+1792], %r1996;
$L__BB22_1266:
	setp.ge.s32 	%p1374, %r954, %r2000;
	@%p1374 bra 	$L__BB22_1268;
	st.global.u32 	[%rd9+1920], %r1997;
$L__BB22_1268:
	setp.ge.s32 	%p1375, %r1960, %r2000;
	@%p1375 bra 	$L__BB22_1270;
	st.global.u32 	[%rd9+2048], %r1998;
$L__BB22_1270:
	ret;

}
	// .globl	_ZN3cub18CUB_300001_SM_10006detail10merge_sort30DeviceMergeSortPartitionKernelIN6thrust24THRUST_300001_SM_1000_NS6detail15normal_iteratorINS5_10device_ptrIiEEEEm14edge_sort_funcIiEiEEvbT_PT2_T0_SG_PSG_T1_SG_i
.visible .entry _ZN3cub18CUB_300001_SM_10006detail10merge_sort30DeviceMergeSortPartitionKernelIN6thrust24THRUST_300001_SM_1000_NS6detail15normal_iteratorINS5_10device_ptrIiEEEEm14edge_sort_funcIiEiEEvbT_PT2_T0_SG_PSG_T1_SG_i(
	.param .u8 _ZN3cub18CUB_300001_SM_10006detail10merge_sort30DeviceMergeSortPartitionKernelIN6thrust24THRUST_300001_SM_1000_NS6detail15normal_iteratorINS5_10device_ptrIiEEEEm14edge_sort_funcIiEiEEvbT_PT2_T0_SG_PSG_T1_SG_i_param_0,
	.param .align 8 .b8 _ZN3cub18CUB_300001_SM_10006detail10merge_sort30DeviceMergeSortPartitionKernelIN6thrust24THRUST_300001_SM_1000_NS6detail15normal_iteratorINS5_10device_ptrIiEEEEm14edge_sort_funcIiEiEEvbT_PT2_T0_SG_PSG_T1_SG_i_param_1[8],
	.param .u64 .ptr .align 1 _ZN3cub18CUB_300001_SM_10006detail10merge_sort30DeviceMergeSortPartitionKernelIN6thrust24THRUST_300001_SM_1000_NS6detail15normal_iteratorINS5_10device_ptrIiEEEEm14edge_sort_funcIiEiEEvbT_PT2_T0_SG_PSG_T1_SG_i_param_2,
	.param .u64 _ZN3cub18CUB_300001_SM_10006detail10merge_sort30DeviceMergeSortPartitionKernelIN6thrust24THRUST_300001_SM_1000_NS6detail15normal_iteratorINS5_10device_ptrIiEEEEm14edge_sort_funcIiEiEEvbT_PT2_T0_SG_PSG_T1_SG_i_param_3,
	.param .u64 _ZN3cub18CUB_300001_SM_10006detail10merge_sort30DeviceMergeSortPartitionKernelIN6thrust24THRUST_300001_SM_1000_NS6detail15normal_iteratorINS5_10device_ptrIiEEEEm14edge_sort_funcIiEiEEvbT_PT2_T0_SG_PSG_T1_SG_i_param_4,
	.param .u64 .ptr .align 1 _ZN3cub18CUB_300001_SM_10006detail10merge_sort30DeviceMergeSortPartitionKernelIN6thrust24THRUST_300001_SM_1000_NS6detail15normal_iteratorINS5_10device_ptrIiEEEEm14edge_sort_funcIiEiEEvbT_PT2_T0_SG_PSG_T1_SG_i_param_5,
	.param .align 8 .b8 _ZN3cub18CUB_300001_SM_10006detail10merge_sort30DeviceMergeSortPartitionKernelIN6thrust24THRUST_300001_SM_1000_NS6detail15normal_iteratorINS5_10device_ptrIiEEEEm14edge_sort_funcIiEiEEvbT_PT2_T0_SG_PSG_T1_SG_i_param_6[16],
	.param .u64 _ZN3cub18CUB_300001_SM_10006detail10merge_sort30DeviceMergeSortPartitionKernelIN6thrust24THRUST_300001_SM_1000_NS6detail15normal_iteratorINS5_10device_ptrIiEEEEm14edge_sort_funcIiEiEEvbT_PT2_T0_SG_PSG_T1_SG_i_param_7,
	.param .u32 _ZN3cub18CUB_300001_SM_10006detail10merge_sort30DeviceMergeSortPartitionKernelIN6thrust24THRUST_300001_SM_1000_NS6detail15normal_iteratorINS5_10device_ptrIiEEEEm14edge_sort_funcIiEiEEvbT_PT2_T0_SG_PSG_T1_SG_i_param_8
)
{
	.reg .pred 	%p<24>;
	.reg .b16 	%rs<2>;
	.reg .b32 	%r<31>;
	.reg .b64 	%rd<101>;

	ld.param.u64 	%rd37, [_ZN3cub18CUB_300001_SM_10006detail10merge_sort30DeviceMergeSortPartitionKernelIN6thrust24THRUST_300001_SM_1000_NS6detail15normal_iteratorINS5_10device_ptrIiEEEEm14edge_sort_funcIiEiEEvbT_PT2_T0_SG_PSG_T1_SG_i_param_6+8];
	ld.param.u32 	%r13, [_ZN3cub18CUB_300001_SM_10006detail10merge_sort30DeviceMergeSortPartitionKernelIN6thrust24THRUST_300001_SM_1000_NS6detail15normal_iteratorINS5_10device_ptrIiEEEEm14edge_sort_funcIiEiEEvbT_PT2_T0_SG_PSG_T1_SG_i_param_6];
	ld.param.u64 	%rd33, [_ZN3cub18CUB_300001_SM_10006detail10merge_sort30DeviceMergeSortPartitionKernelIN6thrust24THRUST_300001_SM_1000_NS6detail15normal_iteratorINS5_10device_ptrIiEEEEm14edge_sort_funcIiEiEEvbT_PT2_T0_SG_PSG_T1_SG_i_param_1];
	ld.param.s8 	%rs1, [_ZN3cub18CUB_300001_SM_10006detail10merge_sort30DeviceMergeSortPartitionKernelIN6thrust24THRUST_300001_SM_1000_NS6detail15normal_iteratorINS5_10device_ptrIiEEEEm14edge_sort_funcIiEiEEvbT_PT2_T0_SG_PSG_T1_SG_i_param_0];
	ld.param.u64 	%rd34, [_ZN3cub18CUB_300001_SM_10006detail10merge_sort30DeviceMergeSortPartitionKernelIN6thrust24THRUST_300001_SM_1000_NS6detail15normal_iteratorINS5_10device_ptrIiEEEEm14edge_sort_funcIiEiEEvbT_PT2_T0_SG_PSG_T1_SG_i_param_2];
	ld.param.u64 	%rd35, [_ZN3cub18CUB_300001_SM_10006detail10merge_sort30DeviceMergeSortPartitionKernelIN6thrust24THRUST_300001_SM_1000_NS6detail15normal_iteratorINS5_10device_ptrIiEEEEm14edge_sort_funcIiEiEEvbT_PT2_T0_SG_PSG_T1_SG_i_param_3];
	ld.param.u64 	%rd36, [_ZN3cub18CUB_300001_SM_10006detail10merge_sort30DeviceMergeSortPartitionKernelIN6thrust24THRUST_300001_SM_1000_NS6detail15normal_iteratorINS5_10device_ptrIiEEEEm14edge_sort_funcIiEiEEvbT_PT2_T0_SG_PSG_T1_SG_i_param_4];
	ld.param.u64 	%rd39, [_ZN3cub18CUB_300001_SM_10006detail10merge_sort30DeviceMergeSortPartitionKernelIN6thrust24THRUST_300001_SM_1000_NS6detail15normal_iteratorINS5_10device_ptrIiEEEEm14edge_sort_funcIiEiEEvbT_PT2_T0_SG_PSG_T1_SG_i_param_5];
	ld.param.u64 	%rd38, [_ZN3cub18CUB_300001_SM_10006detail10merge_sort30DeviceMergeSortPartitionKernelIN6thrust24THRUST_300001_SM_1000_NS6detail15normal_iteratorINS5_10device_ptrIiEEEEm14edge_sort_funcIiEiEEvbT_PT2_T0_SG_PSG_T1_SG_i_param_7];
	ld.param.u32 	%r14, [_ZN3cub18CUB_300001_SM_10006detail10merge_sort30DeviceMergeSortPartitionKernelIN6thrust24THRUST_300001_SM_1000_NS6detail15normal_iteratorINS5_10device_ptrIiEEEEm14edge_sort_funcIiEiEEvbT_PT2_T0_SG_PSG_T1_SG_i_param_8];
	cvta.to.global.u64 	%rd1, %rd39;
	mov.u32 	%r15, %ntid.x;
	mov.u32 	%r16, %ctaid.x;
	mov.u32 	%r17, %tid.x;
	mad.lo.s32 	%r18, %r15, %r16, %r17;
	cvt.u64.u32 	%rd2, %r18;
	setp.le.u64 	%p3, %rd36, %rd2;
	@%p3 bra 	$L__BB23_17;
	shr.u64 	%rd40, %rd38, 1;
	add.s64 	%rd4, %rd38, 4294967295;
	neg.s64 	%rd41, %rd38;
	and.b64  	%rd42, %rd41, %rd2;
	cvt.s64.s32 	%rd5, %r14;
	mul.lo.s64 	%rd43, %rd42, %rd5;
	mul.lo.s64 	%rd44, %rd40, %rd5;
	min.u64 	%rd6, %rd43, %rd35;
	not.b64 	%rd45, %rd43;
	min.u64 	%rd46, %rd44, %rd45;
	add.s64 	%rd47, %rd46, %rd43;
	min.u64 	%rd7, %rd47, %rd35;
	not.b64 	%rd48, %rd7;
	min.u64 	%rd49, %rd44, %rd48;
	add.s64 	%rd50, %rd49, %rd7;
	min.u64 	%rd8, %rd50, %rd35;
	// begin inline asm
	griddepcontrol.wait;
	// end inline asm
	add.s64 	%rd51, %rd2, 1;
	setp.ne.s64 	%p4, %rd51, %rd36;
	@%p4 bra 	$L__BB23_3;
	shl.b64 	%rd92, %rd2, 3;
	add.s64 	%rd93, %rd1, %rd92;
	st.global.u64 	[%rd93], %rd7;
	bra.uni 	$L__BB23_17;
$L__BB23_3:
	sub.s64 	%rd52, %rd8, %rd6;
	and.b64  	%rd53, %rd4, %rd2;
	mul.lo.s64 	%rd54, %rd53, %rd5;
	min.u64 	%rd9, %rd54, %rd52;
	setp.eq.s16 	%p5, %rs1, 0;
	@%p5 bra 	$L__BB23_10;
	sub.s64 	%rd55, %rd7, %rd6;
	sub.s64 	%rd56, %rd8, %rd7;
	max.u64 	%rd57, %rd9, %rd56;
	sub.s64 	%rd100, %rd57, %rd56;
	min.u64 	%rd94, %rd55, %rd9;
	setp.ge.u64 	%p6, %rd100, %rd94;
	@%p6 bra 	$L__BB23_16;
	cvta.to.global.u64 	%rd13, %rd37;
	cvta.to.global.u64 	%rd14, %rd33;
	add.s64 	%rd15, %rd9, %rd7;
$L__BB23_6:
	mov.u64 	%rd16, %rd94;
	sub.s64 	%rd58, %rd16, %rd100;
	shr.u64 	%rd59, %rd58, 1;
	add.s64 	%rd18, %rd59, %rd100;
	add.s64 	%rd60, %rd18, %rd6;
	shl.b64 	%rd61, %rd60, 2;
	add.s64 	%rd62, %rd14, %rd61;
	ld.global.u32 	%r2, [%rd62];
	not.b64 	%rd63, %rd18;
	add.s64 	%rd64, %rd15, %rd63;
	shl.b64 	%rd65, %rd64, 2;
	add.s64 	%rd66, %rd14, %rd65;
	ld.global.u32 	%r3, [%rd66];
	mov.b32 	%r29, 0;
	mov.pred 	%p22, -1;
$L__BB23_7:
	mul.lo.s32 	%r20, %r29, %r13;
	add.s32 	%r21, %r20, %r3;
	mul.wide.s32 	%rd67, %r21, 4;
	add.s64 	%rd68, %rd13, %rd67;
	ld.global.u32 	%r5, [%rd68];
	add.s32 	%r22, %r20, %r2;
	mul.wide.s32 	%rd69, %r22, 4;
	add.s64 	%rd70, %rd13, %rd69;
	ld.global.u32 	%r6, [%rd70];
	setp.lt.s32 	%p8, %r5, %r6;
	mov.u64 	%rd94, %rd18;
	@%p8 bra 	$L__BB23_9;
	setp.le.s32 	%p10, %r5, %r6;
	and.pred  	%p11, %p10, %p22;
	mov.b32 	%r29, 1;
	mov.pred 	%p22, 0;
	mov.u64 	%rd94, %rd16;
	@%p11 bra 	$L__BB23_7;
$L__BB23_9:
	setp.lt.s32 	%p12, %r5, %r6;
	add.s64 	%rd71, %rd18, 1;
	selp.b64 	%rd100, %rd100, %rd71, %p12;
	setp.lt.u64 	%p13, %rd100, %rd94;
	@%p13 bra 	$L__BB23_6;
	bra.uni 	$L__BB23_16;
$L__BB23_10:
	sub.s64 	%rd72, %rd7, %rd6;
	sub.s64 	%rd73, %rd8, %rd7;
	max.u64 	%rd74, %rd9, %rd73;
	sub.s64 	%rd100, %rd74, %rd73;
	min.u64 	%rd97, %rd72, %rd9;
	setp.ge.u64 	%p14, %rd100, %rd97;
	@%p14 bra 	$L__BB23_16;
	cvta.to.global.u64 	%rd24, %rd37;
	cvta.to.global.u64 	%rd25, %rd34;
	add.s64 	%rd26, %rd9, %rd7;
$L__BB23_12:
	mov.u64 	%rd27, %rd97;
	sub.s64 	%rd75, %rd27, %rd100;
	shr.u64 	%rd76, %rd75, 1;
	add.s64 	%rd29, %rd76, %rd100;
	add.s64 	%rd77, %rd29, %rd6;
	shl.b64 	%rd78, %rd77, 2;
	add.s64 	%rd79, %rd25, %rd78;
	ld.global.u32 	%r8, [%rd79];
	not.b64 	%rd80, %rd29;
	add.s64 	%rd81, %rd26, %rd80;
	shl.b64 	%rd82, %rd81, 2;
	add.s64 	%rd83, %rd25, %rd82;
	ld.global.u32 	%r9, [%rd83];
	mov.b32 	%r30, 0;
	mov.pred 	%p23, -1;
$L__BB23_13:
	mul.lo.s32 	%r25, %r30, %r13;
	add.s32 	%r26, %r25, %r9;
	mul.wide.s32 	%rd84, %r26, 4;
	add.s64 	%rd85, %rd24, %rd84;
	ld.global.u32 	%r11, [%rd85];
	add.s32 	%r27, %r25, %r8;
	mul.wide.s32 	%rd86, %r27, 4;
	add.s64 	%rd87, %rd24, %rd86;
	ld.global.u32 	%r12, [%rd87];
	setp.lt.s32 	%p16, %r11, %r12;
	mov.u64 	%rd97, %rd29;
	@%p16 bra 	$L__BB23_15;
	setp.le.s32 	%p18, %r11, %r12;
	and.pred  	%p19, %p18, %p23;
	mov.b32 	%r30, 1;
	mov.pred 	%p23, 0;
	mov.u64 	%rd97, %rd27;
	@%p19 bra 	$L__BB23_13;
$L__BB23_15:
	setp.lt.s32 	%p20, %r11, %r12;
	add.s64 	%rd88, %rd29, 1;
	selp.b64 	%rd100, %rd100, %rd88, %p20;
	setp.lt.u64 	%p21, %rd100, %rd97;
	@%p21 bra 	$L__BB23_12;
$L__BB23_16:
	add.s64 	%rd89, %rd100, %rd6;
	shl.b64 	%rd90, %rd2, 3;
	add.s64 	%rd91, %rd1, %rd90;
	st.global.u64 	[%rd91], %rd89;
$L__BB23_17:
	ret;

}
	// .globl	_ZN3cub18CUB_300001_SM_10006detail10merge_sort26DeviceMergeSortMergeKernelINS2_10policy_hubIN6thrust24THRUST_300001_SM_1000_NS6detail15normal_iteratorINS6_10device_ptrIiEEEEE9Policy600ESB_PNS0_8NullTypeESB_SF_m14edge_sort_funcIiEiSE_EEvbT2_T3_T4_PT6_PT7_T5_PSK_SK_NS1_7vsmem_tE
.visible .entry _ZN3cub18CUB_300001_SM_10006detail10merge_sort26DeviceMergeSortMergeKernelINS2_10policy_hubIN6thrust24THRUST_300001_SM_1000_NS6detail15normal_iteratorINS6_10device_ptrIiEEEEE9Policy600ESB_PNS0_8NullTypeESB_SF_m14edge_sort_funcIiEiSE_EEvbT2_T3_T4_PT6_PT7_T5_PSK_SK_NS1_7vsmem_tE(
	.param .u8 _ZN3cub18CUB_300001_SM_10006detail10merge_sort26DeviceMergeSortMergeKernelINS2_10policy_hubIN6thrust24THRUST_300001_SM_1000_NS6detail15normal_iteratorINS6_10device_ptrIiEEEEE9Policy600ESB_PNS0_8NullTypeESB_SF_m14edge_sort_funcIiEiSE_EEvbT2_T3_T4_PT6_PT7_T5_PSK_SK_NS1_7vsmem_tE_param_0,
	.param .align 8 .b8 _ZN3cub18CUB_300001_SM_10006detail10merge_sort26DeviceMergeSortMergeKernelINS2_10policy_hubIN6thrust24THRUST_300001_SM_1000_NS6detail15normal_iteratorINS6_10device_ptrIiEEEEE9Policy600ESB_PNS0_8NullTypeESB_SF_m14edge_sort_funcIiEiSE_EEvbT2_T3_T4_PT6_PT7_T5_PSK_SK_NS1_7vsmem_tE_param_1[8],
	.param .u64 .ptr .align 1 _ZN3cub18CUB_300001_SM_10006detail10merge_sort26DeviceMergeSortMergeKernelINS2_10policy_hubIN6thrust24THRUST_300001_SM_1000_NS6detail15normal_iteratorINS6_10device_ptrIiEEEEE9Policy600ESB_PNS0_8NullTypeESB_SF_m14edge_sort_funcIiEiSE_EEvbT2_T3_T4_PT6_PT7_T5_PSK_SK_NS1_7vsmem_tE_param_2,
	.param .u64 _ZN3cub18CUB_300001_SM_10006detail10merge_sort26DeviceMergeSortMergeKernelINS2_10policy_hubIN6thrust24THRUST_300001_SM_1000_NS6detail15normal_iteratorINS6_10device_ptrIiEEEEE9Policy600ESB_PNS0_8NullTypeESB_SF_m14edge_sort_funcIiEiSE_EEvbT2_T3_T4_PT6_PT7_T5_PSK_SK_NS1_7vsmem_tE_param_3,
	.param .u64 .ptr .align 1 _ZN3cub18CUB_300001_SM_10006detail10merge_sort26DeviceMergeSortMergeKernelINS2_10policy_hubIN6thrust24THRUST_300001_SM_1000_NS6detail15normal_iteratorINS6_10device_ptrIiEEEEE9Policy600ESB_PNS0_8NullTypeESB_SF_m14edge_sort_funcIiEiSE_EEvbT2_T3_T4_PT6_PT7_T5_PSK_SK_NS1_7vsmem_tE_param_4,
	.param .u64 .ptr .align 1 _ZN3cub18CUB_300001_SM_10006detail10merge_sort26DeviceMergeSortMergeKernelINS2_10policy_hubIN6thrust24THRUST_300001_SM_1000_NS6detail15normal_iteratorINS6_10device_ptrIiEEEEE9Policy600ESB_PNS0_8NullTypeESB_SF_m14edge_sort_funcIiEiSE_EEvbT2_T3_T4_PT6_PT7_T5_PSK_SK_NS1_7vsmem_tE_param_5,
	.param .align 8 .b8 _ZN3cub18CUB_300001_SM_10006detail10merge_sort26DeviceMergeSortMergeKernelINS2_10policy_hubIN6thrust24THRUST_300001_SM_1000_NS6detail15normal_iteratorINS6_10device_ptrIiEEEEE9Policy600ESB_PNS0_8NullTypeESB_SF_m14edge_sort_funcIiEiSE_EEvbT2_T3_T4_PT6_PT7_T5_PSK_SK_NS1_7vsmem_tE_param_6[16],
	.param .u64 .ptr .align 1 _ZN3cub18CUB_300001_SM_10006detail10merge_sort26DeviceMergeSortMergeKernelINS2_10policy_hubIN6thrust24THRUST_300001_SM_1000_NS6detail15normal_iteratorINS6_10device_ptrIiEEEEE9Policy600ESB_PNS0_8NullTypeESB_SF_m14edge_sort_funcIiEiSE_EEvbT2_T3_T4_PT6_PT7_T5_PSK_SK_NS1_7vsmem_tE_param_7,
	.param .u64 _ZN3cub18CUB_300001_SM_10006detail10merge_sort26DeviceMergeSortMergeKernelINS2_10policy_hubIN6thrust24THRUST_300001_SM_1000_NS6detail15normal_iteratorINS6_10device_ptrIiEEEEE9Policy600ESB_PNS0_8NullTypeESB_SF_m14edge_sort_funcIiEiSE_EEvbT2_T3_T4_PT6_PT7_T5_PSK_SK_NS1_7vsmem_tE_param_8,
	.param .align 8 .b8 _ZN3cub18CUB_300001_SM_10006detail10merge_sort26DeviceMergeSortMergeKernelINS2_10policy_hubIN6thrust24THRUST_300001_SM_1000_NS6detail15normal_iteratorINS6_10device_ptrIiEEEEE9Policy600ESB_PNS0_8NullTypeESB_SF_m14edge_sort_funcIiEiSE_EEvbT2_T3_T4_PT6_PT7_T5_PSK_SK_NS1_7vsmem_tE_param_9[8]
)
.maxntid 256
{
	.reg .pred 	%p<666>;
	.reg .b16 	%rs<6>;
	.reg .b32 	%r<1543>;
	.reg .b64 	%rd<540>;
	// demoted variable
	.shared .align 16 .b8 _ZZN3cub18CUB_300001_SM_10006detail10merge_sort26DeviceMergeSortMergeKernelINS2_10policy_hubIN6thrust24THRUST_300001_SM_1000_NS6detail15normal_iteratorINS6_10device_ptrIiEEEEE9Policy600ESB_PNS0_8NullTypeESB_SF_m14edge_sort_funcIiEiSE_EEvbT2_T3_T4_PT6_PT7_T5_PSK_SK_NS1_7vsmem_tEE19static_temp_storage[17424];
	ld.param.u64 	%rd23, [_ZN3cub18CUB_300001_SM_10006detail10merge_sort26DeviceMergeSortMergeKernelINS2_10policy_hubIN6thrust24THRUST_300001_SM_1000_NS6detail15normal_iteratorINS6_10device_ptrIiEEEEE9Policy600ESB_PNS0_8NullTypeESB_SF_m14edge_sort_funcIiEiSE_EEvbT2_T3_T4_PT6_PT7_T5_PSK_SK_NS1_7vsmem_tE_param_6+8];
	ld.param.u32 	%r627, [_ZN3cub18CUB_300001_SM_10006detail10merge_sort26DeviceMergeSortMergeKernelINS2_10policy_hubIN6thrust24THRUST_300001_SM_1000_NS6detail15normal_iteratorINS6_10device_ptrIiEEEEE9Policy600ESB_PNS0_8NullTypeESB_SF_m14edge_sort_funcIiEiSE_EEvbT2_T3_T4_PT6_PT7_T5_PSK_SK_NS1_7vsmem_tE_param_6];
	ld.param.u64 	%rd26, [_ZN3cub18CUB_300001_SM_10006detail10merge_sort26DeviceMergeSortMergeKernelINS2_10policy_hubIN6thrust24THRUST_300001_SM_1000_NS6detail15normal_iteratorINS6_10device_ptrIiEEEEE9Policy600ESB_PNS0_8NullTypeESB_SF_m14edge_sort_funcIiEiSE_EEvbT2_T3_T4_PT6_PT7_T5_PSK_SK_NS1_7vsmem_tE_param_1];
	ld.param.u64 	%rd22, [_ZN3cub18CUB_300001_SM_10006detail10merge_sort26DeviceMergeSortMergeKernelINS2_10policy_hubIN6thrust24THRUST_300001_SM_1000_NS6detail15normal_iteratorINS6_10device_ptrIiEEEEE9Policy600ESB_PNS0_8NullTypeESB_SF_m14edge_sort_funcIiEiSE_EEvbT2_T3_T4_PT6_PT7_T5_PSK_SK_NS1_7vsmem_tE_param_4];
	cvta.to.global.u64 	%rd1, %rd22;
	cvta.to.global.u64 	%rd2, %rd26;
	mov.u32 	%r628, %ctaid.x;
	mov.u32 	%r629, %nctaid.x;
	mov.u32 	%r1, %tid.x;
	add.s32 	%r630, %r629, -1;
	setp.ge.u32 	%p69, %r628, %r630;
	@%p69 bra 	$L__BB24_195;
	ld.param.u64 	%rd538, [_ZN3cub18CUB_300001_SM_10006detail10merge_sort26DeviceMergeSortMergeKernelINS2_10policy_hubIN6thrust24THRUST_300001_SM_1000_NS6detail15normal_iteratorINS6_10device_ptrIiEEEEE9Policy600ESB_PNS0_8NullTypeESB_SF_m14edge_sort_funcIiEiSE_EEvbT2_T3_T4_PT6_PT7_T5_PSK_SK_NS1_7vsmem_tE_param_8];
	ld.param.u64 	%rd536, [_ZN3cub18CUB_300001_SM_10006detail10merge_sort26DeviceMergeSortMergeKernelINS2_10policy_hubIN6thrust24THRUST_300001_SM_1000_NS6detail15normal_iteratorINS6_10device_ptrIiEEEEE9Policy600ESB_PNS0_8NullTypeESB_SF_m14edge_sort_funcIiEiSE_EEvbT2_T3_T4_PT6_PT7_T5_PSK_SK_NS1_7vsmem_tE_param_7];
	ld.param.u64 	%rd523, [_ZN3cub18CUB_300001_SM_10006detail10merge_sort26DeviceMergeSortMergeKernelINS2_10policy_hubIN6thrust24THRUST_300001_SM_1000_NS6detail15normal_iteratorINS6_10device_ptrIiEEEEE9Policy600ESB_PNS0_8NullTypeESB_SF_m14edge_sort_funcIiEiSE_EEvbT2_T3_T4_PT6_PT7_T5_PSK_SK_NS1_7vsmem_tE_param_3];
	ld.param.s8 	%rs4, [_ZN3cub18CUB_300001_SM_10006detail10merge_sort26DeviceMergeSortMergeKernelINS2_10policy_hubIN6thrust24THRUST_300001_SM_1000_NS6detail15normal_iteratorINS6_10device_ptrIiEEEEE9Policy600ESB_PNS0_8NullTypeESB_SF_m14edge_sort_funcIiEiSE_EEvbT2_T3_T4_PT6_PT7_T5_PSK_SK_NS1_7vsmem_tE_param_0];
	cvta.to.global.u64 	%rd277, %rd536;
	mov.u32 	%r998, %ctaid.x;
	cvt.u64.u32 	%rd278, %r998;
	mul.wide.u32 	%rd279, %r998, 8;
	add.s64 	%rd280, %rd277, %rd279;
	ld.global.u64 	%rd3, [%rd280];
	ld.global.u64 	%rd281, [%rd280+8];
	shr.u64 	%rd282, %rd538, 1;
	neg.s64 	%rd283, %rd538;
	and.b64  	%rd284, %rd283, %rd278;
	mul.lo.s64 	%rd4, %rd284, 4352;
	mul.lo.s64 	%rd5, %rd282, 4352;
	sub.s64 	%rd285, %rd278, %rd284;
	mul.lo.s64 	%rd286, %rd285, 4352;
	sub.s64 	%rd287, %rd3, %rd4;
	sub.s64 	%rd288, %rd281, %rd4;
	sub.s64 	%rd289, %rd523, %rd4;
	max.u64 	%rd290, %rd289, %rd5;
	sub.s64 	%rd291, %rd290, %rd5;
	sub.s64 	%rd292, %rd286, %rd287;
	min.u64 	%rd6, %rd292, %rd291;
	max.u64 	%rd293, %rd286, -4353;
	not.b64 	%rd294, %rd293;
	add.s64 	%rd295, %rd286, %rd294;
	sub.s64 	%rd296, %rd295, %rd288;
	or.b64  	%rd297, %rd283, %rd278;
	setp.eq.s64 	%p369, %rd297, -1;
	min.u64 	%rd298, %rd5, %rd289;
	selp.b64 	%rd299, %rd298, %rd288, %p369;
	selp.b64 	%rd300, %rd5, %rd296, %p369;
	min.u64 	%rd301, %rd300, %rd291;
	cvt.u32.u64 	%r999, %rd287;
	cvt.u32.u64 	%r1000, %rd299;
	sub.s32 	%r2, %r1000, %r999;
	cvt.u32.u64 	%r1001, %rd301;
	cvt.u32.u64 	%r1002, %rd6;
	sub.s32 	%r3, %r1001, %r1002;
	// begin inline asm
	griddepcontrol.wait;
	// end inline asm
	setp.eq.s16 	%p370, %rs4, 0;
	@%p370 bra 	$L__BB24_53;
	add.s64 	%rd302, %rd4, %rd5;
	add.s64 	%rd303, %rd302, %rd6;
	setp.ge.s32 	%p371, %r1, %r2;
	cvt.u64.u32 	%rd304, %r1;
	add.s64 	%rd305, %rd3, %rd304;
	shl.b64 	%rd306, %rd305, 2;
	add.s64 	%rd7, %rd2, %rd306;
	sub.s32 	%r1003, %r1, %r2;
	cvt.s64.s32 	%rd307, %r1003;
	add.s64 	%rd308, %rd303, %rd307;
	shl.b64 	%rd309, %rd308, 2;
	add.s64 	%rd8, %rd2, %rd309;
	@%p371 bra 	$L__BB24_4;
	ld.global.u32 	%r1383, [%rd7];
	bra.uni 	$L__BB24_5;
$L__BB24_4:
	ld.global.u32 	%r1383, [%rd8];
$L__BB24_5:
	add.s32 	%r1004, %r1, 256;
	setp.lt.s32 	%p372, %r1004, %r2;
	@%p372 bra 	$L__BB24_7;
	ld.global.u32 	%r1382, [%rd8+1024];
	bra.uni 	$L__BB24_8;
$L__BB24_7:
	ld.global.u32 	%r1382, [%rd7+1024];
$L__BB24_8:
	add.s32 	%r1005, %r1, 512;
	setp.lt.s32 	%p373, %r1005, %r2;
	@%p373 bra 	$L__BB24_10;
	ld.global.u32 	%r1381, [%rd8+2048];
	bra.uni 	$L__BB24_11;
$L__BB24_10:
	ld.global.u32 	%r1381, [%rd7+2048];
$L__BB24_11:
	add.s32 	%r1006, %r1, 768;
	setp.lt.s32 	%p374, %r1006, %r2;
	@%p374 bra 	$L__BB24_13;
	ld.global.u32 	%r1380, [%rd8+3072];
	bra.uni 	$L__BB24_14;
$L__BB24_13:
	ld.global.u32 	%r1380, [%rd7+3072];
$L__BB24_14:
	or.b32  	%r1007, %r1, 1024;
	setp.lt.s32 	%p375, %r1007, %r2;
	@%p375 bra 	$L__BB24_16;
	ld.global.u32 	%r1379, [%rd8+4096];
	bra.uni 	$L__BB24_17;
$L__BB24_16:
	ld.global.u32 	%r1379, [%rd7+4096];
$L__BB24_17:
	add.s32 	%r1008, %r1, 1280;
	setp.lt.s32 	%p376, %r1008, %r2;
	@%p376 bra 	$L__BB24_19;
	ld.global.u32 	%r1378, [%rd8+5120];
	bra.uni 	$L__BB24_20;
$L__BB24_19:
	ld.global.u32 	%r1378, [%rd7+5120];
$L__BB24_20:
	add.s32 	%r1009, %r1, 1536;
	setp.lt.s32 	%p377, %r1009, %r2;
	@%p377 bra 	$L__BB24_22;
	ld.global.u32 	%r1377, [%rd8+6144];
	bra.uni 	$L__BB24_23;
$L__BB24_22:
	ld.global.u32 	%r1377, [%rd7+6144];
$L__BB24_23:
	add.s32 	%r1010, %r1, 1792;
	setp.lt.s32 	%p378, %r1010, %r2;
	@%p378 bra 	$L__BB24_25;
	ld.global.u32 	%r1376, [%rd8+7168];
	bra.uni 	$L__BB24_26;
$L__BB24_25:
	ld.global.u32 	%r1376, [%rd7+7168];
$L__BB24_26:
	or.b32  	%r1011, %r1, 2048;
	setp.lt.s32 	%p379, %r1011, %r2;
	@%p379 bra 	$L__BB24_28;
	ld.global.u32 	%r1375, [%rd8+8192];
	bra.uni 	$L__BB24_29;
$L__BB24_28:
	ld.global.u32 	%r1375, [%rd7+8192];
$L__BB24_29:
	add.s32 	%r1012, %r1, 2304;
	setp.lt.s32 	%p380, %r1012, %r2;
	@%p380 bra 	$L__BB24_31;
	ld.global.u32 	%r1374, [%rd8+9216];
	bra.uni 	$L__BB24_32;
$L__BB24_31:
	ld.global.u32 	%r1374, [%rd7+9216];
$L__BB24_32:
	add.s32 	%r1013, %r1, 2560;
	setp.lt.s32 	%p381, %r1013, %r2;
	@%p381 bra 	$L__BB24_34;
	ld.global.u32 	%r1373, [%rd8+10240];
	bra.uni 	$L__BB24_35;
$L__BB24_34:
	ld.global.u32 	%r1373, [%rd7+10240];
$L__BB24_35:
	add.s32 	%r1014, %r1, 2816;
	setp.lt.s32 	%p382, %r1014, %r2;
	@%p382 bra 	$L__BB24_37;
	ld.global.u32 	%r1372, [%rd8+11264];
	bra.uni 	$L__BB24_38;
$L__BB24_37:
	ld.global.u32 	%r1372, [%rd7+11264];
$L__BB24_38:
	or.b32  	%r1015, %r1, 3072;
	setp.lt.s32 	%p383, %r1015, %r2;
	@%p383 bra 	$L__BB24_40;
	ld.global.u32 	%r1371, [%rd8+12288];
	bra.uni 	$L__BB24_41;
$L__BB24_40:
	ld.global.u32 	%r1371, [%rd7+12288];
$L__BB24_41:
	add.s32 	%r1016, %r1, 3328;
	setp.lt.s32 	%p384, %r1016, %r2;
	@%p384 bra 	$L__BB24_43;
	ld.global.u32 	%r1370, [%rd8+13312];
	bra.uni 	$L__BB24_44;
$L__BB24_43:
	ld.global.u32 	%r1370, [%rd7+13312];
$L__BB24_44:
	add.s32 	%r1017, %r1, 3584;
	setp.lt.s32 	%p385, %r1017, %r2;
	@%p385 bra 	$L__BB24_46;
	ld.global.u32 	%r1369, [%rd8+14336];
	bra.uni 	$L__BB24_47;
$L__BB24_46:
	ld.global.u32 	%r1369, [%rd7+14336];
$L__BB24_47:
	add.s32 	%r1018, %r1, 3840;
	setp.lt.s32 	%p386, %r1018, %r2;
	@%p386 bra 	$L__BB24_49;
	ld.global.u32 	%r1368, [%rd8+15360];
	bra.uni 	$L__BB24_50;
$L__BB24_49:
	ld.global.u32 	%r1368, [%rd7+15360];
$L__BB24_50:
	or.b32  	%r1019, %r1, 4096;
	setp.lt.s32 	%p387, %r1019, %r2;
	@%p387 bra 	$L__BB24_52;
	ld.global.u32 	%r1367, [%rd8+16384];
	bra.uni 	$L__BB24_54;
$L__BB24_52:
	ld.global.u32 	%r1367, [%rd7+16384];
	bra.uni 	$L__BB24_54;
$L__BB24_53:
	ld.param.u64 	%rd539, [_ZN3cub18CUB_300001_SM_10006detail10merge_sort26DeviceMergeSortMergeKernelINS2_10policy_hubIN6thrust24THRUST_300001_SM_1000_NS6detail15normal_iteratorINS6_10device_ptrIiEEEEE9Policy600ESB_PNS0_8NullTypeESB_SF_m14edge_sort_funcIiEiSE_EEvbT2_T3_T4_PT6_PT7_T5_PSK_SK_NS1_7vsmem_tE_param_8];
	ld.param.u64 	%rd533, [_ZN3cub18CUB_300001_SM_10006detail10merge_sort26DeviceMergeSortMergeKernelINS2_10policy_hubIN6thrust24THRUST_300001_SM_1000_NS6detail15normal_iteratorINS6_10device_ptrIiEEEEE9Policy600ESB_PNS0_8NullTypeESB_SF_m14edge_sort_funcIiEiSE_EEvbT2_T3_T4_PT6_PT7_T5_PSK_SK_NS1_7vsmem_tE_param_4];
	shr.u64 	%rd310, %rd539, 1;
	mad.lo.s64 	%rd311, %rd310, 4352, %rd4;
	add.s64 	%rd312, %rd311, %rd6;
	setp.lt.s32 	%p388, %r1, %r2;
	sub.s32 	%r1020, %r1, %r2;
	cvt.s64.s32 	%rd313, %r1020;
	cvt.u64.u32 	%rd314, %r1;
	selp.b64 	%rd315, %rd3, %rd312, %p388;
	selp.b64 	%rd316, %rd314, %rd313, %p388;
	add.s64 	%rd317, %rd316, %rd315;
	cvta.to.global.u64 	%rd318, %rd533;
	shl.b64 	%rd319, %rd317, 2;
	add.s64 	%rd320, %rd318, %rd319;
	ld.global.u32 	%r1383, [%rd320];
	add.s32 	%r1021, %r1, 256;
	setp.lt.s32 	%p389, %r1021, %r2;
	sub.s32 	%r1022, %r1021, %r2;
	cvt.s64.s32 	%rd321, %r1022;
	cvt.u64.u32 	%rd322, %r1021;
	selp.b64 	%rd323, %rd3, %rd312, %p389;
	selp.b64 	%rd324, %rd322, %rd321, %p389;
	add.s64 	%rd325, %rd324, %rd323;
	shl.b64 	%rd326, %rd325, 2;
	add.s64 	%rd327, %rd318, %rd326;
	ld.global.u32 	%r1382, [%rd327];
	add.s32 	%r1023, %r1, 512;
	setp.lt.s32 	%p390, %r1023, %r2;
	sub.s32 	%r1024, %r1023, %r2;
	cvt.s64.s32 	%rd328, %r1024;
	cvt.u64.u32 	%rd329, %r1023;
	selp.b64 	%rd330, %rd3, %rd312, %p390;
	selp.b64 	%rd331, %rd329, %rd328, %p390;
	add.s64 	%rd332, %rd331, %rd330;
	shl.b64 	%rd333, %rd332, 2;
	add.s64 	%rd334, %rd318, %rd333;
	ld.global.u32 	%r1381, [%rd334];
	add.s32 	%r1025, %r1, 768;
	setp.lt.s32 	%p391, %r1025, %r2;
	sub.s32 	%r1026, %r1025, %r2;
	cvt.s64.s32 	%rd335, %r1026;
	cvt.u64.u32 	%rd336, %r1025;
	selp.b64 	%rd337, %rd3, %rd312, %p391;
	selp.b64 	%rd338, %rd336, %rd335, %p391;
	add.s64 	%rd339, %rd338, %rd337;
	shl.b64 	%rd340, %rd339, 2;
	add.s64 	%rd341, %rd318, %rd340;
	ld.global.u32 	%r1380, [%rd341];
	or.b32  	%r1027, %r1, 1024;
	setp.lt.s32 	%p392, %r1027, %r2;
	sub.s32 	%r1028, %r1027, %r2;
	cvt.s64.s32 	%rd342, %r1028;
	cvt.u64.u32 	%rd343, %r1027;
	selp.b64 	%rd344, %rd3, %rd312, %p392;
	selp.b64 	%rd345, %rd343, %rd342, %p392;
	add.s64 	%rd346, %rd345, %rd344;
	shl.b64 	%rd347, %rd346, 2;
	add.s64 	%rd348, %rd318, %rd347;
	ld.global.u32 	%r1379, [%rd348];
	add.s32 	%r1029, %r1, 1280;
	setp.lt.s32 	%p393, %r1029, %r2;
	sub.s32 	%r1030, %r1029, %r2;
	cvt.s64.s32 	%rd349, %r1030;
	cvt.u64.u32 	%rd350, %r1029;
	selp.b64 	%rd351, %rd3, %rd312, %p393;
	selp.b64 	%rd352, %rd350, %rd349, %p393;
	add.s64 	%rd353, %rd352, %rd351;
	shl.b64 	%rd354, %rd353, 2;
	add.s64 	%rd355, %rd318, %rd354;
	ld.global.u32 	%r1378, [%rd355];
	add.s32 	%r1031, %r1, 1536;
	setp.lt.s32 	%p394, %r1031, %r2;
	sub.s32 	%r1032, %r1031, %r2;
	cvt.s64.s32 	%rd356, %r1032;
	cvt.u64.u32 	%rd357, %r1031;
	selp.b64 	%rd358, %rd3, %rd312, %p394;
	selp.b64 	%rd359, %rd357, %rd356, %p394;
	add.s64 	%rd360, %rd359, %rd358;
	shl.b64 	%rd361, %rd360, 2;
	add.s64 	%rd362, %rd318, %rd361;
	ld.global.u32 	%r1377, [%rd362];
	add.s32 	%r1033, %r1, 1792;
	setp.lt.s32 	%p395, %r1033, %r2;
	sub.s32 	%r1034, %r1033, %r2;
	cvt.s64.s32 	%rd363, %r1034;
	cvt.u64.u32 	%rd364, %r1033;
	selp.b64 	%rd365, %rd3, %rd312, %p395;
	selp.b64 	%rd366, %rd364, %rd363, %p395;
	add.s64 	%rd367, %rd366, %rd365;
	shl.b64 	%rd368, %rd367, 2;
	add.s64 	%rd369, %rd318, %rd368;
	ld.global.u32 	%r1376, [%rd369];
	or.b32  	%r1035, %r1, 2048;
	setp.lt.s32 	%p396, %r1035, %r2;
	sub.s32 	%r1036, %r1035, %r2;
	cvt.s64.s32 	%rd370, %r1036;
	cvt.u64.u32 	%rd371, %r1035;
	selp.b64 	%rd372, %rd3, %rd312, %p396;
	selp.b64 	%rd373, %rd371, %rd370, %p396;
	add.s64 	%rd374, %rd373, %rd372;
	shl.b64 	%rd375, %rd374, 2;
	add.s64 	%rd376, %rd318, %rd375;
	ld.global.u32 	%r1375, [%rd376];
	add.s32 	%r1037, %r1, 2304;
	setp.lt.s32 	%p397, %r1037, %r2;
	sub.s32 	%r1038, %r1037, %r2;
	cvt.s64.s32 	%rd377, %r1038;
	cvt.u64.u32 	%rd378, %r1037;
	selp.b64 	%rd379, %rd3, %rd312, %p397;
	selp.b64 	%rd380, %rd378, %rd377, %p397;
	add.s64 	%rd381, %rd380, %rd379;
	shl.b64 	%rd382, %rd381, 2;
	add.s64 	%rd383, %rd318, %rd382;
	ld.global.u32 	%r1374, [%rd383];
	add.s32 	%r1039, %r1, 2560;
	setp.lt.s32 	%p398, %r1039, %r2;
	sub.s32 	%r1040, %r1039, %r2;
	cvt.s64.s32 	%rd384, %r1040;
	cvt.u64.u32 	%rd385, %r1039;
	selp.b64 	%rd386, %rd3, %rd312, %p398;
	selp.b64 	%rd387, %rd385, %rd384, %p398;
	add.s64 	%rd388, %rd387, %rd386;
	shl.b64 	%rd389, %rd388, 2;
	add.s64 	%rd390, %rd318, %rd389;
	ld.global.u32 	%r1373, [%rd390];
	add.s32 	%r1041, %r1, 2816;
	setp.lt.s32 	%p399, %r1041, %r2;
	sub.s32 	%r1042, %r1041, %r2;
	cvt.s64.s32 	%rd391, %r1042;
	cvt.u64.u32 	%rd392, %r1041;
	selp.b64 	%rd393, %rd3, %rd312, %p399;
	selp.b64 	%rd394, %rd392, %rd391, %p399;
	add.s64 	%rd395, %rd394, %rd393;
	shl.b64 	%rd396, %rd395, 2;
	add.s64 	%rd397, %rd318, %rd396;
	ld.global.u32 	%r1372, [%rd397];
	or.b32  	%r1043, %r1, 3072;
	setp.lt.s32 	%p400, %r1043, %r2;
	sub.s32 	%r1044, %r1043, %r2;
	cvt.s64.s32 	%rd398, %r1044;
	cvt.u64.u32 	%rd399, %r1043;
	selp.b64 	%rd400, %rd3, %rd312, %p400;
	selp.b64 	%rd401, %rd399, %rd398, %p400;
	add.s64 	%rd402, %rd401, %rd400;
	shl.b64 	%rd403, %rd402, 2;
	add.s64 	%rd404, %rd318, %rd403;
	ld.global.u32 	%r1371, [%rd404];
	add.s32 	%r1045, %r1, 3328;
	setp.lt.s32 	%p401, %r1045, %r2;
	sub.s32 	%r1046, %r1045, %r2;
	cvt.s64.s32 	%rd405, %r1046;
	cvt.u64.u32 	%rd406, %r1045;
	selp.b64 	%rd407, %rd3, %rd312, %p401;
	selp.b64 	%rd408, %rd406, %rd405, %p401;
	add.s64 	%rd409, %rd408, %rd407;
	shl.b64 	%rd410, %rd409, 2;
	add.s64 	%rd411, %rd318, %rd410;
	ld.global.u32 	%r1370, [%rd411];
	add.s32 	%r1047, %r1, 3584;
	setp.lt.s32 	%p402, %r1047, %r2;
	sub.s32 	%r1048, %r1047, %r2;
	cvt.s64.s32 	%rd412, %r1048;
	cvt.u64.u32 	%rd413, %r1047;
	selp.b64 	%rd414, %rd3, %rd312, %p402;
	selp.b64 	%rd415, %rd413, %rd412, %p402;
	add.s64 	%rd416, %rd415, %rd414;
	shl.b64 	%rd417, %rd416, 2;
	add.s64 	%rd418, %rd318, %rd417;
	ld.global.u32 	%r1369, [%rd418];
	add.s32 	%r1049, %r1, 3840;
	setp.lt.s32 	%p403, %r1049, %r2;
	sub.s32 	%r1050, %r1049, %r2;
	cvt.s64.s32 	%rd419, %r1050;
	cvt.u64.u32 	%rd420, %r1049;
	selp.b64 	%rd421, %rd3, %rd312, %p403;
	selp.b64 	%rd422, %rd420, %rd419, %p403;
	add.s64 	%rd423, %rd422, %rd421;
	shl.b64 	%rd424, %rd423, 2;
	add.s64 	%rd425, %rd318, %rd424;
	ld.global.u32 	%r1368, [%rd425];
	or.b32  	%r1051, %r1, 4096;
	setp.lt.s32 	%p404, %r1051, %r2;
	sub.s32 	%r1052, %r1051, %r2;
	cvt.s64.s32 	%rd426, %r1052;
	cvt.u64.u32 	%rd427, %r1051;
	selp.b64 	%rd428, %rd3, %rd312, %p404;
	selp.b64 	%rd429, %rd427, %rd426, %p404;
	add.s64 	%rd430, %rd429, %rd428;
	shl.b64 	%rd431, %rd430, 2;
	add.s64 	%rd432, %rd318, %rd431;
	ld.global.u32 	%r1367, [%rd432];
$L__BB24_54:
	shl.b32 	%r1053, %r1, 2;
	mov.u32 	%r1054, _ZZN3cub18CUB_300001_SM_10006detail10merge_sort26DeviceMergeSortMergeKernelINS2_10policy_hubIN6thrust24THRUST_300001_SM_1000_NS6detail15normal_iteratorINS6_10device_ptrIiEEEEE9Policy600ESB_PNS0_8NullTypeESB_SF_m14edge_sort_funcIiEiSE_EEvbT2_T3_T4_PT6_PT7_T5_PSK_SK_NS1_7vsmem_tEE19static_temp_storage;
	add.s32 	%r1055, %r1054, %r1053;
	st.shared.u32 	[%r1055], %r1383;
	st.shared.u32 	[%r1055+1024], %r1382;
	st.shared.u32 	[%r1055+2048], %r1381;
	st.shared.u32 	[%r1055+3072], %r1380;
	st.shared.u32 	[%r1055+4096], %r1379;
	st.shared.u32 	[%r1055+5120], %r1378;
	st.shared.u32 	[%r1055+6144], %r1377;
	st.shared.u32 	[%r1055+7168], %r1376;
	st.shared.u32 	[%r1055+8192], %r1375;
	st.shared.u32 	[%r1055+9216], %r1374;
	st.shared.u32 	[%r1055+10240], %r1373;
	st.shared.u32 	[%r1055+11264], %r1372;
	st.shared.u32 	[%r1055+12288], %r1371;
	st.shared.u32 	[%r1055+13312], %r1370;
	st.shared.u32 	[%r1055+14336], %r1369;
	st.shared.u32 	[%r1055+15360], %r1368;
	st.shared.u32 	[%r1055+16384], %r1367;
	bar.sync 	0;
	// begin inline asm
	griddepcontrol.launch_dependents;
	// end inline asm
	add.s32 	%r88, %r3, %r2;
	mul.lo.s32 	%r1056, %r1, 17;
	min.s32 	%r89, %r1056, %r88;
	shl.b32 	%r1057, %r2, 2;
	add.s32 	%r90, %r1054, %r1057;
	cvta.to.global.u64 	%rd9, %rd23;
	setp.lt.s32 	%p405, %r89, %r3;
	sub.s32 	%r1058, %r89, %r3;
	selp.b32 	%r1388, 0, %r1058, %p405;
	min.s32 	%r1384, %r89, %r2;
	setp.ge.s32 	%p406, %r1388, %r1384;
	@%p406 bra 	$L__BB24_59;
$L__BB24_55:
	mov.u32 	%r94, %r1384;
	sub.s32 	%r1060, %r94, %r1388;
	shr.u32 	%r1061, %r1060, 31;
	add.s32 	%r1062, %r1060, %r1061;
	shr.s32 	%r1063, %r1062, 1;
	add.s32 	%r96, %r1063, %r1388;
	shl.b32 	%r1064, %r96, 2;
	add.s32 	%r1066, %r1054, %r1064;
	ld.shared.u32 	%r97, [%r1066];
	not.b32 	%r1067, %r96;
	add.s32 	%r1068, %r89, %r1067;
	shl.b32 	%r1069, %r1068, 2;
	add.s32 	%r1070, %r90, %r1069;
	ld.shared.u32 	%r98, [%r1070];
	mov.b32 	%r1386, 0;
	mov.pred 	%p598, -1;
$L__BB24_56:
	mul.lo.s32 	%r1071, %r1386, %r627;
	add.s32 	%r1072, %r1071, %r98;
	mul.wide.s32 	%rd433, %r1072, 4;
	add.s64 	%rd434, %rd9, %rd433;
	ld.global.u32 	%r100, [%rd434];
	add.s32 	%r1073, %r1071, %r97;
	mul.wide.s32 	%rd435, %r1073, 4;
	add.s64 	%rd436, %rd9, %rd435;
	ld.global.u32 	%r101, [%rd436];
	setp.lt.s32 	%p408, %r100, %r101;
	mov.u32 	%r1384, %r96;
	@%p408 bra 	$L__BB24_58;
	setp.le.s32 	%p410, %r100, %r101;
	and.pred  	%p411, %p410, %p598;
	mov.b32 	%r1386, 1;
	mov.pred 	%p598, 0;
	mov.u32 	%r1384, %r94;
	@%p411 bra 	$L__BB24_56;
$L__BB24_58:
	setp.lt.s32 	%p412, %r100, %r101;
	add.s32 	%r1075, %r96, 1;
	selp.b32 	%r1388, %r1388, %r1075, %p412;
	setp.lt.s32 	%p413, %r1388, %r1384;
	@%p413 bra 	$L__BB24_55;
$L__BB24_59:
	sub.s32 	%r1076, %r89, %r1388;
	add.s32 	%r105, %r1076, %r2;
	shl.b32 	%r1077, %r1388, 2;
	add.s32 	%r106, %r1054, %r1077;
	ld.shared.u32 	%r1393, [%r106];
	shl.b32 	%r1079, %r1076, 2;
	add.s32 	%r108, %r90, %r1079;
	ld.shared.u32 	%r1391, [%r108];
	setp.ge.s32 	%p415, %r105, %r88;
	mov.pred 	%p600, 0;
	@%p415 bra 	$L__BB24_64;
	setp.ge.s32 	%p417, %r1388, %r2;
	mov.pred 	%p600, -1;
	@%p417 bra 	$L__BB24_64;
	mov.b32 	%r1389, 0;
	mov.pred 	%p599, -1;
$L__BB24_62:
	mul.lo.s32 	%r1081, %r1389, %r627;
	add.s32 	%r1082, %r1081, %r1391;
	mul.wide.s32 	%rd437, %r1082, 4;
	add.s64 	%rd438, %rd9, %rd437;
	ld.global.u32 	%r111, [%rd438];
	add.s32 	%r1083, %r1081, %r1393;
	mul.wide.s32 	%rd439, %r1083, 4;
	add.s64 	%rd440, %rd9, %rd439;
	ld.global.u32 	%r112, [%rd440];
	setp.lt.s32 	%p420, %r111, %r112;
	mov.pred 	%p600, -1;
	@%p420 bra 	$L__BB24_64;
	setp.le.s32 	%p422, %r111, %r112;
	and.pred  	%p423, %p422, %p599;
	mov.b32 	%r1389, 1;
	mov.pred 	%p599, 0;
	mov.pred 	%p600, %p599;
	@%p423 bra 	$L__BB24_62;
$L__BB24_64:
	selp.b32 	%r113, %r1391, %r1393, %p600;
	selp.u32 	%r1085, 1, 0, %p600;
	add.s32 	%r114, %r105, %r1085;
	not.pred 	%p424, %p600;
	selp.u32 	%r1086, 1, 0, %p424;
	add.s32 	%r115, %r1388, %r1086;
	@%p424 bra 	$L__BB24_66;
	ld.shared.u32 	%r1391, [%r108+4];
	bra.uni 	$L__BB24_67;
$L__BB24_66:
	ld.shared.u32 	%r1393, [%r106+4];
$L__BB24_67:
	setp.ge.s32 	%p426, %r114, %r88;
	mov.pred 	%p602, 0;
	@%p426 bra 	$L__BB24_72;
	setp.ge.s32 	%p428, %r115, %r2;
	mov.pred 	%p602, -1;
	@%p428 bra 	$L__BB24_72;
	mov.b32 	%r1392, 0;
	mov.pred 	%p601, -1;
$L__BB24_70:
	mul.lo.s32 	%r1088, %r1392, %r627;
	add.s32 	%r1089, %r1088, %r1391;
	mul.wide.s32 	%rd441, %r1089, 4;
	add.s64 	%rd442, %rd9, %rd441;
	ld.global.u32 	%r121, [%rd442];
	add.s32 	%r1090, %r1088, %r1393;
	mul.wide.s32 	%rd443, %r1090, 4;
	add.s64 	%rd444, %rd9, %rd443;
	ld.global.u32 	%r122, [%rd444];
	setp.lt.s32 	%p431, %r121, %r122;
	mov.pred 	%p602, -1;
	@%p431 bra 	$L__BB24_72;
	setp.le.s32 	%p433, %r121, %r122;
	and.pred  	%p434, %p433, %p601;
	mov.b32 	%r1392, 1;
	mov.pred 	%p601, 0;
	mov.pred 	%p602, %p601;
	@%p434 bra 	$L__BB24_70;
$L__BB24_72:
	selp.b32 	%r123, %r1391, %r1393, %p602;
	selp.u32 	%r1092, 1, 0, %p602;
	add.s32 	%r124, %r114, %r1092;
	not.pred 	%p435, %p602;
	selp.u32 	%r1093, 1, 0, %p435;
	add.s32 	%r125, %r115, %r1093;
	@%p602 bra 	$L__BB24_74;
	shl.b32 	%r1094, %r125, 2;
	add.s32 	%r1096, %r1054, %r1094;
	ld.shared.u32 	%r1393, [%r1096];
	bra.uni 	$L__BB24_75;
$L__BB24_74:
	shl.b32 	%r1097, %r124, 2;
	add.s32 	%r1099, %r1054, %r1097;
	ld.shared.u32 	%r1391, [%r1099];
$L__BB24_75:
	setp.ge.s32 	%p437, %r124, %r88;
	mov.pred 	%p604, 0;
	@%p437 bra 	$L__BB24_80;
	setp.ge.s32 	%p439, %r125, %r2;
	mov.pred 	%p604, -1;
	@%p439 bra 	$L__BB24_80;
	mov.b32 	%r1395, 0;
	mov.pred 	%p603, -1;
$L__BB24_78:
	mul.lo.s32 	%r1101, %r1395, %r627;
	add.s32 	%r1102, %r1101, %r1391;
	mul.wide.s32 	%rd445, %r1102, 4;
	add.s64 	%rd446, %rd9, %rd445;
	ld.global.u32 	%r131, [%rd446];
	add.s32 	%r1103, %r1101, %r1393;
	mul.wide.s32 	%rd447, %r1103, 4;
	add.s64 	%rd448, %rd9, %rd447;
	ld.global.u32 	%r132, [%rd448];
	setp.lt.s32 	%p442, %r131, %r132;
	mov.pred 	%p604, -1;
	@%p442 bra 	$L__BB24_80;
	setp.le.s32 	%p444, %r131, %r132;
	and.pred  	%p445, %p444, %p603;
	mov.b32 	%r1395, 1;
	mov.pred 	%p603, 0;
	mov.pred 	%p604, %p603;
	@%p445 bra 	$L__BB24_78;
$L__BB24_80:
	selp.b32 	%r133, %r1391, %r1393, %p604;
	selp.u32 	%r1105, 1, 0, %p604;
	add.s32 	%r134, %r124, %r1105;
	not.pred 	%p446, %p604;
	selp.u32 	%r1106, 1, 0, %p446;
	add.s32 	%r135, %r125, %r1106;
	@%p604 bra 	$L__BB24_82;
	shl.b32 	%r1107, %r135, 2;
	add.s32 	%r1109, %r1054, %r1107;
	ld.shared.u32 	%r1393, [%r1109];
	bra.uni 	$L__BB24_83;
$L__BB24_82:
	shl.b32 	%r1110, %r134, 2;
	add.s32 	%r1112, %r1054, %r1110;
	ld.shared.u32 	%r1391, [%r1112];
$L__BB24_83:
	setp.ge.s32 	%p448, %r134, %r88;
	mov.pred 	%p606, 0;
	@%p448 bra 	$L__BB24_88;
	setp.ge.s32 	%p450, %r135, %r2;
	mov.pred 	%p606, -1;
	@%p450 bra 	$L__BB24_88;
	mov.b32 	%r1398, 0;
	mov.pred 	%p605, -1;
$L__BB24_86:
	mul.lo.s32 	%r1114, %r1398, %r627;
	add.s32 	%r1115, %r1114, %r1391;
	mul.wide.s32 	%rd449, %r1115, 4;
	add.s64 	%rd450, %rd9, %rd449;
	ld.global.u32 	%r141, [%rd450];
	add.s32 	%r1116, %r1114, %r1393;
	mul.wide.s32 	%rd451, %r1116, 4;
	add.s64 	%rd452, %rd9, %rd451;
	ld.global.u32 	%r142, [%rd452];
	setp.lt.s32 	%p453, %r141, %r142;
	mov.pred 	%p606, -1;
	@%p453 bra 	$L__BB24_88;
	setp.le.s32 	%p455, %r141, %r142;
	and.pred  	%p456, %p455, %p605;
	mov.b32 	%r1398, 1;
	mov.pred 	%p605, 0;
	mov.pred 	%p606, %p605;
	@%p456 bra 	$L__BB24_86;
$L__BB24_88:
	selp.b32 	%r143, %r1391, %r1393, %p606;
	selp.u32 	%r1118, 1, 0, %p606;
	add.s32 	%r144, %r134, %r1118;
	not.pred 	%p457, %p606;
	selp.u32 	%r1119, 1, 0, %p457;
	add.s32 	%r145, %r135, %r1119;
	@%p606 bra 	$L__BB24_90;
	shl.b32 	%r1120, %r145, 2;
	add.s32 	%r1122, %r1054, %r1120;
	ld.shared.u32 	%r1393, [%r1122];
	bra.uni 	$L__BB24_91;
$L__BB24_90:
	shl.b32 	%r1123, %r144, 2;
	add.s32 	%r1125, %r1054, %r1123;
	ld.shared.u32 	%r1391, [%r1125];
$L__BB24_91:
	setp.ge.s32 	%p459, %r144, %r88;
	mov.pred 	%p608, 0;
	@%p459 bra 	$L__BB24_96;
	setp.ge.s32 	%p461, %r145, %r2;
	mov.pred 	%p608, -1;
	@%p461 bra 	$L__BB24_96;
	mov.b32 	%r1401, 0;
	mov.pred 	%p607, -1;
$L__BB24_94:
	mul.lo.s32 	%r1127, %r1401, %r627;
	add.s32 	%r1128, %r1127, %r1391;
	mul.wide.s32 	%rd453, %r1128, 4;
	add.s64 	%rd454, %rd9, %rd453;
	ld.global.u32 	%r151, [%rd454];
	add.s32 	%r1129, %r1127, %r1393;
	mul.wide.s32 	%rd455, %r1129, 4;
	add.s64 	%rd456, %rd9, %rd455;
	ld.global.u32 	%r152, [%rd456];
	setp.lt.s32 	%p464, %r151, %r152;
	mov.pred 	%p608, -1;
	@%p464 bra 	$L__BB24_96;
	setp.le.s32 	%p466, %r151, %r152;
	and.pred  	%p467, %p466, %p607;
	mov.b32 	%r1401, 1;
	mov.pred 	%p607, 0;
	mov.pred 	%p608, %p607;
	@%p467 bra 	$L__BB24_94;
$L__BB24_96:
	selp.b32 	%r153, %r1391, %r1393, %p608;
	selp.u32 	%r1131, 1, 0, %p608;
	add.s32 	%r154, %r144, %r1131;
	not.pred 	%p468, %p608;
	selp.u32 	%r1132, 1, 0, %p468;
	add.s32 	%r155, %r145, %r1132;
	@%p608 bra 	$L__BB24_98;
	shl.b32 	%r1133, %r155, 2;
	add.s32 	%r1135, %r1054, %r1133;
	ld.shared.u32 	%r1393, [%r1135];
	bra.uni 	$L__BB24_99;
$L__BB24_98:
	shl.b32 	%r1136, %r154, 2;
	add.s32 	%r1138, %r1054, %r1136;
	ld.shared.u32 	%r1391, [%r1138];
$L__BB24_99:
	setp.ge.s32 	%p470, %r154, %r88;
	mov.pred 	%p610, 0;
	@%p470 bra 	$L__BB24_104;
	setp.ge.s32 	%p472, %r155, %r2;
	mov.pred 	%p610, -1;
	@%p472 bra 	$L__BB24_104;
	mov.b32 	%r1404, 0;
	mov.pred 	%p609, -1;
$L__BB24_102:
	mul.lo.s32 	%r1140, %r1404, %r627;
	add.s32 	%r1141, %r1140, %r1391;
	mul.wide.s32 	%rd457, %r1141, 4;
	add.s64 	%rd458, %rd9, %rd457;
	ld.global.u32 	%r161, [%rd458];
	add.s32 	%r1142, %r1140, %r1393;
	mul.wide.s32 	%rd459, %r1142, 4;
	add.s64 	%rd460, %rd9, %rd459;
	ld.global.u32 	%r162, [%rd460];
	setp.lt.s32 	%p475, %r161, %r162;
	mov.pred 	%p610, -1;
	@%p475 bra 	$L__BB24_104;
	setp.le.s32 	%p477, %r161, %r162;
	and.pred  	%p478, %p477, %p609;
	mov.b32 	%r1404, 1;
	mov.pred 	%p609, 0;
	mov.pred 	%p610, %p609;
	@%p478 bra 	$L__BB24_102;
$L__BB24_104:
	selp.b32 	%r163, %r1391, %r1393, %p610;
	selp.u32 	%r1144, 1, 0, %p610;
	add.s32 	%r164, %r154, %r1144;
	not.pred 	%p479, %p610;
	selp.u32 	%r1145, 1, 0, %p479;
	add.s32 	%r165, %r155, %r1145;
	@%p610 bra 	$L__BB24_106;
	shl.b32 	%r1146, %r165, 2;
	add.s32 	%r1148, %r1054, %r1146;
	ld.shared.u32 	%r1393, [%r1148];
	bra.uni 	$L__BB24_107;
$L__BB24_106:
	shl.b32 	%r1149, %r164, 2;
	add.s32 	%r1151, %r1054, %r1149;
	ld.shared.u32 	%r1391, [%r1151];
$L__BB24_107:
	setp.ge.s32 	%p481, %r164, %r88;
	mov.pred 	%p612, 0;
	@%p481 bra 	$L__BB24_112;
	setp.ge.s32 	%p483, %r165, %r2;
	mov.pred 	%p612, -1;
	@%p483 bra 	$L__BB24_112;
	mov.b32 	%r1407, 0;
	mov.pred 	%p611, -1;
$L__BB24_110:
	mul.lo.s32 	%r1153, %r1407, %r627;
	add.s32 	%r1154, %r1153, %r1391;
	mul.wide.s32 	%rd461, %r1154, 4;
	add.s64 	%rd462, %rd9, %rd461;
	ld.global.u32 	%r171, [%rd462];
	add.s32 	%r1155, %r1153, %r1393;
	mul.wide.s32 	%rd463, %r1155, 4;
	add.s64 	%rd464, %rd9, %rd463;
	ld.global.u32 	%r172, [%rd464];
	setp.lt.s32 	%p486, %r171, %r172;
	mov.pred 	%p612, -1;
	@%p486 bra 	$L__BB24_112;
	setp.le.s32 	%p488, %r171, %r172;
	and.pred  	%p489, %p488, %p611;
	mov.b32 	%r1407, 1;
	mov.pred 	%p611, 0;
	mov.pred 	%p612, %p611;
	@%p489 bra 	$L__BB24_110;
$L__BB24_112:
	selp.b32 	%r173, %r1391, %r1393, %p612;
	selp.u32 	%r1157, 1, 0, %p612;
	add.s32 	%r174, %r164, %r1157;
	not.pred 	%p490, %p612;
	selp.u32 	%r1158, 1, 0, %p490;
	add.s32 	%r175, %r165, %r1158;
	@%p612 bra 	$L__BB24_114;
	shl.b32 	%r1159, %r175, 2;
	add.s32 	%r1161, %r1054, %r1159;
	ld.shared.u32 	%r1393, [%r1161];
	bra.uni 	$L__BB24_115;
$L__BB24_114:
	shl.b32 	%r1162, %r174, 2;
	add.s32 	%r1164, %r1054, %r1162;
	ld.shared.u32 	%r1391, [%r1164];
$L__BB24_115:
	setp.ge.s32 	%p492, %r174, %r88;
	mov.pred 	%p614, 0;
	@%p492 bra 	$L__BB24_120;
	setp.ge.s32 	%p494, %r175, %r2;
	mov.pred 	%p614, -1;
	@%p494 bra 	$L__BB24_120;
	mov.b32 	%r1410, 0;
	mov.pred 	%p613, -1;
$L__BB24_118:
	mul.lo.s32 	%r1166, %r1410, %r627;
	add.s32 	%r1167, %r1166, %r1391;
	mul.wide.s32 	%rd465, %r1167, 4;
	add.s64 	%rd466, %rd9, %rd465;
	ld.global.u32 	%r181, [%rd466];
	add.s32 	%r1168, %r1166, %r1393;
	mul.wide.s32 	%rd467, %r1168, 4;
	add.s64 	%rd468, %rd9, %rd467;
	ld.global.u32 	%r182, [%rd468];
	setp.lt.s32 	%p497, %r181, %r182;
	mov.pred 	%p614, -1;
	@%p497 bra 	$L__BB24_120;
	setp.le.s32 	%p499, %r181, %r182;
	and.pred  	%p500, %p499, %p613;
	mov.b32 	%r1410, 1;
	mov.pred 	%p613, 0;
	mov.pred 	%p614, %p613;
	@%p500 bra 	$L__BB24_118;
$L__BB24_120:
	selp.b32 	%r183, %r1391, %r1393, %p614;
	selp.u32 	%r1170, 1, 0, %p614;
	add.s32 	%r184, %r174, %r1170;
	not.pred 	%p501, %p614;
	selp.u32 	%r1171, 1, 0, %p501;
	add.s32 	%r185, %r175, %r1171;
	@%p614 bra 	$L__BB24_122;
	shl.b32 	%r1172, %r185, 2;
	add.s32 	%r1174, %r1054, %r1172;
	ld.shared.u32 	%r1393, [%r1174];
	bra.uni 	$L__BB24_123;
$L__BB24_122:
	shl.b32 	%r1175, %r184, 2;
	add.s32 	%r1177, %r1054, %r1175;
	ld.shared.u32 	%r1391, [%r1177];
$L__BB24_123:
	setp.ge.s32 	%p503, %r184, %r88;
	mov.pred 	%p616, 0;
	@%p503 bra 	$L__BB24_128;
	setp.ge.s32 	%p505, %r185, %r2;
	mov.pred 	%p616, -1;
	@%p505 bra 	$L__BB24_128;
	mov.b32 	%r1413, 0;
	mov.pred 	%p615, -1;
$L__BB24_126:
	mul.lo.s32 	%r1179, %r1413, %r627;
	add.s32 	%r1180, %r1179, %r1391;
	mul.wide.s32 	%rd469, %r1180, 4;
	add.s64 	%rd470, %rd9, %rd469;
	ld.global.u32 	%r191, [%rd470];
	add.s32 	%r1181, %r1179, %r1393;
	mul.wide.s32 	%rd471, %r1181, 4;
	add.s64 	%rd472, %rd9, %rd471;
	ld.global.u32 	%r192, [%rd472];
	setp.lt.s32 	%p508, %r191, %r192;
	mov.pred 	%p616, -1;
	@%p508 bra 	$L__BB24_128;
	setp.le.s32 	%p510, %r191, %r192;
	and.pred  	%p511, %p510, %p615;
	mov.b32 	%r1413, 1;
	mov.pred 	%p615, 0;
	mov.pred 	%p616, %p615;
	@%p511 bra 	$L__BB24_126;
$L__BB24_128:
	selp.b32 	%r193, %r1391, %r1393, %p616;
	selp.u32 	%r1183, 1, 0, %p616;
	add.s32 	%r194, %r184, %r1183;
	not.pred 	%p512, %p616;
	selp.u32 	%r1184, 1, 0, %p512;
	add.s32 	%r195, %r185, %r1184;
	@%p616 bra 	$L__BB24_130;
	shl.b32 	%r1185, %r195, 2;
	add.s32 	%r1187, %r1054, %r1185;
	ld.shared.u32 	%r1393, [%r1187];
	bra.uni 	$L__BB24_131;
$L__BB24_130:
	shl.b32 	%r1188, %r194, 2;
	add.s32 	%r1190, %r1054, %r1188;
	ld.shared.u32 	%r1391, [%r1190];
$L__BB24_131:
	setp.ge.s32 	%p514, %r194, %r88;
	mov.pred 	%p618, 0;
	@%p514 bra 	$L__BB24_136;
	setp.ge.s32 	%p516, %r195, %r2;
	mov.pred 	%p618, -1;
	@%p516 bra 	$L__BB24_136;
	mov.b32 	%r1416, 0;
	mov.pred 	%p617, -1;
$L__BB24_134:
	mul.lo.s32 	%r1192, %r1416, %r627;
	add.s32 	%r1193, %r1192, %r1391;
	mul.wide.s32 	%rd473, %r1193, 4;
	add.s64 	%rd474, %rd9, %rd473;
	ld.global.u32 	%r201, [%rd474];
	add.s32 	%r1194, %r1192, %r1393;
	mul.wide.s32 	%rd475, %r1194, 4;
	add.s64 	%rd476, %rd9, %rd475;
	ld.global.u32 	%r202, [%rd476];
	setp.lt.s32 	%p519, %r201, %r202;
	mov.pred 	%p618, -1;
	@%p519 bra 	$L__BB24_136;
	setp.le.s32 	%p521, %r201, %r202;
	and.pred  	%p522, %p521, %p617;
	mov.b32 	%r1416, 1;
	mov.pred 	%p617, 0;
	mov.pred 	%p618, %p617;
	@%p522 bra 	$L__BB24_134;
$L__BB24_136:
	selp.b32 	%r203, %r1391, %r1393, %p618;
	selp.u32 	%r1196, 1, 0, %p618;
	add.s32 	%r204, %r194, %r1196;
	not.pred 	%p523, %p618;
	selp.u32 	%r1197, 1, 0, %p523;
	add.s32 	%r205, %r195, %r1197;
	@%p618 bra 	$L__BB24_138;
	shl.b32 	%r1198, %r205, 2;
	add.s32 	%r1200, %r1054, %r1198;
	ld.shared.u32 	%r1393, [%r1200];
	bra.uni 	$L__BB24_139;
$L__BB24_138:
	shl.b32 	%r1201, %r204, 2;
	add.s32 	%r1203, %r1054, %r1201;
	ld.shared.u32 	%r1391, [%r1203];
$L__BB24_139:
	setp.ge.s32 	%p525, %r204, %r88;
	mov.pred 	%p620, 0;
	@%p525 bra 	$L__BB24_144;
	setp.ge.s32 	%p527, %r205, %r2;
	mov.pred 	%p620, -1;
	@%p527 bra 	$L__BB24_144;
	mov.b32 	%r1419, 0;
	mov.pred 	%p619, -1;
$L__BB24_142:
	mul.lo.s32 	%r1205, %r1419, %r627;
	add.s32 	%r1206, %r1205, %r1391;
	mul.wide.s32 	%rd477, %r1206, 4;
	add.s64 	%rd478, %rd9, %rd477;
	ld.global.u32 	%r211, [%rd478];
	add.s32 	%r1207, %r1205, %r1393;
	mul.wide.s32 	%rd479, %r1207, 4;
	add.s64 	%rd480, %rd9, %rd479;
	ld.global.u32 	%r212, [%rd480];
	setp.lt.s32 	%p530, %r211, %r212;
	mov.pred 	%p620, -1;
	@%p530 bra 	$L__BB24_144;
	setp.le.s32 	%p532, %r211, %r212;
	and.pred  	%p533, %p532, %p619;
	mov.b32 	%r1419, 1;
	mov.pred 	%p619, 0;
	mov.pred 	%p620, %p619;
	@%p533 bra 	$L__BB24_142;
$L__BB24_144:
	selp.b32 	%r213, %r1391, %r1393, %p620;
	selp.u32 	%r1209, 1, 0, %p620;
	add.s32 	%r214, %r204, %r1209;
	not.pred 	%p534, %p620;
	selp.u32 	%r1210, 1, 0, %p534;
	add.s32 	%r215, %r205, %r1210;
	@%p620 bra 	$L__BB24_146;
	shl.b32 	%r1211, %r215, 2;
	add.s32 	%r1213, %r1054, %r1211;
	ld.shared.u32 	%r1393, [%r1213];
	bra.uni 	$L__BB24_147;
$L__BB24_146:
	shl.b32 	%r1214, %r214, 2;
	add.s32 	%r1216, %r1054, %r1214;
	ld.shared.u32 	%r1391, [%r1216];
$L__BB24_147:
	setp.ge.s32 	%p536, %r214, %r88;
	mov.pred 	%p622, 0;
	@%p536 bra 	$L__BB24_152;
	setp.ge.s32 	%p538, %r215, %r2;
	mov.pred 	%p622, -1;
	@%p538 bra 	$L__BB24_152;
	mov.b32 	%r1422, 0;
	mov.pred 	%p621, -1;
$L__BB24_150:
	mul.lo.s32 	%r1218, %r1422, %r627;
	add.s32 	%r1219, %r1218, %r1391;
	cvta.to.global.u64 	%rd481, %rd23;
	mul.wide.s32 	%rd482, %r1219, 4;
	add.s64 	%rd483, %rd481, %rd482;
	ld.global.u32 	%r221, [%rd483];
	add.s32 	%r1220, %r1218, %r1393;
	mul.wide.s32 	%rd484, %r1220, 4;
	add.s64 	%rd485, %rd481, %rd484;
	ld.global.u32 	%r222, [%rd485];
	setp.lt.s32 	%p541, %r221, %r222;
	mov.pred 	%p622, -1;
	@%p541 bra 	$L__BB24_152;
	setp.le.s32 	%p543, %r221, %r222;
	and.pred  	%p544, %p543, %p621;
	mov.b32 	%r1422, 1;
	mov.pred 	%p621, 0;
	mov.pred 	%p622, %p621;
	@%p544 bra 	$L__BB24_150;
$L__BB24_152:
	selp.b32 	%r223, %r1391, %r1393, %p622;
	selp.u32 	%r1222, 1, 0, %p622;
	add.s32 	%r224, %r214, %r1222;
	not.pred 	%p545, %p622;
	selp.u32 	%r1223, 1, 0, %p545;
	add.s32 	%r225, %r215, %r1223;
	@%p622 bra 	$L__BB24_154;
	shl.b32 	%r1224, %r225, 2;
	add.s32 	%r1226, %r1054, %r1224;
	ld.shared.u32 	%r1393, [%r1226];
	bra.uni 	$L__BB24_155;
$L__BB24_154:
	shl.b32 	%r1227, %r224, 2;
	add.s32 	%r1229, %r1054, %r1227;
	ld.shared.u32 	%r1391, [%r1229];
$L__BB24_155:
	setp.ge.s32 	%p547, %r224, %r88;
	mov.pred 	%p624, 0;
	@%p547 bra 	$L__BB24_160;
	setp.ge.s32 	%p549, %r225, %r2;
	mov.pred 	%p624, -1;
	@%p549 bra 	$L__BB24_160;
	mov.b32 	%r1425, 0;
	mov.pred 	%p623, -1;
$L__BB24_158:
	mul.lo.s32 	%r1231, %r1425, %r627;
	add.s32 	%r1232, %r1231, %r1391;
	cvta.to.global.u64 	%rd486, %rd23;
	mul.wide.s32 	%rd487, %r1232, 4;
	add.s64 	%rd488, %rd486, %rd487;
	ld.global.u32 	%r231, [%rd488];
	add.s32 	%r1233, %r1231, %r1393;
	mul.wide.s32 	%rd489, %r1233, 4;
	add.s64 	%rd490, %rd486, %rd489;
	ld.global.u32 	%r232, [%rd490];
	setp.lt.s32 	%p552, %r231, %r232;
	mov.pred 	%p624, -1;
	@%p552 bra 	$L__BB24_160;
	setp.le.s32 	%p554, %r231, %r232;
	and.pred  	%p555, %p554, %p623;
	mov.b32 	%r1425, 1;
	mov.pred 	%p623, 0;
	mov.pred 	%p624, %p623;
	@%p555 bra 	$L__BB24_158;
$L__BB24_160:
	selp.b32 	%r233, %r1391, %r1393, %p624;
	selp.u32 	%r1235, 1, 0, %p624;
	add.s32 	%r234, %r224, %r1235;
	not.pred 	%p556, %p624;
	selp.u32 	%r1236, 1, 0, %p556;
	add.s32 	%r235, %r225, %r1236;
	@%p624 bra 	$L__BB24_162;
	shl.b32 	%r1237, %r235, 2;
	add.s32 	%r1239, %r1054, %r1237;
	ld.shared.u32 	%r1393, [%r1239];
	bra.uni 	$L__BB24_163;
$L__BB24_162:
	shl.b32 	%r1240, %r234, 2;
	add.s32 	%r1242, %r1054, %r1240;
	ld.shared.u32 	%r1391, [%r1242];
$L__BB24_163:
	setp.ge.s32 	%p558, %r234, %r88;
	mov.pred 	%p626, 0;
	@%p558 bra 	$L__BB24_168;
	setp.ge.s32 	%p560, %r235, %r2;
	mov.pred 	%p626, -1;
	@%p560 bra 	$L__BB24_168;
	mov.b32 	%r1428, 0;
	mov.pred 	%p625, -1;
$L__BB24_166:
	mul.lo.s32 	%r1244, %r1428, %r627;
	add.s32 	%r1245, %r1244, %r1391;
	cvta.to.global.u64 	%rd491, %rd23;
	mul.wide.s32 	%rd492, %r1245, 4;
	add.s64 	%rd493, %rd491, %rd492;
	ld.global.u32 	%r241, [%rd493];
	add.s32 	%r1246, %r1244, %r1393;
	mul.wide.s32 	%rd494, %r1246, 4;
	add.s64 	%rd495, %rd491, %rd494;
	ld.global.u32 	%r242, [%rd495];
	setp.lt.s32 	%p563, %r241, %r242;
	mov.pred 	%p626, -1;
	@%p563 bra 	$L__BB24_168;
	setp.le.s32 	%p565, %r241, %r242;
	and.pred  	%p566, %p565, %p625;
	mov.b32 	%r1428, 1;
	mov.pred 	%p625, 0;
	mov.pred 	%p626, %p625;
	@%p566 bra 	$L__BB24_166;
$L__BB24_168:
	selp.b32 	%r243, %r1391, %r1393, %p626;
	selp.u32 	%r1248, 1, 0, %p626;
	add.s32 	%r244, %r234, %r1248;
	not.pred 	%p567, %p626;
	selp.u32 	%r1249, 1, 0, %p567;
	add.s32 	%r245, %r235, %r1249;
	@%p626 bra 	$L__BB24_170;
	shl.b32 	%r1250, %r245, 2;
	mov.u32 	%r1251, _ZZN3cub18CUB_300001_SM_10006detail10merge_sort26DeviceMergeSortMergeKernelINS2_10policy_hubIN6thrust24THRUST_300001_SM_1000_NS6detail15normal_iteratorINS6_10device_ptrIiEEEEE9Policy600ESB_PNS0_8NullTypeESB_SF_m14edge_sort_funcIiEiSE_EEvbT2_T3_T4_PT6_PT7_T5_PSK_SK_NS1_7vsmem_tEE19static_temp_storage;
	add.s32 	%r1252, %r1251, %r1250;
	ld.shared.u32 	%r1393, [%r1252];
	bra.uni 	$L__BB24_171;
$L__BB24_170:
	shl.b32 	%r1253, %r244, 2;
	mov.u32 	%r1254, _ZZN3cub18CUB_300001_SM_10006detail10merge_sort26DeviceMergeSortMergeKernelINS2_10policy_hubIN6thrust24THRUST_300001_SM_1000_NS6detail15normal_iteratorINS6_10device_ptrIiEEEEE9Policy600ESB_PNS0_8NullTypeESB_SF_m14edge_sort_funcIiEiSE_EEvbT2_T3_T4_PT6_PT7_T5_PSK_SK_NS1_7vsmem_tEE19static_temp_storage;
	add.s32 	%r1255, %r1254, %r1253;
	ld.shared.u32 	%r1391, [%r1255];
$L__BB24_171:
	setp.ge.s32 	%p569, %r244, %r88;
	mov.pred 	%p628, 0;
	@%p569 bra 	$L__BB24_176;
	setp.ge.s32 	%p571, %r245, %r2;
	mov.pred 	%p628, -1;
	@%p571 bra 	$L__BB24_176;
	mov.b32 	%r1431, 0;
	mov.pred 	%p627, -1;
$L__BB24_174:
	mul.lo.s32 	%r1257, %r1431, %r627;
	add.s32 	%r1258, %r1257, %r1391;
	cvta.to.global.u64 	%rd496, %rd23;
	mul.wide.s32 	%rd497, %r1258, 4;
	add.s64 	%rd498, %rd496, %rd497;
	ld.global.u32 	%r251, [%rd498];
	add.s32 	%r1259, %r1257, %r1393;
	mul.wide.s32 	%rd499, %r1259, 4;
	add.s64 	%rd500, %rd496, %rd499;
	ld.global.u32 	%r252, [%rd500];
	setp.lt.s32 	%p574, %r251, %r252;
	mov.pred 	%p628, -1;
	@%p574 bra 	$L__BB24_176;
	setp.le.s32 	%p576, %r251, %r252;
	and.pred  	%p577, %p576, %p627;
	mov.b32 	%r1431, 1;
	mov.pred 	%p627, 0;
	mov.pred 	%p628, %p627;
	@%p577 bra 	$L__BB24_174;
$L__BB24_176:
	selp.b32 	%r253, %r1391, %r1393, %p628;
	selp.u32 	%r1261, 1, 0, %p628;
	add.s32 	%r254, %r244, %r1261;
	not.pred 	%p578, %p628;
	selp.u32 	%r1262, 1, 0, %p578;
	add.s32 	%r255, %r245, %r1262;
	@%p628 bra 	$L__BB24_178;
	shl.b32 	%r1263, %r255, 2;
	mov.u32 	%r1264, _ZZN3cub18CUB_300001_SM_10006detail10merge_sort26DeviceMergeSortMergeKernelINS2_10policy_hubIN6thrust24THRUST_300001_SM_1000_NS6detail15normal_iteratorINS6_10device_ptrIiEEEEE9Policy600ESB_PNS0_8NullTypeESB_SF_m14edge_sort_funcIiEiSE_EEvbT2_T3_T4_PT6_PT7_T5_PSK_SK_NS1_7vsmem_tEE19static_temp_storage;
	add.s32 	%r1265, %r1264, %r1263;
	ld.shared.u32 	%r1393, [%r1265];
	bra.uni 	$L__BB24_179;
$L__BB24_178:
	shl.b32 	%r1266, %r254, 2;
	mov.u32 	%r1267, _ZZN3cub18CUB_300001_SM_10006detail10merge_sort26DeviceMergeSortMergeKernelINS2_10policy_hubIN6thrust24THRUST_300001_SM_1000_NS6detail15normal_iteratorINS6_10device_ptrIiEEEEE9Policy600ESB_PNS0_8NullTypeESB_SF_m14edge_sort_funcIiEiSE_EEvbT2_T3_T4_PT6_PT7_T5_PSK_SK_NS1_7vsmem_tEE19static_temp_storage;
	add.s32 	%r1268, %r1267, %r1266;
	ld.shared.u32 	%r1391, [%r1268];
$L__BB24_179:
	setp.ge.s32 	%p580, %r254, %r88;
	mov.pred 	%p630, 0;
	@%p580 bra 	$L__BB24_184;
	setp.ge.s32 	%p582, %r255, %r2;
	mov.pred 	%p630, -1;
	@%p582 bra 	$L__BB24_184;
	mov.b32 	%r1434, 0;
	mov.pred 	%p629, -1;
$L__BB24_182:
	mul.lo.s32 	%r1270, %r1434, %r627;
	add.s32 	%r1271, %r1270, %r1391;
	cvta.to.global.u64 	%rd501, %rd23;
	mul.wide.s32 	%rd502, %r1271, 4;
	add.s64 	%rd503, %rd501, %rd502;
	ld.global.u32 	%r261, [%rd503];
	add.s32 	%r1272, %r1270, %r1393;
	mul.wide.s32 	%rd504, %r1272, 4;
	add.s64 	%rd505, %rd501, %rd504;
	ld.global.u32 	%r262, [%rd505];
	setp.lt.s32 	%p585, %r261, %r262;
	mov.pred 	%p630, -1;
	@%p585 bra 	$L__BB24_184;
	setp.le.s32 	%p587, %r261, %r262;
	and.pred  	%p588, %p587, %p629;
	mov.b32 	%r1434, 1;
	mov.pred 	%p629, 0;
	mov.pred 	%p630, %p629;
	@%p588 bra 	$L__BB24_182;
$L__BB24_184:
	selp.b32 	%r263, %r1391, %r1393, %p630;
	selp.u32 	%r1274, 1, 0, %p630;
	add.s32 	%r264, %r254, %r1274;
	not.pred 	%p589, %p630;
	selp.u32 	%r1275, 1, 0, %p589;
	add.s32 	%r265, %r255, %r1275;
	@%p630 bra 	$L__BB24_186;
	shl.b32 	%r1276, %r265, 2;
	mov.u32 	%r1277, _ZZN3cub18CUB_300001_SM_10006detail10merge_sort26DeviceMergeSortMergeKernelINS2_10policy_hubIN6thrust24THRUST_300001_SM_1000_NS6detail15normal_iteratorINS6_10device_ptrIiEEEEE9Policy600ESB_PNS0_8NullTypeESB_SF_m14edge_sort_funcIiEiSE_EEvbT2_T3_T4_PT6_PT7_T5_PSK_SK_NS1_7vsmem_tEE19static_temp_storage;
	add.s32 	%r1278, %r1277, %r1276;
	ld.shared.u32 	%r1393, [%r1278];
	bra.uni 	$L__BB24_187;
$L__BB24_186:
	shl.b32 	%r1279, %r264, 2;
	mov.u32 	%r1280, _ZZN3cub18CUB_300001_SM_10006detail10merge_sort26DeviceMergeSortMergeKernelINS2_10policy_hubIN6thrust24THRUST_300001_SM_1000_NS6detail15normal_iteratorINS6_10device_ptrIiEEEEE9Policy600ESB_PNS0_8NullTypeESB_SF_m14edge_sort_funcIiEiSE_EEvbT2_T3_T4_PT6_PT7_T5_PSK_SK_NS1_7vsmem_tEE19static_temp_storage;
	add.s32 	%r1281, %r1280, %r1279;
	ld.shared.u32 	%r1391, [%r1281];
$L__BB24_187:
	setp.ge.s32 	%p590, %r264, %r88;
	mov.u32 	%r1438, %r1393;
	@%p590 bra 	$L__BB24_192;
	setp.ge.s32 	%p591, %r265, %r2;
	mov.u32 	%r1438, %r1391;
	@%p591 bra 	$L__BB24_192;
	mov.b32 	%r1437, 0;
	mov.pred 	%p631, -1;
$L__BB24_190:
	mul.lo.s32 	%r1283, %r1437, %r627;
	add.s32 	%r1284, %r1283, %r1391;
	cvta.to.global.u64 	%rd506, %rd23;
	mul.wide.s32 	%rd507, %r1284, 4;
	add.s64 	%rd508, %rd506, %rd507;
	ld.global.u32 	%r271, [%rd508];
	add.s32 	%r1285, %r1283, %r1393;
	mul.wide.s32 	%rd509, %r1285, 4;
	add.s64 	%rd510, %rd506, %rd509;
	ld.global.u32 	%r272, [%rd510];
	setp.lt.s32 	%p593, %r271, %r272;
	mov.u32 	%r1438, %r1391;
	@%p593 bra 	$L__BB24_192;
	setp.le.s32 	%p595, %r271, %r272;
	and.pred  	%p596, %p595, %p631;
	mov.b32 	%r1437, 1;
	mov.pred 	%p631, 0;
	mov.u32 	%r1438, %r1393;
	@%p596 bra 	$L__BB24_190;
$L__BB24_192:
	ld.param.s8 	%rs5, [_ZN3cub18CUB_300001_SM_10006detail10merge_sort26DeviceMergeSortMergeKernelINS2_10policy_hubIN6thrust24THRUST_300001_SM_1000_NS6detail15normal_iteratorINS6_10device_ptrIiEEEEE9Policy600ESB_PNS0_8NullTypeESB_SF_m14edge_sort_funcIiEiSE_EEvbT2_T3_T4_PT6_PT7_T5_PSK_SK_NS1_7vsmem_tE_param_0];
	mov.u32 	%r1287, %ctaid.x;
	mul.wide.u32 	%rd10, %r1287, 4352;
	setp.eq.s16 	%p597, %rs5, 0;
	bar.sync 	0;
	@%p597 bra 	$L__BB24_194;
	ld.param.u64 	%rd534, [_ZN3cub18CUB_300001_SM_10006detail10merge_sort26DeviceMergeSortMergeKernelINS2_10policy_hubIN6thrust24THRUST_300001_SM_1000_NS6detail15normal_iteratorINS6_10device_ptrIiEEEEE9Policy600ESB_PNS0_8NullTypeESB_SF_m14edge_sort_funcIiEiSE_EEvbT2_T3_T4_PT6_PT7_T5_PSK_SK_NS1_7vsmem_tE_param_4];
	// begin inline asm
	mov.u32 %r1288, %laneid;
	// end inline asm
	shr.u32 	%r1289, %r1, 5;
	mul.lo.s32 	%r1290, %r1289, 544;
	mad.lo.s32 	%r1291, %r1288, 17, %r1290;
	shl.b32 	%r1292, %r1291, 2;
	mov.u32 	%r1293, _ZZN3cub18CUB_300001_SM_10006detail10merge_sort26DeviceMergeSortMergeKernelINS2_10policy_hubIN6thrust24THRUST_300001_SM_1000_NS6detail15normal_iteratorINS6_10device_ptrIiEEEEE9Policy600ESB_PNS0_8NullTypeESB_SF_m14edge_sort_funcIiEiSE_EEvbT2_T3_T4_PT6_PT7_T5_PSK_SK_NS1_7vsmem_tEE19static_temp_storage;
	add.s32 	%r1294, %r1293, %r1292;
	st.shared.u32 	[%r1294], %r113;
	st.shared.u32 	[%r1294+4], %r123;
	st.shared.u32 	[%r1294+8], %r133;
	st.shared.u32 	[%r1294+12], %r143;
	st.shared.u32 	[%r1294+16], %r153;
	st.shared.u32 	[%r1294+20], %r163;
	st.shared.u32 	[%r1294+24], %r173;
	st.shared.u32 	[%r1294+28], %r183;
	st.shared.u32 	[%r1294+32], %r193;
	st.shared.u32 	[%r1294+36], %r203;
	st.shared.u32 	[%r1294+40], %r213;
	st.shared.u32 	[%r1294+44], %r223;
	st.shared.u32 	[%r1294+48], %r233;
	st.shared.u32 	[%r1294+52], %r243;
	st.shared.u32 	[%r1294+56], %r253;
	st.shared.u32 	[%r1294+60], %r263;
	st.shared.u32 	[%r1294+64], %r1438;
	bar.warp.sync 	-1;
	shl.b32 	%r1295, %r1288, 4;
	sub.s32 	%r1296, %r1291, %r1295;
	shl.b32 	%r1297, %r1296, 2;
	add.s32 	%r1298, %r1293, %r1297;
	ld.shared.u32 	%r1299, [%r1298];
	ld.shared.u32 	%r1300, [%r1298+128];
	ld.shared.u32 	%r1301, [%r1298+256];
	ld.shared.u32 	%r1302, [%r1298+384];
	ld.shared.u32 	%r1303, [%r1298+512];
	ld.shared.u32 	%r1304, [%r1298+640];
	ld.shared.u32 	%r1305, [%r1298+768];
	ld.shared.u32 	%r1306, [%r1298+896];
	ld.shared.u32 	%r1307, [%r1298+1024];
	ld.shared.u32 	%r1308, [%r1298+1152];
	ld.shared.u32 	%r1309, [%r1298+1280];
	ld.shared.u32 	%r1310, [%r1298+1408];
	ld.shared.u32 	%r1311, [%r1298+1536];
	ld.shared.u32 	%r1312, [%r1298+1664];
	ld.shared.u32 	%r1313, [%r1298+1792];
	ld.shared.u32 	%r1314, [%r1298+1920];
	ld.shared.u32 	%r1315, [%r1298+2048];
	and.b32  	%r1316, %r1, 31;
	and.b32  	%r1317, %r1, 992;
	mul.lo.s32 	%r1318, %r1317, 17;
	or.b32  	%r1319, %r1318, %r1316;
	cvt.u64.u32 	%rd511, %r1319;
	add.s64 	%rd512, %rd10, %rd511;
	cvta.to.global.u64 	%rd513, %rd534;
	shl.b64 	%rd514, %rd512, 2;
	add.s64 	%rd515, %rd513, %rd514;
	st.global.u32 	[%rd515], %r1299;
	st.global.u32 	[%rd515+128], %r1300;
	st.global.u32 	[%rd515+256], %r1301;
	st.global.u32 	[%rd515+384], %r1302;
	st.global.u32 	[%rd515+512], %r1303;
	st.global.u32 	[%rd515+640], %r1304;
	st.global.u32 	[%rd515+768], %r1305;
	st.global.u32 	[%rd515+896], %r1306;
	st.global.u32 	[%rd515+1024], %r1307;
	st.global.u32 	[%rd515+1152], %r1308;
	st.global.u32 	[%rd515+1280], %r1309;
	st.global.u32 	[%rd515+1408], %r1310;
	st.global.u32 	[%rd515+1536], %r1311;
	st.global.u32 	[%rd515+1664], %r1312;
	st.global.u32 	[%rd515+1792], %r1313;
	st.global.u32 	[%rd515+1920], %r1314;
	st.global.u32 	[%rd515+2048], %r1315;
	bra.uni 	$L__BB24_509;
$L__BB24_194:
	// begin inline asm
	mov.u32 %r1320, %laneid;
	// end inline asm
	shr.u32 	%r1321, %r1, 5;
	mul.lo.s32 	%r1322, %r1321, 544;
	mad.lo.s32 	%r1323, %r1320, 17, %r1322;
	shl.b32 	%r1324, %r1323, 2;
	mov.u32 	%r1325, _ZZN3cub18CUB_300001_SM_10006detail10merge_sort26DeviceMergeSortMergeKernelINS2_10policy_hubIN6thrust24THRUST_300001_SM_1000_NS6detail15normal_iteratorINS6_10device_ptrIiEEEEE9Policy600ESB_PNS0_8NullTypeESB_SF_m14edge_sort_funcIiEiSE_EEvbT2_T3_T4_PT6_PT7_T5_PSK_SK_NS1_7vsmem_tEE19static_temp_storage;
	add.s32 	%r1326, %r1325, %r1324;
	st.shared.u32 	[%r1326], %r113;
	st.shared.u32 	[%r1326+4], %r123;
	st.shared.u32 	[%r1326+8], %r133;
	st.shared.u32 	[%r1326+12], %r143;
	st.shared.u32 	[%r1326+16], %r153;
	st.shared.u32 	[%r1326+20], %r163;
	st.shared.u32 	[%r1326+24], %r173;
	st.shared.u32 	[%r1326+28], %r183;
	st.shared.u32 	[%r1326+32], %r193;
	st.shared.u32 	[%r1326+36], %r203;
	st.shared.u32 	[%r1326+40], %r213;
	st.shared.u32 	[%r1326+44], %r223;
	st.shared.u32 	[%r1326+48], %r233;
	st.shared.u32 	[%r1326+52], %r243;
	st.shared.u32 	[%r1326+56], %r253;
	st.shared.u32 	[%r1326+60], %r263;
	st.shared.u32 	[%r1326+64], %r1438;
	bar.warp.sync 	-1;
	shl.b32 	%r1327, %r1320, 4;
	sub.s32 	%r1328, %r1323, %r1327;
	shl.b32 	%r1329, %r1328, 2;
	add.s32 	%r1330, %r1325, %r1329;
	ld.shared.u32 	%r1331, [%r1330];
	ld.shared.u32 	%r1332, [%r1330+128];
	ld.shared.u32 	%r1333, [%r1330+256];
	ld.shared.u32 	%r1334, [%r1330+384];
	ld.shared.u32 	%r1335, [%r1330+512];
	ld.shared.u32 	%r1336, [%r1330+640];
	ld.shared.u32 	%r1337, [%r1330+768];
	ld.shared.u32 	%r1338, [%r1330+896];
	ld.shared.u32 	%r1339, [%r1330+1024];
	ld.shared.u32 	%r1340, [%r1330+1152];
	ld.shared.u32 	%r1341, [%r1330+1280];
	ld.shared.u32 	%r1342, [%r1330+1408];
	ld.shared.u32 	%r1343, [%r1330+1536];
	ld.shared.u32 	%r1344, [%r1330+1664];
	ld.shared.u32 	%r1345, [%r1330+1792];
	ld.shared.u32 	%r1346, [%r1330+1920];
	ld.shared.u32 	%r1347, [%r1330+2048];
	and.b32  	%r1348, %r1, 31;
	and.b32  	%r1349, %r1, 992;
	mul.lo.s32 	%r1350, %r1349, 17;
	cvt.u64.u32 	%rd516, %r1350;
	cvt.u64.u32 	%rd517, %r1348;
	add.s64 	%rd518, %rd10, %rd517;
	add.s64 	%rd519, %rd518, %rd516;
	shl.b64 	%rd520, %rd519, 2;
	add.s64 	%rd521, %rd2, %rd520;
	st.global.u32 	[%rd521], %r1331;
	st.global.u32 	[%rd521+128], %r1332;
	st.global.u32 	[%rd521+256], %r1333;
	st.global.u32 	[%rd521+384], %r1334;
	st.global.u32 	[%rd521+512], %r1335;
	st.global.u32 	[%rd521+640], %r1336;
	st.global.u32 	[%rd521+768], %r1337;
	st.global.u32 	[%rd521+896], %r1338;
	st.global.u32 	[%rd521+1024], %r1339;
	st.global.u32 	[%rd521+1152], %r1340;
	st.global.u32 	[%rd521+1280], %r1341;
	st.global.u32 	[%rd521+1408], %r1342;
	st.global.u32 	[%rd521+1536], %r1343;
	st.global.u32 	[%rd521+1664], %r1344;
	st.global.u32 	[%rd521+1792], %r1345;
	st.global.u32 	[%rd521+1920], %r1346;
	st.global.u32 	[%rd521+2048], %r1347;
	bra.uni 	$L__BB24_509;
$L__BB24_195:
	ld.param.u64 	%rd537, [_ZN3cub18CUB_300001_SM_10006detail10merge_sort26DeviceMergeSortMergeKernelINS2_10policy_hubIN6thrust24THRUST_300001_SM_1000_NS6detail15normal_iteratorINS6_10device_ptrIiEEEEE9Policy600ESB_PNS0_8NullTypeESB_SF_m14edge_sort_funcIiEiSE_EEvbT2_T3_T4_PT6_PT7_T5_PSK_SK_NS1_7vsmem_tE_param_8];
	ld.param.u64 	%rd535, [_ZN3cub18CUB_300001_SM_10006detail10merge_sort26DeviceMergeSortMergeKernelINS2_10policy_hubIN6thrust24THRUST_300001_SM_1000_NS6detail15normal_iteratorINS6_10device_ptrIiEEEEE9Policy600ESB_PNS0_8NullTypeESB_SF_m14edge_sort_funcIiEiSE_EEvbT2_T3_T4_PT6_PT7_T5_PSK_SK_NS1_7vsmem_tE_param_7];
	ld.param.u64 	%rd522, [_ZN3cub18CUB_300001_SM_10006detail10merge_sort26DeviceMergeSortMergeKernelINS2_10policy_hubIN6thrust24THRUST_300001_SM_1000_NS6detail15normal_iteratorINS6_10device_ptrIiEEEEE9Policy600ESB_PNS0_8NullTypeESB_SF_m14edge_sort_funcIiEiSE_EEvbT2_T3_T4_PT6_PT7_T5_PSK_SK_NS1_7vsmem_tE_param_3];
	ld.param.s8 	%rs2, [_ZN3cub18CUB_300001_SM_10006detail10merge_sort26DeviceMergeSortMergeKernelINS2_10policy_hubIN6thrust24THRUST_300001_SM_1000_NS6detail15normal_iteratorINS6_10device_ptrIiEEEEE9Policy600ESB_PNS0_8NullTypeESB_SF_m14edge_sort_funcIiEiSE_EEvbT2_T3_T4_PT6_PT7_T5_PSK_SK_NS1_7vsmem_tE_param_0];
	cvta.to.global.u64 	%rd27, %rd535;
	mov.u32 	%r631, %ctaid.x;
	cvt.u64.u32 	%rd28, %r631;
	mul.wide.u32 	%rd29, %r631, 8;
	add.s64 	%rd30, %rd27, %rd29;
	ld.global.u64 	%rd11, [%rd30];
	ld.global.u64 	%rd31, [%rd30+8];
	shr.u64 	%rd32, %rd537, 1;
	neg.s64 	%rd33, %rd537;
	and.b64  	%rd34, %rd33, %rd28;
	mul.lo.s64 	%rd12, %rd34, 4352;
	mul.lo.s64 	%rd13, %rd32, 4352;
	sub.s64 	%rd35, %rd28, %rd34;
	mul.lo.s64 	%rd36, %rd35, 4352;
	sub.s64 	%rd37, %rd11, %rd12;
	sub.s64 	%rd38, %rd31, %rd12;
	sub.s64 	%rd39, %rd522, %rd12;
	max.u64 	%rd40, %rd39, %rd13;
	sub.s64 	%rd41, %rd40, %rd13;
	sub.s64 	%rd42, %rd36, %rd37;
	min.u64 	%rd14, %rd42, %rd41;
	max.u64 	%rd43, %rd36, -4353;
	not.b64 	%rd44, %rd43;
	add.s64 	%rd45, %rd36, %rd44;
	sub.s64 	%rd46, %rd45, %rd38;
	or.b64  	%rd47, %rd33, %rd28;
	setp.eq.s64 	%p70, %rd47, -1;
	min.u64 	%rd48, %rd13, %rd39;
	selp.b64 	%rd49, %rd48, %rd38, %p70;
	selp.b64 	%rd50, %rd13, %rd46, %p70;
	min.u64 	%rd51, %rd50, %rd41;
	cvt.u32.u64 	%r632, %rd37;
	cvt.u32.u64 	%r633, %rd49;
	sub.s32 	%r274, %r633, %r632;
	cvt.u32.u64 	%r634, %rd51;
	cvt.u32.u64 	%r635, %rd14;
	sub.s32 	%r275, %r634, %r635;
	// begin inline asm
	griddepcontrol.wait;
	// end inline asm
	setp.eq.s16 	%p71, %rs2, 0;
	@%p71 bra 	$L__BB24_264;
	add.s64 	%rd52, %rd12, %rd13;
	add.s64 	%rd53, %rd52, %rd14;
	add.s32 	%r276, %r275, %r274;
	setp.ge.s32 	%p72, %r1, %r276;
	cvt.u64.u32 	%rd54, %r1;
	add.s64 	%rd55, %rd11, %rd54;
	shl.b64 	%rd56, %rd55, 2;
	add.s64 	%rd15, %rd2, %rd56;
	sub.s32 	%r637, %r1, %r274;
	cvt.s64.s32 	%rd57, %r637;
	add.s64 	%rd58, %rd53, %rd57;
	shl.b64 	%rd59, %rd58, 2;
	add.s64 	%rd16, %rd2, %rd59;
	@%p72 bra 	$L__BB24_200;
	setp.ge.s32 	%p73, %r1, %r274;
	@%p73 bra 	$L__BB24_199;
	ld.global.u32 	%r1487, [%rd15];
	bra.uni 	$L__BB24_200;
$L__BB24_199:
	ld.global.u32 	%r1487, [%rd16];
$L__BB24_200:
	add.s32 	%r280, %r1, 256;
	setp.ge.s32 	%p74, %r280, %r276;
	@%p74 bra 	$L__BB24_204;
	setp.lt.s32 	%p75, %r280, %r274;
	@%p75 bra 	$L__BB24_203;
	ld.global.u32 	%r1486, [%rd16+1024];
	bra.uni 	$L__BB24_204;
$L__BB24_203:
	ld.global.u32 	%r1486, [%rd15+1024];
$L__BB24_204:
	add.s32 	%r284, %r1, 512;
	setp.ge.s32 	%p76, %r284, %r276;
	@%p76 bra 	$L__BB24_208;
	setp.lt.s32 	%p77, %r284, %r274;
	@%p77 bra 	$L__BB24_207;
	ld.global.u32 	%r1485, [%rd16+2048];
	bra.uni 	$L__BB24_208;
$L__BB24_207:
	ld.global.u32 	%r1485, [%rd15+2048];
$L__BB24_208:
	add.s32 	%r288, %r1, 768;
	setp.ge.s32 	%p78, %r288, %r276;
	@%p78 bra 	$L__BB24_212;
	setp.lt.s32 	%p79, %r288, %r274;
	@%p79 bra 	$L__BB24_211;
	ld.global.u32 	%r1484, [%rd16+3072];
	bra.uni 	$L__BB24_212;
$L__BB24_211:
	ld.global.u32 	%r1484, [%rd15+3072];
$L__BB24_212:
	or.b32  	%r292, %r1, 1024;
	setp.ge.s32 	%p80, %r292, %r276;
	@%p80 bra 	$L__BB24_216;
	setp.lt.s32 	%p81, %r292, %r274;
	@%p81 bra 	$L__BB24_215;
	ld.global.u32 	%r1483, [%rd16+4096];
	bra.uni 	$L__BB24_216;
$L__BB24_215:
	ld.global.u32 	%r1483, [%rd15+4096];
$L__BB24_216:
	add.s32 	%r296, %r1, 1280;
	setp.ge.s32 	%p82, %r296, %r276;
	@%p82 bra 	$L__BB24_220;
	setp.lt.s32 	%p83, %r296, %r274;
	@%p83 bra 	$L__BB24_219;
	ld.global.u32 	%r1482, [%rd16+5120];
	bra.uni 	$L__BB24_220;
$L__BB24_219:
	ld.global.u32 	%r1482, [%rd15+5120];
$L__BB24_220:
	add.s32 	%r300, %r1, 1536;
	setp.ge.s32 	%p84, %r300, %r276;
	@%p84 bra 	$L__BB24_224;
	setp.lt.s32 	%p85, %r300, %r274;
	@%p85 bra 	$L__BB24_223;
	ld.global.u32 	%r1481, [%rd16+6144];
	bra.uni 	$L__BB24_224;
$L__BB24_223:
	ld.global.u32 	%r1481, [%rd15+6144];
$L__BB24_224:
	add.s32 	%r304, %r1, 1792;
	setp.ge.s32 	%p86, %r304, %r276;
	@%p86 bra 	$L__BB24_228;
	setp.lt.s32 	%p87, %r304, %r274;
	@%p87 bra 	$L__BB24_227;
	ld.global.u32 	%r1480, [%rd16+7168];
	bra.uni 	$L__BB24_228;
$L__BB24_227:
	ld.global.u32 	%r1480, [%rd15+7168];
$L__BB24_228:
	or.b32  	%r308, %r1, 2048;
	setp.ge.s32 	%p88, %r308, %r276;
	@%p88 bra 	$L__BB24_232;
	setp.lt.s32 	%p89, %r308, %r274;
	@%p89 bra 	$L__BB24_231;
	ld.global.u32 	%r1479, [%rd16+8192];
	bra.uni 	$L__BB24_232;
$L__BB24_231:
	ld.global.u32 	%r1479, [%rd15+8192];
$L__BB24_232:
	add.s32 	%r312, %r1, 2304;
	setp.ge.s32 	%p90, %r312, %r276;
	@%p90 bra 	$L__BB24_236;
	setp.lt.s32 	%p91, %r312, %r274;
	@%p91 bra 	$L__BB24_235;
	ld.global.u32 	%r1478, [%rd16+9216];
	bra.uni 	$L__BB24_236;
$L__BB24_235:
	ld.global.u32 	%r1478, [%rd15+9216];
$L__BB24_236:
	add.s32 	%r316, %r1, 2560;
	setp.ge.s32 	%p92, %r316, %r276;
	@%p92 bra 	$L__BB24_240;
	setp.lt.s32 	%p93, %r316, %r274;
	@%p93 bra 	$L__BB24_239;
	ld.global.u32 	%r1477, [%rd16+10240];
	bra.uni 	$L__BB24_240;
$L__BB24_239:
	ld.global.u32 	%r1477, [%rd15+10240];
$L__BB24_240:
	add.s32 	%r320, %r1, 2816;
	setp.ge.s32 	%p94, %r320, %r276;
	@%p94 bra 	$L__BB24_244;
	setp.lt.s32 	%p95, %r320, %r274;
	@%p95 bra 	$L__BB24_243;
	ld.global.u32 	%r1476, [%rd16+11264];
	bra.uni 	$L__BB24_244;
$L__BB24_243:
	ld.global.u32 	%r1476, [%rd15+11264];
$L__BB24_244:
	or.b32  	%r324, %r1, 3072;
	setp.ge.s32 	%p96, %r324, %r276;
	@%p96 bra 	$L__BB24_248;
	setp.lt.s32 	%p97, %r324, %r274;
	@%p97 bra 	$L__BB24_247;
	ld.global.u32 	%r1475, [%rd16+12288];
	bra.uni 	$L__BB24_248;
$L__BB24_247:
	ld.global.u32 	%r1475, [%rd15+12288];
$L__BB24_248:
	add.s32 	%r328, %r1, 3328;
	setp.ge.s32 	%p98, %r328, %r276;
	@%p98 bra 	$L__BB24_252;
	setp.lt.s32 	%p99, %r328, %r274;
	@%p99 bra 	$L__BB24_251;
	ld.global.u32 	%r1474, [%rd16+13312];
	bra.uni 	$L__BB24_252;
$L__BB24_251:
	ld.global.u32 	%r1474, [%rd15+13312];
$L__BB24_252:
	add.s32 	%r332, %r1, 3584;
	setp.ge.s32 	%p100, %r332, %r276;
	@%p100 bra 	$L__BB24_256;
	setp.lt.s32 	%p101, %r332, %r274;
	@%p101 bra 	$L__BB24_255;
	ld.global.u32 	%r1473, [%rd16+14336];
	bra.uni 	$L__BB24_256;
$L__BB24_255:
	ld.global.u32 	%r1473, [%rd15+14336];
$L__BB24_256:
	add.s32 	%r336, %r1, 3840;
	setp.ge.s32 	%p102, %r336, %r276;
	@%p102 bra 	$L__BB24_260;
	setp.lt.s32 	%p103, %r336, %r274;
	@%p103 bra 	$L__BB24_259;
	ld.global.u32 	%r1472, [%rd16+15360];
	bra.uni 	$L__BB24_260;
$L__BB24_259:
	ld.global.u32 	%r1472, [%rd15+15360];
$L__BB24_260:
	or.b32  	%r340, %r1, 4096;
	setp.ge.s32 	%p104, %r340, %r276;
	@%p104 bra 	$L__BB24_298;
	setp.lt.s32 	%p105, %r340, %r274;
	@%p105 bra 	$L__BB24_263;
	ld.global.u32 	%r1471, [%rd16+16384];
	bra.uni 	$L__BB24_298;
$L__BB24_263:
	ld.global.u32 	%r1471, [%rd15+16384];
	bra.uni 	$L__BB24_298;
$L__BB24_264:
	add.s64 	%rd60, %rd12, %rd13;
	add.s64 	%rd17, %rd60, %rd14;
	add.s32 	%r343, %r275, %r274;
	setp.ge.s32 	%p106, %r1, %r343;
	@%p106 bra 	$L__BB24_266;
	setp.lt.s32 	%p107, %r1, %r274;
	sub.s32 	%r655, %r1, %r274;
	cvt.s64.s32 	%rd61, %r655;
	cvt.u64.u32 	%rd62, %r1;
	selp.b64 	%rd63, %rd11, %rd17, %p107;
	selp.b64 	%rd64, %rd62, %rd61, %p107;
	add.s64 	%rd65, %rd64, %rd63;
	shl.b64 	%rd66, %rd65, 2;
	add.s64 	%rd67, %rd1, %rd66;
	ld.global.u32 	%r1487, [%rd67];
$L__BB24_266:
	add.s32 	%r346, %r1, 256;
	setp.ge.s32 	%p108, %r346, %r343;
	@%p108 bra 	$L__BB24_268;
	setp.lt.s32 	%p109, %r346, %r274;
	sub.s32 	%r657, %r346, %r274;
	cvt.s64.s32 	%rd68, %r657;
	cvt.u64.u32 	%rd69, %r346;
	selp.b64 	%rd70, %rd11, %rd17, %p109;
	selp.b64 	%rd71, %rd69, %rd68, %p109;
	add.s64 	%rd72, %rd71, %rd70;
	shl.b64 	%rd73, %rd72, 2;
	add.s64 	%rd74, %rd1, %rd73;
	ld.global.u32 	%r1486, [%rd74];
$L__BB24_268:
	add.s32 	%r349, %r1, 512;
	setp.ge.s32 	%p110, %r349, %r343;
	@%p110 bra 	$L__BB24_270;
	setp.lt.s32 	%p111, %r349, %r274;
	sub.s32 	%r659, %r349, %r274;
	cvt.s64.s32 	%rd75, %r659;
	cvt.u64.u32 	%rd76, %r349;
	selp.b64 	%rd77, %rd11, %rd17, %p111;
	selp.b64 	%rd78, %rd76, %rd75, %p111;
	add.s64 	%rd79, %rd78, %rd77;
	shl.b64 	%rd80, %rd79, 2;
	add.s64 	%rd81, %rd1, %rd80;
	ld.global.u32 	%r1485, [%rd81];
$L__BB24_270:
	add.s32 	%r352, %r1, 768;
	setp.ge.s32 	%p112, %r352, %r343;
	@%p112 bra 	$L__BB24_272;
	setp.lt.s32 	%p113, %r352, %r274;
	sub.s32 	%r661, %r352, %r274;
	cvt.s64.s32 	%rd82, %r661;
	cvt.u64.u32 	%rd83, %r352;
	selp.b64 	%rd84, %rd11, %rd17, %p113;
	selp.b64 	%rd85, %rd83, %rd82, %p113;
	add.s64 	%rd86, %rd85, %rd84;
	shl.b64 	%rd87, %rd86, 2;
	add.s64 	%rd88, %rd1, %rd87;
	ld.global.u32 	%r1484, [%rd88];
$L__BB24_272:
	or.b32  	%r355, %r1, 1024;
	setp.ge.s32 	%p114, %r355, %r343;
	@%p114 bra 	$L__BB24_274;
	setp.lt.s32 	%p115, %r355, %r274;
	sub.s32 	%r663, %r355, %r274;
	cvt.s64.s32 	%rd89, %r663;
	cvt.u64.u32 	%rd90, %r355;
	selp.b64 	%rd91, %rd11, %rd17, %p115;
	selp.b64 	%rd92, %rd90, %rd89, %p115;
	add.s64 	%rd93, %rd92, %rd91;
	shl.b64 	%rd94, %rd93, 2;
	add.s64 	%rd95, %rd1, %rd94;
	ld.global.u32 	%r1483, [%rd95];
$L__BB24_274:
	add.s32 	%r358, %r1, 1280;
	setp.ge.s32 	%p116, %r358, %r343;
	@%p116 bra 	$L__BB24_276;
	setp.lt.s32 	%p117, %r358, %r274;
	sub.s32 	%r665, %r358, %r274;
	cvt.s64.s32 	%rd96, %r665;
	cvt.u64.u32 	%rd97, %r358;
	selp.b64 	%rd98, %rd11, %rd17, %p117;
	selp.b64 	%rd99, %rd97, %rd96, %p117;
	add.s64 	%rd100, %rd99, %rd98;
	shl.b64 	%rd101, %rd100, 2;
	add.s64 	%rd102, %rd1, %rd101;
	ld.global.u32 	%r1482, [%rd102];
$L__BB24_276:
	add.s32 	%r361, %r1, 1536;
	setp.ge.s32 	%p118, %r361, %r343;
	@%p118 bra 	$L__BB24_278;
	setp.lt.s32 	%p119, %r361, %r274;
	sub.s32 	%r667, %r361, %r274;
	cvt.s64.s32 	%rd103, %r667;
	cvt.u64.u32 	%rd104, %r361;
	selp.b64 	%rd105, %rd11, %rd17, %p119;
	selp.b64 	%rd106, %rd104, %rd103, %p119;
	add.s64 	%rd107, %rd106, %rd105;
	shl.b64 	%rd108, %rd107, 2;
	add.s64 	%rd109, %rd1, %rd108;
	ld.global.u32 	%r1481, [%rd109];
$L__BB24_278:
	add.s32 	%r364, %r1, 1792;
	setp.ge.s32 	%p120, %r364, %r343;
	@%p120 bra 	$L__BB24_280;
	setp.lt.s32 	%p121, %r364, %r274;
	sub.s32 	%r669, %r364, %r274;
	cvt.s64.s32 	%rd110, %r669;
	cvt.u64.u32 	%rd111, %r364;
	selp.b64 	%rd112, %rd11, %rd17, %p121;
	selp.b64 	%rd113, %rd111, %rd110, %p121;
	add.s64 	%rd114, %rd113, %rd112;
	shl.b64 	%rd115, %rd114, 2;
	add.s64 	%rd116, %rd1, %rd115;
	ld.global.u32 	%r1480, [%rd116];
$L__BB24_280:
	or.b32  	%r367, %r1, 2048;
	setp.ge.s32 	%p122, %r367, %r343;
	@%p122 bra 	$L__BB24_282;
	setp.lt.s32 	%p123, %r367, %r274;
	sub.s32 	%r671, %r367, %r274;
	cvt.s64.s32 	%rd117, %r671;
	cvt.u64.u32 	%rd118, %r367;
	selp.b64 	%rd119, %rd11, %rd17, %p123;
	selp.b64 	%rd120, %rd118, %rd117, %p123;
	add.s64 	%rd121, %rd120, %rd119;
	shl.b64 	%rd122, %rd121, 2;
	add.s64 	%rd123, %rd1, %rd122;
	ld.global.u32 	%r1479, [%rd123];
$L__BB24_282:
	add.s32 	%r370, %r1, 2304;
	setp.ge.s32 	%p124, %r370, %r343;
	@%p124 bra 	$L__BB24_284;
	ld.param.u64 	%rd524, [_ZN3cub18CUB_300001_SM_10006detail10merge_sort26DeviceMergeSortMergeKernelINS2_10policy_hubIN6thrust24THRUST_300001_SM_1000_NS6detail15normal_iteratorINS6_10device_ptrIiEEEEE9Policy600ESB_PNS0_8NullTypeESB_SF_m14edge_sort_funcIiEiSE_EEvbT2_T3_T4_PT6_PT7_T5_PSK_SK_NS1_7vsmem_tE_param_4];
	setp.lt.s32 	%p125, %r370, %r274;
	sub.s32 	%r673, %r370, %r274;
	cvt.s64.s32 	%rd124, %r673;
	cvt.u64.u32 	%rd125, %r370;
	selp.b64 	%rd126, %rd11, %rd17, %p125;
	selp.b64 	%rd127, %rd125, %rd124, %p125;
	add.s64 	%rd128, %rd127, %rd126;
	cvta.to.global.u64 	%rd129, %rd524;
	shl.b64 	%rd130, %rd128, 2;
	add.s64 	%rd131, %rd129, %rd130;
	ld.global.u32 	%r1478, [%rd131];
$L__BB24_284:
	add.s32 	%r675, %r1, 2560;
	setp.ge.s32 	%p126, %r675, %r343;
	@%p126 bra 	$L__BB24_286;
	ld.param.u64 	%rd525, [_ZN3cub18CUB_300001_SM_10006detail10merge_sort26DeviceMergeSortMergeKernelINS2_10policy_hubIN6thrust24THRUST_300001_SM_1000_NS6detail15normal_iteratorINS6_10device_ptrIiEEEEE9Policy600ESB_PNS0_8NullTypeESB_SF_m14edge_sort_funcIiEiSE_EEvbT2_T3_T4_PT6_PT7_T5_PSK_SK_NS1_7vsmem_tE_param_4];
	add.s32 	%r676, %r1, 2560;
	setp.lt.s32 	%p127, %r676, %r274;
	sub.s32 	%r677, %r676, %r274;
	cvt.s64.s32 	%rd132, %r677;
	cvt.u64.u32 	%rd133, %r676;
	selp.b64 	%rd134, %rd11, %rd17, %p127;
	selp.b64 	%rd135, %rd133, %rd132, %p127;
	add.s64 	%rd136, %rd135, %rd134;
	cvta.to.global.u64 	%rd137, %rd525;
	shl.b64 	%rd138, %rd136, 2;
	add.s64 	%rd139, %rd137, %rd138;
	ld.global.u32 	%r1477, [%rd139];
$L__BB24_286:
	add.s32 	%r679, %r1, 2816;
	setp.ge.s32 	%p128, %r679, %r343;
	@%p128 bra 	$L__BB24_288;
	ld.param.u64 	%rd526, [_ZN3cub18CUB_300001_SM_10006detail10merge_sort26DeviceMergeSortMergeKernelINS2_10policy_hubIN6thrust24THRUST_300001_SM_1000_NS6detail15normal_iteratorINS6_10device_ptrIiEEEEE9Policy600ESB_PNS0_8NullTypeESB_SF_m14edge_sort_funcIiEiSE_EEvbT2_T3_T4_PT6_PT7_T5_PSK_SK_NS1_7vsmem_tE_param_4];
	add.s32 	%r680, %r1, 2816;
	setp.lt.s32 	%p129, %r680, %r274;
	sub.s32 	%r681, %r680, %r274;
	cvt.s64.s32 	%rd140, %r681;
	cvt.u64.u32 	%rd141, %r680;
	selp.b64 	%rd142, %rd11, %rd17, %p129;
	selp.b64 	%rd143, %rd141, %rd140, %p129;
	add.s64 	%rd144, %rd143, %rd142;
	cvta.to.global.u64 	%rd145, %rd526;
	shl.b64 	%rd146, %rd144, 2;
	add.s64 	%rd147, %rd145, %rd146;
	ld.global.u32 	%r1476, [%rd147];
$L__BB24_288:
	or.b32  	%r683, %r1, 3072;
	setp.ge.s32 	%p130, %r683, %r343;
	@%p130 bra 	$L__BB24_290;
	ld.param.u64 	%rd527, [_ZN3cub18CUB_300001_SM_10006detail10merge_sort26DeviceMergeSortMergeKernelINS2_10policy_hubIN6thrust24THRUST_300001_SM_1000_NS6detail15normal_iteratorINS6_10device_ptrIiEEEEE9Policy600ESB_PNS0_8NullTypeESB_SF_m14edge_sort_funcIiEiSE_EEvbT2_T3_T4_PT6_PT7_T5_PSK_SK_NS1_7vsmem_tE_param_4];
	or.b32  	%r684, %r1, 3072;
	setp.lt.s32 	%p131, %r684, %r274;
	sub.s32 	%r685, %r684, %r274;
	cvt.s64.s32 	%rd148, %r685;
	cvt.u64.u32 	%rd149, %r684;
	selp.b64 	%rd150, %rd11, %rd17, %p131;
	selp.b64 	%rd151, %rd149, %rd148, %p131;
	add.s64 	%rd152, %rd151, %rd150;
	cvta.to.global.u64 	%rd153, %rd527;
	shl.b64 	%rd154, %rd152, 2;
	add.s64 	%rd155, %rd153, %rd154;
	ld.global.u32 	%r1475, [%rd155];
$L__BB24_290:
	add.s32 	%r687, %r1, 3328;
	setp.ge.s32 	%p132, %r687, %r343;
	@%p132 bra 	$L__BB24_292;
	ld.param.u64 	%rd528, [_ZN3cub18CUB_300001_SM_10006detail10merge_sort26DeviceMergeSortMergeKernelINS2_10policy_hubIN6thrust24THRUST_300001_SM_1000_NS6detail15normal_iteratorINS6_10device_ptrIiEEEEE9Policy600ESB_PNS0_8NullTypeESB_SF_m14edge_sort_funcIiEiSE_EEvbT2_T3_T4_PT6_PT7_T5_PSK_SK_NS1_7vsmem_tE_param_4];
	add.s32 	%r688, %r1, 3328;
	setp.lt.s32 	%p133, %r688, %r274;
	sub.s32 	%r689, %r688, %r274;
	cvt.s64.s32 	%rd156, %r689;
	cvt.u64.u32 	%rd157, %r688;
	selp.b64 	%rd158, %rd11, %rd17, %p133;
	selp.b64 	%rd159, %rd157, %rd156, %p133;
	add.s64 	%rd160, %rd159, %rd158;
	cvta.to.global.u64 	%rd161, %rd528;
	shl.b64 	%rd162, %rd160, 2;
	add.s64 	%rd163, %rd161, %rd162;
	ld.global.u32 	%r1474, [%rd163];
$L__BB24_292:
	add.s32 	%r691, %r1, 3584;
	setp.ge.s32 	%p134, %r691, %r343;
	@%p134 bra 	$L__BB24_294;
	ld.param.u64 	%rd529, [_ZN3cub18CUB_300001_SM_10006detail10merge_sort26DeviceMergeSortMergeKernelINS2_10policy_hubIN6thrust24THRUST_300001_SM_1000_NS6detail15normal_iteratorINS6_10device_ptrIiEEEEE9Policy600ESB_PNS0_8NullTypeESB_SF_m14edge_sort_funcIiEiSE_EEvbT2_T3_T4_PT6_PT7_T5_PSK_SK_NS1_7vsmem_tE_param_4];
	add.s32 	%r692, %r1, 3584;
	setp.lt.s32 	%p135, %r692, %r274;
	sub.s32 	%r693, %r692, %r274;
	cvt.s64.s32 	%rd164, %r693;
	cvt.u64.u32 	%rd165, %r692;
	selp.b64 	%rd166, %rd11, %rd17, %p135;
	selp.b64 	%rd167, %rd165, %rd164, %p135;
	add.s64 	%rd168, %rd167, %rd166;
	cvta.to.global.u64 	%rd169, %rd529;
	shl.b64 	%rd170, %rd168, 2;
	add.s64 	%rd171, %rd169, %rd170;
	ld.global.u32 	%r1473, [%rd171];
$L__BB24_294:
	add.s32 	%r695, %r1, 3840;
	setp.ge.s32 	%p136, %r695, %r343;
	@%p136 bra 	$L__BB24_296;
	ld.param.u64 	%rd530, [_ZN3cub18CUB_300001_SM_10006detail10merge_sort26DeviceMergeSortMergeKernelINS2_10policy_hubIN6thrust24THRUST_300001_SM_1000_NS6detail15normal_iteratorINS6_10device_ptrIiEEEEE9Policy600ESB_PNS0_8NullTypeESB_SF_m14edge_sort_funcIiEiSE_EEvbT2_T3_T4_PT6_PT7_T5_PSK_SK_NS1_7vsmem_tE_param_4];
	add.s32 	%r696, %r1, 3840;
	setp.lt.s32 	%p137, %r696, %r274;
	sub.s32 	%r697, %r696, %r274;
	cvt.s64.s32 	%rd172, %r697;
	cvt.u64.u32 	%rd173, %r696;
	selp.b64 	%rd174, %rd11, %rd17, %p137;
	selp.b64 	%rd175, %rd173, %rd172, %p137;
	add.s64 	%rd176, %rd175, %rd174;
	cvta.to.global.u64 	%rd177, %rd530;
	shl.b64 	%rd178, %rd176, 2;
	add.s64 	%rd179, %rd177, %rd178;
	ld.global.u32 	%r1472, [%rd179];
$L__BB24_296:
	or.b32  	%r699, %r1, 4096;
	setp.ge.s32 	%p138, %r699, %r343;
	@%p138 bra 	$L__BB24_298;
	ld.param.u64 	%rd531, [_ZN3cub18CUB_300001_SM_10006detail10merge_sort26DeviceMergeSortMergeKernelINS2_10policy_hubIN6thrust24THRUST_300001_SM_1000_NS6detail15normal_iteratorINS6_10device_ptrIiEEEEE9Policy600ESB_PNS0_8NullTypeESB_SF_m14edge_sort_funcIiEiSE_EEvbT2_T3_T4_PT6_PT7_T5_PSK_SK_NS1_7vsmem_tE_param_4];
	or.b32  	%r700, %r1, 4096;
	setp.lt.s32 	%p139, %r700, %r274;
	sub.s32 	%r701, %r700, %r274;
	cvt.s64.s32 	%rd180, %r701;
	cvt.u64.u32 	%rd181, %r700;
	selp.b64 	%rd182, %rd11, %rd17, %p139;
	selp.b64 	%rd183, %rd181, %rd180, %p139;
	add.s64 	%rd184, %rd183, %rd182;
	cvta.to.global.u64 	%rd185, %rd531;
	shl.b64 	%rd186, %rd184, 2;
	add.s64 	%rd187, %rd185, %rd186;
	ld.global.u32 	%r1471, [%rd187];
$L__BB24_298:
	shl.b32 	%r702, %r1, 2;
	mov.u32 	%r703, _ZZN3cub18CUB_300001_SM_10006detail10merge_sort26DeviceMergeSortMergeKernelINS2_10policy_hubIN6thrust24THRUST_300001_SM_1000_NS6detail15normal_iteratorINS6_10device_ptrIiEEEEE9Policy600ESB_PNS0_8NullTypeESB_SF_m14edge_sort_funcIiEiSE_EEvbT2_T3_T4_PT6_PT7_T5_PSK_SK_NS1_7vsmem_tEE19static_temp_storage;
	add.s32 	%r704, %r703, %r702;
	st.shared.u32 	[%r704], %r1487;
	st.shared.u32 	[%r704+1024], %r1486;
	st.shared.u32 	[%r704+2048], %r1485;
	st.shared.u32 	[%r704+3072], %r1484;
	st.shared.u32 	[%r704+4096], %r1483;
	st.shared.u32 	[%r704+5120], %r1482;
	st.shared.u32 	[%r704+6144], %r1481;
	st.shared.u32 	[%r704+7168], %r1480;
	st.shared.u32 	[%r704+8192], %r1479;
	st.shared.u32 	[%r704+9216], %r1478;
	st.shared.u32 	[%r704+10240], %r1477;
	st.shared.u32 	[%r704+11264], %r1476;
	st.shared.u32 	[%r704+12288], %r1475;
	st.shared.u32 	[%r704+13312], %r1474;
	st.shared.u32 	[%r704+14336], %r1473;
	st.shared.u32 	[%r704+15360], %r1472;
	st.shared.u32 	[%r704+16384], %r1471;
	bar.sync 	0;
	// begin inline asm
	griddepcontrol.launch_dependents;
	// end inline asm
	add.s32 	%r403, %r275, %r274;
	mul.lo.s32 	%r705, %r1, 17;
	min.s32 	%r404, %r705, %r403;
	shl.b32 	%r706, %r274, 2;
	add.s32 	%r405, %r703, %r706;
	cvta.to.global.u64 	%rd18, %rd23;
	setp.lt.s32 	%p140, %r404, %r275;
	sub.s32 	%r707, %r404, %r275;
	selp.b32 	%r1492, 0, %r707, %p140;
	min.s32 	%r1488, %r404, %r274;
	setp.ge.s32 	%p141, %r1492, %r1488;
	@%p141 bra 	$L__BB24_303;
$L__BB24_299:
	mov.u32 	%r409, %r1488;
	sub.s32 	%r709, %r409, %r1492;
	shr.u32 	%r710, %r709, 31;
	add.s32 	%r711, %r709, %r710;
	shr.s32 	%r712, %r711, 1;
	add.s32 	%r411, %r712, %r1492;
	shl.b32 	%r713, %r411, 2;
	add.s32 	%r715, %r703, %r713;
	ld.shared.u32 	%r412, [%r715];
	not.b32 	%r716, %r411;
	add.s32 	%r717, %r404, %r716;
	shl.b32 	%r718, %r717, 2;
	add.s32 	%r719, %r405, %r718;
	ld.shared.u32 	%r413, [%r719];
	mov.b32 	%r1490, 0;
	mov.pred 	%p632, -1;
$L__BB24_300:
	mul.lo.s32 	%r720, %r1490, %r627;
	add.s32 	%r721, %r720, %r413;
	mul.wide.s32 	%rd188, %r721, 4;
	add.s64 	%rd189, %rd18, %rd188;
	ld.global.u32 	%r415, [%rd189];
	add.s32 	%r722, %r720, %r412;
	mul.wide.s32 	%rd190, %r722, 4;
	add.s64 	%rd191, %rd18, %rd190;
	ld.global.u32 	%r416, [%rd191];
	setp.lt.s32 	%p143, %r415, %r416;
	mov.u32 	%r1488, %r411;
	@%p143 bra 	$L__BB24_302;
	setp.le.s32 	%p145, %r415, %r416;
	and.pred  	%p146, %p145, %p632;
	mov.b32 	%r1490, 1;
	mov.pred 	%p632, 0;
	mov.u32 	%r1488, %r409;
	@%p146 bra 	$L__BB24_300;
$L__BB24_302:
	setp.lt.s32 	%p147, %r415, %r416;
	add.s32 	%r724, %r411, 1;
	selp.b32 	%r1492, %r1492, %r724, %p147;
	setp.lt.s32 	%p148, %r1492, %r1488;
	@%p148 bra 	$L__BB24_299;
$L__BB24_303:
	sub.s32 	%r725, %r404, %r1492;
	add.s32 	%r420, %r725, %r274;
	shl.b32 	%r726, %r1492, 2;
	add.s32 	%r421, %r703, %r726;
	ld.shared.u32 	%r1497, [%r421];
	shl.b32 	%r728, %r725, 2;
	add.s32 	%r423, %r405, %r728;
	ld.shared.u32 	%r1495, [%r423];
	setp.ge.s32 	%p150, %r420, %r403;
	mov.pred 	%p634, 0;
	@%p150 bra 	$L__BB24_308;
	setp.ge.s32 	%p152, %r1492, %r274;
	mov.pred 	%p634, -1;
	@%p152 bra 	$L__BB24_308;
	mov.b32 	%r1493, 0;
	mov.pred 	%p633, -1;
$L__BB24_306:
	mul.lo.s32 	%r730, %r1493, %r627;
	add.s32 	%r731, %r730, %r1495;
	mul.wide.s32 	%rd192, %r731, 4;
	add.s64 	%rd193, %rd18, %rd192;
	ld.global.u32 	%r426, [%rd193];
	add.s32 	%r732, %r730, %r1497;
	mul.wide.s32 	%rd194, %r732, 4;
	add.s64 	%rd195, %rd18, %rd194;
	ld.global.u32 	%r427, [%rd195];
	setp.lt.s32 	%p155, %r426, %r427;
	mov.pred 	%p634, -1;
	@%p155 bra 	$L__BB24_308;
	setp.le.s32 	%p157, %r426, %r427;
	and.pred  	%p158, %p157, %p633;
	mov.b32 	%r1493, 1;
	mov.pred 	%p633, 0;
	mov.pred 	%p634, %p633;
	@%p158 bra 	$L__BB24_306;
$L__BB24_308:
	selp.b32 	%r428, %r1495, %r1497, %p634;
	selp.u32 	%r734, 1, 0, %p634;
	add.s32 	%r429, %r420, %r734;
	not.pred 	%p159, %p634;
	selp.u32 	%r735, 1, 0, %p159;
	add.s32 	%r430, %r1492, %r735;
	@%p159 bra 	$L__BB24_310;
	ld.shared.u32 	%r1495, [%r423+4];
	bra.uni 	$L__BB24_311;
$L__BB24_310:
	ld.shared.u32 	%r1497, [%r421+4];
$L__BB24_311:
	setp.ge.s32 	%p161, %r429, %r403;
	mov.pred 	%p636, 0;
	@%p161 bra 	$L__BB24_316;
	setp.ge.s32 	%p163, %r430, %r274;
	mov.pred 	%p636, -1;
	@%p163 bra 	$L__BB24_316;
	mov.b32 	%r1496, 0;
	mov.pred 	%p635, -1;
$L__BB24_314:
	mul.lo.s32 	%r737, %r1496, %r627;
	add.s32 	%r738, %r737, %r1495;
	mul.wide.s32 	%rd196, %r738, 4;
	add.s64 	%rd197, %rd18, %rd196;
	ld.global.u32 	%r436, [%rd197];
	add.s32 	%r739, %r737, %r1497;
	mul.wide.s32 	%rd198, %r739, 4;
	add.s64 	%rd199, %rd18, %rd198;
	ld.global.u32 	%r437, [%rd199];
	setp.lt.s32 	%p166, %r436, %r437;
	mov.pred 	%p636, -1;
	@%p166 bra 	$L__BB24_316;
	setp.le.s32 	%p168, %r436, %r437;
	and.pred  	%p169, %p168, %p635;
	mov.b32 	%r1496, 1;
	mov.pred 	%p635, 0;
	mov.pred 	%p636, %p635;
	@%p169 bra 	$L__BB24_314;
$L__BB24_316:
	selp.b32 	%r438, %r1495, %r1497, %p636;
	selp.u32 	%r741, 1, 0, %p636;
	add.s32 	%r439, %r429, %r741;
	not.pred 	%p170, %p636;
	selp.u32 	%r742, 1, 0, %p170;
	add.s32 	%r440, %r430, %r742;
	@%p636 bra 	$L__BB24_318;
	shl.b32 	%r743, %r440, 2;
	add.s32 	%r745, %r703, %r743;
	ld.shared.u32 	%r1497, [%r745];
	bra.uni 	$L__BB24_319;
$L__BB24_318:
	shl.b32 	%r746, %r439, 2;
	add.s32 	%r748, %r703, %r746;
	ld.shared.u32 	%r1495, [%r748];
$L__BB24_319:
	setp.ge.s32 	%p172, %r439, %r403;
	mov.pred 	%p638, 0;
	@%p172 bra 	$L__BB24_324;
	setp.ge.s32 	%p174, %r440, %r274;
	mov.pred 	%p638, -1;
	@%p174 bra 	$L__BB24_324;
	mov.b32 	%r1499, 0;
	mov.pred 	%p637, -1;
$L__BB24_322:
	mul.lo.s32 	%r750, %r1499, %r627;
	add.s32 	%r751, %r750, %r1495;
	mul.wide.s32 	%rd200, %r751, 4;
	add.s64 	%rd201, %rd18, %rd200;
	ld.global.u32 	%r446, [%rd201];
	add.s32 	%r752, %r750, %r1497;
	mul.wide.s32 	%rd202, %r752, 4;
	add.s64 	%rd203, %rd18, %rd202;
	ld.global.u32 	%r447, [%rd203];
	setp.lt.s32 	%p177, %r446, %r447;
	mov.pred 	%p638, -1;
	@%p177 bra 	$L__BB24_324;
	setp.le.s32 	%p179, %r446, %r447;
	and.pred  	%p180, %p179, %p637;
	mov.b32 	%r1499, 1;
	mov.pred 	%p637, 0;
	mov.pred 	%p638, %p637;
	@%p180 bra 	$L__BB24_322;
$L__BB24_324:
	selp.b32 	%r448, %r1495, %r1497, %p638;
	selp.u32 	%r754, 1, 0, %p638;
	add.s32 	%r449, %r439, %r754;
	not.pred 	%p181, %p638;
	selp.u32 	%r755, 1, 0, %p181;
	add.s32 	%r450, %r440, %r755;
	@%p638 bra 	$L__BB24_326;
	shl.b32 	%r756, %r450, 2;
	add.s32 	%r758, %r703, %r756;
	ld.shared.u32 	%r1497, [%r758];
	bra.uni 	$L__BB24_327;
$L__BB24_326:
	shl.b32 	%r759, %r449, 2;
	add.s32 	%r761, %r703, %r759;
	ld.shared.u32 	%r1495, [%r761];
$L__BB24_327:
	setp.ge.s32 	%p183, %r449, %r403;
	mov.pred 	%p640, 0;
	@%p183 bra 	$L__BB24_332;
	setp.ge.s32 	%p185, %r450, %r274;
	mov.pred 	%p640, -1;
	@%p185 bra 	$L__BB24_332;
	mov.b32 	%r1502, 0;
	mov.pred 	%p639, -1;
$L__BB24_330:
	mul.lo.s32 	%r763, %r1502, %r627;
	add.s32 	%r764, %r763, %r1495;
	mul.wide.s32 	%rd204, %r764, 4;
	add.s64 	%rd205, %rd18, %rd204;
	ld.global.u32 	%r456, [%rd205];
	add.s32 	%r765, %r763, %r1497;
	mul.wide.s32 	%rd206, %r765, 4;
	add.s64 	%rd207, %rd18, %rd206;
	ld.global.u32 	%r457, [%rd207];
	setp.lt.s32 	%p188, %r456, %r457;
	mov.pred 	%p640, -1;
	@%p188 bra 	$L__BB24_332;
	setp.le.s32 	%p190, %r456, %r457;
	and.pred  	%p191, %p190, %p639;
	mov.b32 	%r1502, 1;
	mov.pred 	%p639, 0;
	mov.pred 	%p640, %p639;
	@%p191 bra 	$L__BB24_330;
$L__BB24_332:
	selp.b32 	%r458, %r1495, %r1497, %p640;
	selp.u32 	%r767, 1, 0, %p640;
	add.s32 	%r459, %r449, %r767;
	not.pred 	%p192, %p640;
	selp.u32 	%r768, 1, 0, %p192;
	add.s32 	%r460, %r450, %r768;
	@%p640 bra 	$L__BB24_334;
	shl.b32 	%r769, %r460, 2;
	add.s32 	%r771, %r703, %r769;
	ld.shared.u32 	%r1497, [%r771];
	bra.uni 	$L__BB24_335;
$L__BB24_334:
	shl.b32 	%r772, %r459, 2;
	add.s32 	%r774, %r703, %r772;
	ld.shared.u32 	%r1495, [%r774];
$L__BB24_335:
	setp.ge.s32 	%p194, %r459, %r403;
	mov.pred 	%p642, 0;
	@%p194 bra 	$L__BB24_340;
	setp.ge.s32 	%p196, %r460, %r274;
	mov.pred 	%p642, -1;
	@%p196 bra 	$L__BB24_340;
	mov.b32 	%r1505, 0;
	mov.pred 	%p641, -1;
$L__BB24_338:
	mul.lo.s32 	%r776, %r1505, %r627;
	add.s32 	%r777, %r776, %r1495;
	mul.wide.s32 	%rd208, %r777, 4;
	add.s64 	%rd209, %rd18, %rd208;
	ld.global.u32 	%r466, [%rd209];
	add.s32 	%r778, %r776, %r1497;
	mul.wide.s32 	%rd210, %r778, 4;
	add.s64 	%rd211, %rd18, %rd210;
	ld.global.u32 	%r467, [%rd211];
	setp.lt.s32 	%p199, %r466, %r467;
	mov.pred 	%p642, -1;
	@%p199 bra 	$L__BB24_340;
	setp.le.s32 	%p201, %r466, %r467;
	and.pred  	%p202, %p201, %p641;
	mov.b32 	%r1505, 1;
	mov.pred 	%p641, 0;
	mov.pred 	%p642, %p641;
	@%p202 bra 	$L__BB24_338;
$L__BB24_340:
	selp.b32 	%r468, %r1495, %r1497, %p642;
	selp.u32 	%r780, 1, 0, %p642;
	add.s32 	%r469, %r459, %r780;
	not.pred 	%p203, %p642;
	selp.u32 	%r781, 1, 0, %p203;
	add.s32 	%r470, %r460, %r781;
	@%p642 bra 	$L__BB24_342;
	shl.b32 	%r782, %r470, 2;
	add.s32 	%r784, %r703, %r782;
	ld.shared.u32 	%r1497, [%r784];
	bra.uni 	$L__BB24_343;
$L__BB24_342:
	shl.b32 	%r785, %r469, 2;
	add.s32 	%r787, %r703, %r785;
	ld.shared.u32 	%r1495, [%r787];
$L__BB24_343:
	setp.ge.s32 	%p205, %r469, %r403;
	mov.pred 	%p644, 0;
	@%p205 bra 	$L__BB24_348;
	setp.ge.s32 	%p207, %r470, %r274;
	mov.pred 	%p644, -1;
	@%p207 bra 	$L__BB24_348;
	mov.b32 	%r1508, 0;
	mov.pred 	%p643, -1;
$L__BB24_346:
	mul.lo.s32 	%r789, %r1508, %r627;
	add.s32 	%r790, %r789, %r1495;
	mul.wide.s32 	%rd212, %r790, 4;
	add.s64 	%rd213, %rd18, %rd212;
	ld.global.u32 	%r476, [%rd213];
	add.s32 	%r791, %r789, %r1497;
	mul.wide.s32 	%rd214, %r791, 4;
	add.s64 	%rd215, %rd18, %rd214;
	ld.global.u32 	%r477, [%rd215];
	setp.lt.s32 	%p210, %r476, %r477;
	mov.pred 	%p644, -1;
	@%p210 bra 	$L__BB24_348;
	setp.le.s32 	%p212, %r476, %r477;
	and.pred  	%p213, %p212, %p643;
	mov.b32 	%r1508, 1;
	mov.pred 	%p643, 0;
	mov.pred 	%p644, %p643;
	@%p213 bra 	$L__BB24_346;
$L__BB24_348:
	selp.b32 	%r478, %r1495, %r1497, %p644;
	selp.u32 	%r793, 1, 0, %p644;
	add.s32 	%r479, %r469, %r793;
	not.pred 	%p214, %p644;
	selp.u32 	%r794, 1, 0, %p214;
	add.s32 	%r480, %r470, %r794;
	@%p644 bra 	$L__BB24_350;
	shl.b32 	%r795, %r480, 2;
	add.s32 	%r797, %r703, %r795;
	ld.shared.u32 	%r1497, [%r797];
	bra.uni 	$L__BB24_351;
$L__BB24_350:
	shl.b32 	%r798, %r479, 2;
	add.s32 	%r800, %r703, %r798;
	ld.shared.u32 	%r1495, [%r800];
$L__BB24_351:
	setp.ge.s32 	%p216, %r479, %r403;
	mov.pred 	%p646, 0;
	@%p216 bra 	$L__BB24_356;
	setp.ge.s32 	%p218, %r480, %r274;
	mov.pred 	%p646, -1;
	@%p218 bra 	$L__BB24_356;
	mov.b32 	%r1511, 0;
	mov.pred 	%p645, -1;
$L__BB24_354:
	mul.lo.s32 	%r802, %r1511, %r627;
	add.s32 	%r803, %r802, %r1495;
	mul.wide.s32 	%rd216, %r803, 4;
	add.s64 	%rd217, %rd18, %rd216;
	ld.global.u32 	%r486, [%rd217];
	add.s32 	%r804, %r802, %r1497;
	mul.wide.s32 	%rd218, %r804, 4;
	add.s64 	%rd219, %rd18, %rd218;
	ld.global.u32 	%r487, [%rd219];
	setp.lt.s32 	%p221, %r486, %r487;
	mov.pred 	%p646, -1;
	@%p221 bra 	$L__BB24_356;
	setp.le.s32 	%p223, %r486, %r487;
	and.pred  	%p224, %p223, %p645;
	mov.b32 	%r1511, 1;
	mov.pred 	%p645, 0;
	mov.pred 	%p646, %p645;
	@%p224 bra 	$L__BB24_354;
$L__BB24_356:
	selp.b32 	%r488, %r1495, %r1497, %p646;
	selp.u32 	%r806, 1, 0, %p646;
	add.s32 	%r489, %r479, %r806;
	not.pred 	%p225, %p646;
	selp.u32 	%r807, 1, 0, %p225;
	add.s32 	%r490, %r480, %r807;
	@%p646 bra 	$L__BB24_358;
	shl.b32 	%r808, %r490, 2;
	add.s32 	%r810, %r703, %r808;
	ld.shared.u32 	%r1497, [%r810];
	bra.uni 	$L__BB24_359;
$L__BB24_358:
	shl.b32 	%r811, %r489, 2;
	add.s32 	%r813, %r703, %r811;
	ld.shared.u32 	%r1495, [%r813];
$L__BB24_359:
	setp.ge.s32 	%p227, %r489, %r403;
	mov.pred 	%p648, 0;
	@%p227 bra 	$L__BB24_364;
	setp.ge.s32 	%p229, %r490, %r274;
	mov.pred 	%p648, -1;
	@%p229 bra 	$L__BB24_364;
	mov.b32 	%r1514, 0;
	mov.pred 	%p647, -1;
$L__BB24_362:
	mul.lo.s32 	%r815, %r1514, %r627;
	add.s32 	%r816, %r815, %r1495;
	mul.wide.s32 	%rd220, %r816, 4;
	add.s64 	%rd221, %rd18, %rd220;
	ld.global.u32 	%r496, [%rd221];
	add.s32 	%r817, %r815, %r1497;
	mul.wide.s32 	%rd222, %r817, 4;
	add.s64 	%rd223, %rd18, %rd222;
	ld.global.u32 	%r497, [%rd223];
	setp.lt.s32 	%p232, %r496, %r497;
	mov.pred 	%p648, -1;
	@%p232 bra 	$L__BB24_364;
	setp.le.s32 	%p234, %r496, %r497;
	and.pred  	%p235, %p234, %p647;
	mov.b32 	%r1514, 1;
	mov.pred 	%p647, 0;
	mov.pred 	%p648, %p647;
	@%p235 bra 	$L__BB24_362;
$L__BB24_364:
	selp.b32 	%r498, %r1495, %r1497, %p648;
	selp.u32 	%r819, 1, 0, %p648;
	add.s32 	%r499, %r489, %r819;
	not.pred 	%p236, %p648;
	selp.u32 	%r820, 1, 0, %p236;
	add.s32 	%r500, %r490, %r820;
	@%p648 bra 	$L__BB24_366;
	shl.b32 	%r821, %r500, 2;
	add.s32 	%r823, %r703, %r821;
	ld.shared.u32 	%r1497, [%r823];
	bra.uni 	$L__BB24_367;
$L__BB24_366:
	shl.b32 	%r824, %r499, 2;
	add.s32 	%r826, %r703, %r824;
	ld.shared.u32 	%r1495, [%r826];
$L__BB24_367:
	setp.ge.s32 	%p238, %r499, %r403;
	mov.pred 	%p650, 0;
	@%p238 bra 	$L__BB24_372;
	setp.ge.s32 	%p240, %r500, %r274;
	mov.pred 	%p650, -1;
	@%p240 bra 	$L__BB24_372;
	mov.b32 	%r1517, 0;
	mov.pred 	%p649, -1;
$L__BB24_370:
	mul.lo.s32 	%r828, %r1517, %r627;
	add.s32 	%r829, %r828, %r1495;
	mul.wide.s32 	%rd224, %r829, 4;
	add.s64 	%rd225, %rd18, %rd224;
	ld.global.u32 	%r506, [%rd225];
	add.s32 	%r830, %r828, %r1497;
	mul.wide.s32 	%rd226, %r830, 4;
	add.s64 	%rd227, %rd18, %rd226;
	ld.global.u32 	%r507, [%rd227];
	setp.lt.s32 	%p243, %r506, %r507;
	mov.pred 	%p650, -1;
	@%p243 bra 	$L__BB24_372;
	setp.le.s32 	%p245, %r506, %r507;
	and.pred  	%p246, %p245, %p649;
	mov.b32 	%r1517, 1;
	mov.pred 	%p649, 0;
	mov.pred 	%p650, %p649;
	@%p246 bra 	$L__BB24_370;
$L__BB24_372:
	selp.b32 	%r508, %r1495, %r1497, %p650;
	selp.u32 	%r832, 1, 0, %p650;
	add.s32 	%r509, %r499, %r832;
	not.pred 	%p247, %p650;
	selp.u32 	%r833, 1, 0, %p247;
	add.s32 	%r510, %r500, %r833;
	@%p650 bra 	$L__BB24_374;
	shl.b32 	%r834, %r510, 2;
	add.s32 	%r836, %r703, %r834;
	ld.shared.u32 	%r1497, [%r836];
	bra.uni 	$L__BB24_375;
$L__BB24_374:
	shl.b32 	%r837, %r509, 2;
	add.s32 	%r839, %r703, %r837;
	ld.shared.u32 	%r1495, [%r839];
$L__BB24_375:
	setp.ge.s32 	%p249, %r509, %r403;
	mov.pred 	%p652, 0;
	@%p249 bra 	$L__BB24_380;
	setp.ge.s32 	%p251, %r510, %r274;
	mov.pred 	%p652, -1;
	@%p251 bra 	$L__BB24_380;
	mov.b32 	%r1520, 0;
	mov.pred 	%p651, -1;
$L__BB24_378:
	mul.lo.s32 	%r841, %r1520, %r627;
	add.s32 	%r842, %r841, %r1495;
	mul.wide.s32 	%rd228, %r842, 4;
	add.s64 	%rd229, %rd18, %rd228;
	ld.global.u32 	%r516, [%rd229];
	add.s32 	%r843, %r841, %r1497;
	mul.wide.s32 	%rd230, %r843, 4;
	add.s64 	%rd231, %rd18, %rd230;
	ld.global.u32 	%r517, [%rd231];
	setp.lt.s32 	%p254, %r516, %r517;
	mov.pred 	%p652, -1;
	@%p254 bra 	$L__BB24_380;
	setp.le.s32 	%p256, %r516, %r517;
	and.pred  	%p257, %p256, %p651;
	mov.b32 	%r1520, 1;
	mov.pred 	%p651, 0;
	mov.pred 	%p652, %p651;
	@%p257 bra 	$L__BB24_378;
$L__BB24_380:
	selp.b32 	%r518, %r1495, %r1497, %p652;
	selp.u32 	%r845, 1, 0, %p652;
	add.s32 	%r519, %r509, %r845;
	not.pred 	%p258, %p652;
	selp.u32 	%r846, 1, 0, %p258;
	add.s32 	%r520, %r510, %r846;
	@%p652 bra 	$L__BB24_382;
	shl.b32 	%r847, %r520, 2;
	add.s32 	%r849, %r703, %r847;
	ld.shared.u32 	%r1497, [%r849];
	bra.uni 	$L__BB24_383;
$L__BB24_382:
	shl.b32 	%r850, %r519, 2;
	add.s32 	%r852, %r703, %r850;
	ld.shared.u32 	%r1495, [%r852];
$L__BB24_383:
	setp.ge.s32 	%p260, %r519, %r403;
	mov.pred 	%p654, 0;
	@%p260 bra 	$L__BB24_388;
	setp.ge.s32 	%p262, %r520, %r274;
	mov.pred 	%p654, -1;
	@%p262 bra 	$L__BB24_388;
	mov.b32 	%r1523, 0;
	mov.pred 	%p653, -1;
$L__BB24_386:
	mul.lo.s32 	%r854, %r1523, %r627;
	add.s32 	%r855, %r854, %r1495;
	mul.wide.s32 	%rd232, %r855, 4;
	add.s64 	%rd233, %rd18, %rd232;
	ld.global.u32 	%r526, [%rd233];
	add.s32 	%r856, %r854, %r1497;
	mul.wide.s32 	%rd234, %r856, 4;
	add.s64 	%rd235, %rd18, %rd234;
	ld.global.u32 	%r527, [%rd235];
	setp.lt.s32 	%p265, %r526, %r527;
	mov.pred 	%p654, -1;
	@%p265 bra 	$L__BB24_388;
	setp.le.s32 	%p267, %r526, %r527;
	and.pred  	%p268, %p267, %p653;
	mov.b32 	%r1523, 1;
	mov.pred 	%p653, 0;
	mov.pred 	%p654, %p653;
	@%p268 bra 	$L__BB24_386;
$L__BB24_388:
	selp.b32 	%r528, %r1495, %r1497, %p654;
	selp.u32 	%r858, 1, 0, %p654;
	add.s32 	%r529, %r519, %r858;
	not.pred 	%p269, %p654;
	selp.u32 	%r859, 1, 0, %p269;
	add.s32 	%r530, %r520, %r859;
	@%p654 bra 	$L__BB24_390;
	shl.b32 	%r860, %r530, 2;
	add.s32 	%r862, %r703, %r860;
	ld.shared.u32 	%r1497, [%r862];
	bra.uni 	$L__BB24_391;
$L__BB24_390:
	shl.b32 	%r863, %r529, 2;
	add.s32 	%r865, %r703, %r863;
	ld.shared.u32 	%r1495, [%r865];
$L__BB24_391:
	setp.ge.s32 	%p271, %r529, %r403;
	mov.pred 	%p656, 0;
	@%p271 bra 	$L__BB24_396;
	setp.ge.s32 	%p273, %r530, %r274;
	mov.pred 	%p656, -1;
	@%p273 bra 	$L__BB24_396;
	mov.b32 	%r1526, 0;
	mov.pred 	%p655, -1;
$L__BB24_394:
	mul.lo.s32 	%r867, %r1526, %r627;
	add.s32 	%r868, %r867, %r1495;
	cvta.to.global.u64 	%rd236, %rd23;
	mul.wide.s32 	%rd237, %r868, 4;
	add.s64 	%rd238, %rd236, %rd237;
	ld.global.u32 	%r536, [%rd238];
	add.s32 	%r869, %r867, %r1497;
	mul.wide.s32 	%rd239, %r869, 4;
	add.s64 	%rd240, %rd236, %rd239;
	ld.global.u32 	%r537, [%rd240];
	setp.lt.s32 	%p276, %r536, %r537;
	mov.pred 	%p656, -1;
	@%p276 bra 	$L__BB24_396;
	setp.le.s32 	%p278, %r536, %r537;
	and.pred  	%p279, %p278, %p655;
	mov.b32 	%r1526, 1;
	mov.pred 	%p655, 0;
	mov.pred 	%p656, %p655;
	@%p279 bra 	$L__BB24_394;
$L__BB24_396:
	selp.b32 	%r538, %r1495, %r1497, %p656;
	selp.u32 	%r871, 1, 0, %p656;
	add.s32 	%r539, %r529, %r871;
	not.pred 	%p280, %p656;
	selp.u32 	%r872, 1, 0, %p280;
	add.s32 	%r540, %r530, %r872;
	@%p656 bra 	$L__BB24_398;
	shl.b32 	%r873, %r540, 2;
	add.s32 	%r875, %r703, %r873;
	ld.shared.u32 	%r1497, [%r875];
	bra.uni 	$L__BB24_399;
$L__BB24_398:
	shl.b32 	%r876, %r539, 2;
	add.s32 	%r878, %r703, %r876;
	ld.shared.u32 	%r1495, [%r878];
$L__BB24_399:
	setp.ge.s32 	%p282, %r539, %r403;
	mov.pred 	%p658, 0;
	@%p282 bra 	$L__BB24_404;
	setp.ge.s32 	%p284, %r540, %r274;
	mov.pred 	%p658, -1;
	@%p284 bra 	$L__BB24_404;
	mov.b32 	%r1529, 0;
	mov.pred 	%p657, -1;
$L__BB24_402:
	mul.lo.s32 	%r880, %r1529, %r627;
	add.s32 	%r881, %r880, %r1495;
	cvta.to.global.u64 	%rd241, %rd23;
	mul.wide.s32 	%rd242, %r881, 4;
	add.s64 	%rd243, %rd241, %rd242;
	ld.global.u32 	%r546, [%rd243];
	add.s32 	%r882, %r880, %r1497;
	mul.wide.s32 	%rd244, %r882, 4;
	add.s64 	%rd245, %rd241, %rd244;
	ld.global.u32 	%r547, [%rd245];
	setp.lt.s32 	%p287, %r546, %r547;
	mov.pred 	%p658, -1;
	@%p287 bra 	$L__BB24_404;
	setp.le.s32 	%p289, %r546, %r547;
	and.pred  	%p290, %p289, %p657;
	mov.b32 	%r1529, 1;
	mov.pred 	%p657, 0;
	mov.pred 	%p658, %p657;
	@%p290 bra 	$L__BB24_402;
$L__BB24_404:
	selp.b32 	%r548, %r1495, %r1497, %p658;
	selp.u32 	%r884, 1, 0, %p658;
	add.s32 	%r549, %r539, %r884;
	not.pred 	%p291, %p658;
	selp.u32 	%r885, 1, 0, %p291;
	add.s32 	%r550, %r540, %r885;
	@%p658 bra 	$L__BB24_406;
	shl.b32 	%r886, %r550, 2;
	add.s32 	%r888, %r703, %r886;
	ld.shared.u32 	%r1497, [%r888];
	bra.uni 	$L__BB24_407;
$L__BB24_406:
	shl.b32 	%r889, %r549, 2;
	add.s32 	%r891, %r703, %r889;
	ld.shared.u32 	%r1495, [%r891];
$L__BB24_407:
	setp.ge.s32 	%p293, %r549, %r403;
	mov.pred 	%p660, 0;
	@%p293 bra 	$L__BB24_412;
	setp.ge.s32 	%p295, %r550, %r274;
	mov.pred 	%p660, -1;
	@%p295 bra 	$L__BB24_412;
	mov.b32 	%r1532, 0;
	mov.pred 	%p659, -1;
$L__BB24_410:
	mul.lo.s32 	%r893, %r1532, %r627;
	add.s32 	%r894, %r893, %r1495;
	cvta.to.global.u64 	%rd246, %rd23;
	mul.wide.s32 	%rd247, %r894, 4;
	add.s64 	%rd248, %rd246, %rd247;
	ld.global.u32 	%r556, [%rd248];
	add.s32 	%r895, %r893, %r1497;
	mul.wide.s32 	%rd249, %r895, 4;
	add.s64 	%rd250, %rd246, %rd249;
	ld.global.u32 	%r557, [%rd250];
	setp.lt.s32 	%p298, %r556, %r557;
	mov.pred 	%p660, -1;
	@%p298 bra 	$L__BB24_412;
	setp.le.s32 	%p300, %r556, %r557;
	and.pred  	%p301, %p300, %p659;
	mov.b32 	%r1532, 1;
	mov.pred 	%p659, 0;
	mov.pred 	%p660, %p659;
	@%p301 bra 	$L__BB24_410;
$L__BB24_412:
	selp.b32 	%r558, %r1495, %r1497, %p660;
	selp.u32 	%r897, 1, 0, %p660;
	add.s32 	%r559, %r549, %r897;
	not.pred 	%p302, %p660;
	selp.u32 	%r898, 1, 0, %p302;
	add.s32 	%r560, %r550, %r898;
	@%p660 bra 	$L__BB24_414;
	shl.b32 	%r899, %r560, 2;
	mov.u32 	%r900, _ZZN3cub18CUB_300001_SM_10006detail10merge_sort26DeviceMergeSortMergeKernelINS2_10policy_hubIN6thrust24THRUST_300001_SM_1000_NS6detail15normal_iteratorINS6_10device_ptrIiEEEEE9Policy600ESB_PNS0_8NullTypeESB_SF_m14edge_sort_funcIiEiSE_EEvbT2_T3_T4_PT6_PT7_T5_PSK_SK_NS1_7vsmem_tEE19static_temp_storage;
	add.s32 	%r901, %r900, %r899;
	ld.shared.u32 	%r1497, [%r901];
	bra.uni 	$L__BB24_415;
$L__BB24_414:
	shl.b32 	%r902, %r559, 2;
	mov.u32 	%r903, _ZZN3cub18CUB_300001_SM_10006detail10merge_sort26DeviceMergeSortMergeKernelINS2_10policy_hubIN6thrust24THRUST_300001_SM_1000_NS6detail15normal_iteratorINS6_10device_ptrIiEEEEE9Policy600ESB_PNS0_8NullTypeESB_SF_m14edge_sort_funcIiEiSE_EEvbT2_T3_T4_PT6_PT7_T5_PSK_SK_NS1_7vsmem_tEE19static_temp_storage;
	add.s32 	%r904, %r903, %r902;
	ld.shared.u32 	%r1495, [%r904];
$L__BB24_415:
	setp.ge.s32 	%p304, %r559, %r403;
	mov.pred 	%p662, 0;
	@%p304 bra 	$L__BB24_420;
	setp.ge.s32 	%p306, %r560, %r274;
	mov.pred 	%p662, -1;
	@%p306 bra 	$L__BB24_420;
	mov.b32 	%r1535, 0;
	mov.pred 	%p661, -1;
$L__BB24_418:
	mul.lo.s32 	%r906, %r1535, %r627;
	add.s32 	%r907, %r906, %r1495;
	cvta.to.global.u64 	%rd251, %rd23;
	mul.wide.s32 	%rd252, %r907, 4;
	add.s64 	%rd253, %rd251, %rd252;
	ld.global.u32 	%r566, [%rd253];
	add.s32 	%r908, %r906, %r1497;
	mul.wide.s32 	%rd254, %r908, 4;
	add.s64 	%rd255, %rd251, %rd254;
	ld.global.u32 	%r567, [%rd255];
	setp.lt.s32 	%p309, %r566, %r567;
	mov.pred 	%p662, -1;
	@%p309 bra 	$L__BB24_420;
	setp.le.s32 	%p311, %r566, %r567;
	and.pred  	%p312, %p311, %p661;
	mov.b32 	%r1535, 1;
	mov.pred 	%p661, 0;
	mov.pred 	%p662, %p661;
	@%p312 bra 	$L__BB24_418;
$L__BB24_420:
	selp.b32 	%r568, %r1495, %r1497, %p662;
	selp.u32 	%r910, 1, 0, %p662;
	add.s32 	%r569, %r559, %r910;
	not.pred 	%p313, %p662;
	selp.u32 	%r911, 1, 0, %p313;
	add.s32 	%r570, %r560, %r911;
	@%p662 bra 	$L__BB24_422;
	shl.b32 	%r912, %r570, 2;
	mov.u32 	%r913, _ZZN3cub18CUB_300001_SM_10006detail10merge_sort26DeviceMergeSortMergeKernelINS2_10policy_hubIN6thrust24THRUST_300001_SM_1000_NS6detail15normal_iteratorINS6_10device_ptrIiEEEEE9Policy600ESB_PNS0_8NullTypeESB_SF_m14edge_sort_funcIiEiSE_EEvbT2_T3_T4_PT6_PT7_T5_PSK_SK_NS1_7vsmem_tEE19static_temp_storage;
	add.s32 	%r914, %r913, %r912;
	ld.shared.u32 	%r1497, [%r914];
	bra.uni 	$L__BB24_423;
$L__BB24_422:
	shl.b32 	%r915, %r569, 2;
	mov.u32 	%r916, _ZZN3cub18CUB_300001_SM_10006detail10merge_sort26DeviceMergeSortMergeKernelINS2_10policy_hubIN6thrust24THRUST_300001_SM_1000_NS6detail15normal_iteratorINS6_10device_ptrIiEEEEE9Policy600ESB_PNS0_8NullTypeESB_SF_m14edge_sort_funcIiEiSE_EEvbT2_T3_T4_PT6_PT7_T5_PSK_SK_NS1_7vsmem_tEE19static_temp_storage;
	add.s32 	%r917, %r916, %r915;
	ld.shared.u32 	%r1495, [%r917];
$L__BB24_423:
	setp.ge.s32 	%p315, %r569, %r403;
	mov.pred 	%p664, 0;
	@%p315 bra 	$L__BB24_428;
	setp.ge.s32 	%p317, %r570, %r274;
	mov.pred 	%p664, -1;
	@%p317 bra 	$L__BB24_428;
	mov.b32 	%r1538, 0;
	mov.pred 	%p663, -1;
$L__BB24_426:
	mul.lo.s32 	%r919, %r1538, %r627;
	add.s32 	%r920, %r919, %r1495;
	cvta.to.global.u64 	%rd256, %rd23;
	mul.wide.s32 	%rd257, %r920, 4;
	add.s64 	%rd258, %rd256, %rd257;
	ld.global.u32 	%r576, [%rd258];
	add.s32 	%r921, %r919, %r1497;
	mul.wide.s32 	%rd259, %r921, 4;
	add.s64 	%rd260, %rd256, %rd259;
	ld.global.u32 	%r577, [%rd260];
	setp.lt.s32 	%p320, %r576, %r577;
	mov.pred 	%p664, -1;
	@%p320 bra 	$L__BB24_428;
	setp.le.s32 	%p322, %r576, %r577;
	and.pred  	%p323, %p322, %p663;
	mov.b32 	%r1538, 1;
	mov.pred 	%p663, 0;
	mov.pred 	%p664, %p663;
	@%p323 bra 	$L__BB24_426;
$L__BB24_428:
	selp.b32 	%r578, %r1495, %r1497, %p664;
	selp.u32 	%r923, 1, 0, %p664;
	add.s32 	%r579, %r569, %r923;
	not.pred 	%p324, %p664;
	selp.u32 	%r924, 1, 0, %p324;
	add.s32 	%r580, %r570, %r924;
	@%p664 bra 	$L__BB24_430;
	shl.b32 	%r925, %r580, 2;
	mov.u32 	%r926, _ZZN3cub18CUB_300001_SM_10006detail10merge_sort26DeviceMergeSortMergeKernelINS2_10policy_hubIN6thrust24THRUST_300001_SM_1000_NS6detail15normal_iteratorINS6_10device_ptrIiEEEEE9Policy600ESB_PNS0_8NullTypeESB_SF_m14edge_sort_funcIiEiSE_EEvbT2_T3_T4_PT6_PT7_T5_PSK_SK_NS1_7vsmem_tEE19static_temp_storage;
	add.s32 	%r927, %r926, %r925;
	ld.shared.u32 	%r1497, [%r927];
	bra.uni 	$L__BB24_431;
$L__BB24_430:
	shl.b32 	%r928, %r579, 2;
	mov.u32 	%r929, _ZZN3cub18CUB_300001_SM_10006detail10merge_sort26DeviceMergeSortMergeKernelINS2_10policy_hubIN6thrust24THRUST_300001_SM_1000_NS6detail15normal_iteratorINS6_10device_ptrIiEEEEE9Policy600ESB_PNS0_8NullTypeESB_SF_m14edge_sort_funcIiEiSE_EEvbT2_T3_T4_PT6_PT7_T5_PSK_SK_NS1_7vsmem_tEE19static_temp_storage;
	add.s32 	%r930, %r929, %r928;
	ld.shared.u32 	%r1495, [%r930];
$L__BB24_431:
	setp.ge.s32 	%p325, %r579, %r403;
	mov.u32 	%r1542, %r1497;
	@%p325 bra 	$L__BB24_436;
	setp.ge.s32 	%p326, %r580, %r274;
	mov.u32 	%r1542, %r1495;
	@%p326 bra 	$L__BB24_436;
	mov.b32 	%r1541, 0;
	mov.pred 	%p665, -1;
$L__BB24_434:
	mul.lo.s32 	%r932, %r1541, %r627;
	add.s32 	%r933, %r932, %r1495;
	cvta.to.global.u64 	%rd261, %rd23;
	mul.wide.s32 	%rd262, %r933, 4;
	add.s64 	%rd263, %rd261, %rd262;
	ld.global.u32 	%r586, [%rd263];
	add.s32 	%r934, %r932, %r1497;
	mul.wide.s32 	%rd264, %r934, 4;
	add.s64 	%rd265, %rd261, %rd264;
	ld.global.u32 	%r587, [%rd265];
	setp.lt.s32 	%p328, %r586, %r587;
	mov.u32 	%r1542, %r1495;
	@%p328 bra 	$L__BB24_436;
	setp.le.s32 	%p330, %r586, %r587;
	and.pred  	%p331, %p330, %p665;
	mov.b32 	%r1541, 1;
	mov.pred 	%p665, 0;
	mov.u32 	%r1542, %r1497;
	@%p331 bra 	$L__BB24_434;
$L__BB24_436:
	ld.param.s8 	%rs3, [_ZN3cub18CUB_300001_SM_10006detail10merge_sort26DeviceMergeSortMergeKernelINS2_10policy_hubIN6thrust24THRUST_300001_SM_1000_NS6detail15normal_iteratorINS6_10device_ptrIiEEEEE9Policy600ESB_PNS0_8NullTypeESB_SF_m14edge_sort_funcIiEiSE_EEvbT2_T3_T4_PT6_PT7_T5_PSK_SK_NS1_7vsmem_tE_param_0];
	setp.eq.s16 	%p332, %rs3, 0;
	bar.sync 	0;
	@%p332 bra 	$L__BB24_473;
	// begin inline asm
	mov.u32 %r936, %laneid;
	// end inline asm
	shr.u32 	%r937, %r1, 5;
	mul.lo.s32 	%r938, %r937, 544;
	mad.lo.s32 	%r939, %r936, 17, %r938;
	shl.b32 	%r940, %r939, 2;
	mov.u32 	%r941, _ZZN3cub18CUB_300001_SM_10006detail10merge_sort26DeviceMergeSortMergeKernelINS2_10policy_hubIN6thrust24THRUST_300001_SM_1000_NS6detail15normal_iteratorINS6_10device_ptrIiEEEEE9Policy600ESB_PNS0_8NullTypeESB_SF_m14edge_sort_funcIiEiSE_EEvbT2_T3_T4_PT6_PT7_T5_PSK_SK_NS1_7vsmem_tEE19static_temp_storage;
	add.s32 	%r942, %r941, %r940;
	st.shared.u32 	[%r942], %r428;
	st.shared.u32 	[%r942+4], %r438;
	st.shared.u32 	[%r942+8], %r448;
	st.shared.u32 	[%r942+12], %r458;
	st.shared.u32 	[%r942+16], %r468;
	st.shared.u32 	[%r942+20], %r478;
	st.shared.u32 	[%r942+24], %r488;
	st.shared.u32 	[%r942+28], %r498;
	st.shared.u32 	[%r942+32], %r508;
	st.shared.u32 	[%r942+36], %r518;
	st.shared.u32 	[%r942+40], %r528;
	st.shared.u32 	[%r942+44], %r538;
	st.shared.u32 	[%r942+48], %r548;
	st.shared.u32 	[%r942+52], %r558;
	st.shared.u32 	[%r942+56], %r568;
	st.shared.u32 	[%r942+60], %r578;
	st.shared.u32 	[%r942+64], %r1542;
	bar.warp.sync 	-1;
	shl.b32 	%r943, %r936, 4;
	sub.s32 	%r944, %r939, %r943;
	shl.b32 	%r945, %r944, 2;
	add.s32 	%r946, %r941, %r945;
	ld.shared.u32 	%r589, [%r946];
	ld.shared.u32 	%r590, [%r946+128];
	ld.shared.u32 	%r591, [%r946+256];
	ld.shared.u32 	%r592, [%r946+384];
	ld.shared.u32 	%r593, [%r946+512];
	ld.shared.u32 	%r594, [%r946+640];
	ld.shared.u32 	%r595, [%r946+768];
	ld.shared.u32 	%r596, [%r946+896];
	ld.shared.u32 	%r597, [%r946+1024];
	ld.shared.u32 	%r598, [%r946+1152];
	ld.shared.u32 	%r599, [%r946+1280];
	ld.shared.u32 	%r600, [%r946+1408];
	ld.shared.u32 	%r601, [%r946+1536];
	ld.shared.u32 	%r602, [%r946+1664];
	ld.shared.u32 	%r603, [%r946+1792];
	ld.shared.u32 	%r604, [%r946+1920];
	ld.shared.u32 	%r605, [%r946+2048];
	setp.ne.s32 	%p333, %r1, 0;
	@%p333 bra 	$L__BB24_439;
	st.volatile.shared.u32 	[_ZZN3cub18CUB_300001_SM_10006detail10merge_sort26DeviceMergeSortMergeKernelINS2_10policy_hubIN6thrust24THRUST_300001_SM_1000_NS6detail15normal_iteratorINS6_10device_ptrIiEEEEE9Policy600ESB_PNS0_8NullTypeESB_SF_m14edge_sort_funcIiEiSE_EEvbT2_T3_T4_PT6_PT7_T5_PSK_SK_NS1_7vsmem_tEE19static_temp_storage+17408], %r403;
$L__BB24_439:
	ld.param.u64 	%rd532, [_ZN3cub18CUB_300001_SM_10006detail10merge_sort26DeviceMergeSortMergeKernelINS2_10policy_hubIN6thrust24THRUST_300001_SM_1000_NS6detail15normal_iteratorINS6_10device_ptrIiEEEEE9Policy600ESB_PNS0_8NullTypeESB_SF_m14edge_sort_funcIiEiSE_EEvbT2_T3_T4_PT6_PT7_T5_PSK_SK_NS1_7vsmem_tE_param_4];
	bar.sync 	0;
	ld.volatile.shared.u32 	%r606, [_ZZN3cub18CUB_300001_SM_10006detail10merge_sort26DeviceMergeSortMergeKernelINS2_10policy_hubIN6thrust24THRUST_300001_SM_1000_NS6detail15normal_iteratorINS6_10device_ptrIiEEEEE9Policy600ESB_PNS0_8NullTypeESB_SF_m14edge_sort_funcIiEiSE_EEvbT2_T3_T4_PT6_PT7_T5_PSK_SK_NS1_7vsmem_tEE19static_temp_storage+17408];
	and.b32  	%r947, %r1, 31;
	and.b32  	%r948, %r1, 992;
	mul.lo.s32 	%r949, %r948, 17;
	or.b32  	%r607, %r949, %r947;
	setp.ge.s32 	%p334, %r607, %r606;
	cvt.u64.u32 	%rd266, %r607;
	mov.u32 	%r950, %ctaid.x;
	mul.wide.u32 	%rd267, %r950, 4352;
	add.s64 	%rd268, %rd267, %rd266;
	cvta.to.global.u64 	%rd269, %rd532;
	shl.b64 	%rd270, %rd268, 2;
	add.s64 	%rd19, %rd269, %rd270;
	@%p334 bra 	$L__BB24_441;
	st.global.u32 	[%rd19], %r589;
$L__BB24_441:
	add.s32 	%r951, %r607, 32;
	setp.ge.s32 	%p335, %r951, %r606;
	@%p335 bra 	$L__BB24_443;
	st.global.u32 	[%rd19+128], %r590;
$L__BB24_443:
	add.s32 	%r952, %r607, 64;
	setp.ge.s32 	%p336, %r952, %r606;
	@%p336 bra 	$L__BB24_445;
	st.global.u32 	[%rd19+256], %r591;
$L__BB24_445:
	add.s32 	%r953, %r607, 96;
	setp.ge.s32 	%p337, %r953, %r606;
	@%p337 bra 	$L__BB24_447;
	st.global.u32 	[%rd19+384], %r592;
$L__BB24_447:
	add.s32 	%r954, %r607, 128;
	setp.ge.s32 	%p338, %r954, %r606;
	@%p338 bra 	$L__BB24_449;
	st.global.u32 	[%rd19+512], %r593;
$L__BB24_449:
	add.s32 	%r955, %r607, 160;
	setp.ge.s32 	%p339, %r955, %r606;
	@%p339 bra 	$L__BB24_451;
	st.global.u32 	[%rd19+640], %r594;
$L__BB24_451:
	add.s32 	%r956, %r607, 192;
	setp.ge.s32 	%p340, %r956, %r606;
	@%p340 bra 	$L__BB24_453;
	st.global.u32 	[%rd19+768], %r595;
$L__BB24_453:
	add.s32 	%r957, %r607, 224;
	setp.ge.s32 	%p341, %r957, %r606;
	@%p341 bra 	$L__BB24_455;
	st.global.u32 	[%rd19+896], %r596;
$L__BB24_455:
	add.s32 	%r958, %r607, 256;
	setp.ge.s32 	%p342, %r958, %r606;
	@%p342 bra 	$L__BB24_457;
	st.global.u32 	[%rd19+1024], %r597;
$L__BB24_457:
	add.s32 	%r959, %r607, 288;
	setp.ge.s32 	%p343, %r959, %r606;
	@%p343 bra 	$L__BB24_459;
	st.global.u32 	[%rd19+1152], %r598;
$L__BB24_459:
	add.s32 	%r960, %r607, 320;
	setp.ge.s32 	%p344, %r960, %r606;
	@%p344 bra 	$L__BB24_461;
	st.global.u32 	[%rd19+1280], %r599;
$L__BB24_461:
	add.s32 	%r961, %r607, 352;
	setp.ge.s32 	%p345, %r961, %r606;
	@%p345 bra 	$L__BB24_463;
	st.global.u32 	[%rd19+1408], %r600;
$L__BB24_463:
	add.s32 	%r962, %r607, 384;
	setp.ge.s32 	%p346, %r962, %r606;
	@%p346 bra 	$L__BB24_465;
	st.global.u32 	[%rd19+1536], %r601;
$L__BB24_465:
	add.s32 	%r963, %r607, 416;
	setp.ge.s32 	%p347, %r963, %r606;
	@%p347 bra 	$L__BB24_467;
	st.global.u32 	[%rd19+1664], %r602;
$L__BB24_467:
	add.s32 	%r964, %r607, 448;
	setp.ge.s32 	%p348, %r964, %r606;
	@%p348 bra 	$L__BB24_469;
	st.global.u32 	[%rd19+1792], %r603;
$L__BB24_469:
	add.s32 	%r965, %r607, 480;
	setp.ge.s32 	%p349, %r965, %r606;
	@%p349 bra 	$L__BB24_471;
	st.global.u32 	[%rd19+1920], %r604;
$L__BB24_471:
	add.s32 	%r966, %r607, 512;
	setp.ge.s32 	%p350, %r966, %r606;
	@%p350 bra 	$L__BB24_509;
	st.global.u32 	[%rd19+2048], %r605;
	bra.uni 	$L__BB24_509;
$L__BB24_473:
	// begin inline asm
	mov.u32 %r967, %laneid;
	// end inline asm
	shr.u32 	%r968, %r1, 5;
	mul.lo.s32 	%r969, %r968, 544;
	mad.lo.s32 	%r970, %r967, 17, %r969;
	shl.b32 	%r971, %r970, 2;
	mov.u32 	%r972, _ZZN3cub18CUB_300001_SM_10006detail10merge_sort26DeviceMergeSortMergeKernelINS2_10policy_hubIN6thrust24THRUST_300001_SM_1000_NS6detail15normal_iteratorINS6_10device_ptrIiEEEEE9Policy600ESB_PNS0_8NullTypeESB_SF_m14edge_sort_funcIiEiSE_EEvbT2_T3_T4_PT6_PT7_T5_PSK_SK_NS1_7vsmem_tEE19static_temp_storage;
	add.s32 	%r973, %r972, %r971;
	st.shared.u32 	[%r973], %r428;
	st.shared.u32 	[%r973+4], %r438;
	st.shared.u32 	[%r973+8], %r448;
	st.shared.u32 	[%r973+12], %r458;
	st.shared.u32 	[%r973+16], %r468;
	st.shared.u32 	[%r973+20], %r478;
	st.shared.u32 	[%r973+24], %r488;
	st.shared.u32 	[%r973+28], %r498;
	st.shared.u32 	[%r973+32], %r508;
	st.shared.u32 	[%r973+36], %r518;
	st.shared.u32 	[%r973+40], %r528;
	st.shared.u32 	[%r973+44], %r538;
	st.shared.u32 	[%r973+48], %r548;
	st.shared.u32 	[%r973+52], %r558;
	st.shared.u32 	[%r973+56], %r568;
	st.shared.u32 	[%r973+60], %r578;
	st.shared.u32 	[%r973+64], %r1542;
	bar.warp.sync 	-1;
	shl.b32 	%r974, %r967, 4;
	sub.s32 	%r975, %r970, %r974;
	shl.b32 	%r976, %r975, 2;
	add.s32 	%r977, %r972, %r976;
	ld.shared.u32 	%r608, [%r977];
	ld.shared.u32 	%r609, [%r977+128];
	ld.shared.u32 	%r610, [%r977+256];
	ld.shared.u32 	%r611, [%r977+384];
	ld.shared.u32 	%r612, [%r977+512];
	ld.shared.u32 	%r613, [%r977+640];
	ld.shared.u32 	%r614, [%r977+768];
	ld.shared.u32 	%r615, [%r977+896];
	ld.shared.u32 	%r616, [%r977+1024];
	ld.shared.u32 	%r617, [%r977+1152];
	ld.shared.u32 	%r618, [%r977+1280];
	ld.shared.u32 	%r619, [%r977+1408];
	ld.shared.u32 	%r620, [%r977+1536];
	ld.shared.u32 	%r621, [%r977+1664];
	ld.shared.u32 	%r622, [%r977+1792];
	ld.shared.u32 	%r623, [%r977+1920];
	ld.shared.u32 	%r624, [%r977+2048];
	setp.ne.s32 	%p351, %r1, 0;
	@%p351 bra 	$L__BB24_475;
	st.volatile.shared.u32 	[_ZZN3cub18CUB_300001_SM_10006detail10merge_sort26DeviceMergeSortMergeKernelINS2_10policy_hubIN6thrust24THRUST_300001_SM_1000_NS6detail15normal_iteratorINS6_10device_ptrIiEEEEE9Policy600ESB_PNS0_8NullTypeESB_SF_m14edge_sort_funcIiEiSE_EEvbT2_T3_T4_PT6_PT7_T5_PSK_SK_NS1_7vsmem_tEE19static_temp_storage+17408], %r403;
$L__BB24_475:
	bar.sync 	0;
	ld.volatile.shared.u32 	%r625, [_ZZN3cub18CUB_300001_SM_10006detail10merge_sort26DeviceMergeSortMergeKernelINS2_10policy_hubIN6thrust24THRUST_300001_SM_1000_NS6detail15normal_iteratorINS6_10device_ptrIiEEEEE9Policy600ESB_PNS0_8NullTypeESB_SF_m14edge_sort_funcIiEiSE_EEvbT2_T3_T4_PT6_PT7_T5_PSK_SK_NS1_7vsmem_tEE19static_temp_storage+17408];
	and.b32  	%r978, %r1, 31;
	and.b32  	%r979, %r1, 992;
	mul.lo.s32 	%r980, %r979, 17;
	cvt.u64.u32 	%rd271, %r980;
	cvt.u64.u32 	%rd272, %r978;
	or.b32  	%r626, %r980, %r978;
	mov.u32 	%r981, %ctaid.x;
	mul.wide.u32 	%rd273, %r981, 4352;
	or.b64  	%rd274, %rd273, %rd272;
	add.s64 	%rd275, %rd274, %rd271;
	setp.ge.s32 	%p352, %r626, %r625;
	shl.b64 	%rd276, %rd275, 2;
	add.s64 	%rd20, %rd2, %rd276;
	@%p352 bra 	$L__BB24_477;
	st.global.u32 	[%rd20], %r608;
$L__BB24_477:
	add.s32 	%r982, %r626, 32;
	setp.ge.s32 	%p353, %r982, %r625;
	@%p353 bra 	$L__BB24_479;
	st.global.u32 	[%rd20+128], %r609;
$L__BB24_479:
	add.s32 	%r983, %r626, 64;
	setp.ge.s32 	%p354, %r983, %r625;
	@%p354 bra 	$L__BB24_481;
	st.global.u32 	[%rd20+256], %r610;
$L__BB24_481:
	add.s32 	%r984, %r626, 96;
	setp.ge.s32 	%p355, %r984, %r625;
	@%p355 bra 	$L__BB24_483;
	st.global.u32 	[%rd20+384], %r611;
$L__BB24_483:
	add.s32 	%r985, %r626, 128;
	setp.ge.s32 	%p356, %r985, %r625;
	@%p356 bra 	$L__BB24_485;
	st.global.u32 	[%rd20+512], %r612;
$L__BB24_485:
	add.s32 	%r986, %r626, 160;
	setp.ge.s32 	%p357, %r986, %r625;
	@%p357 bra 	$L__BB24_487;
	st.global.u32 	[%rd20+640], %r613;
$L__BB24_487:
	add.s32 	%r987, %r626, 192;
	setp.ge.s32 	%p358, %r987, %r625;
	@%p358 bra 	$L__BB24_489;
	st.global.u32 	[%rd20+768], %r614;
$L__BB24_489:
	add.s32 	%r988, %r626, 224;
	setp.ge.s32 	%p359, %r988, %r625;
	@%p359 bra 	$L__BB24_491;
	st.global.u32 	[%rd20+896], %r615;
$L__BB24_491:
	add.s32 	%r989, %r626, 256;
	setp.ge.s32 	%p360, %r989, %r625;
	@%p360 bra 	$L__BB24_493;
	st.global.u32 	[%rd20+1024], %r616;
$L__BB24_493:
	add.s32 	%r990, %r626, 288;
	setp.ge.s32 	%p361, %r990, %r625;
	@%p361 bra 	$L__BB24_495;
	st.global.u32 	[%rd20+1152], %r617;
$L__BB24_495:
	add.s32 	%r991, %r626, 320;
	setp.ge.s32 	%p362, %r991, %r625;
	@%p362 bra 	$L__BB24_497;
	st.global.u32 	[%rd20+1280], %r618;
$L__BB24_497:
	add.s32 	%r992, %r626, 352;
	setp.ge.s32 	%p363, %r992, %r625;
	@%p363 bra 	$L__BB24_499;
	st.global.u32 	[%rd20+1408], %r619;
$L__BB24_499:
	add.s32 	%r993, %r626, 384;
	setp.ge.s32 	%p364, %r993, %r625;
	@%p364 bra 	$L__BB24_501;
	st.global.u32 	[%rd20+1536], %r620;
$L__BB24_501:
	add.s32 	%r994, %r626, 416;
	setp.ge.s32 	%p365, %r994, %r625;
	@%p365 bra 	$L__BB24_503;
	st.global.u32 	[%rd20+1664], %r621;
$L__BB24_503:
	add.s32 	%r995, %r626, 448;
	setp.ge.s32 	%p366, %r995, %r625;
	@%p366 bra 	$L__BB24_505;
	st.global.u32 	[%rd20+1792], %r622;
$L__BB24_505:
	add.s32 	%r996, %r626, 480;
	setp.ge.s32 	%p367, %r996, %r625;
	@%p367 bra 	$L__BB24_507;
	st.global.u32 	[%rd20+1920], %r623;
$L__BB24_507:
	add.s32 	%r997, %r626, 512;
	setp.ge.s32 	%p368, %r997, %r625;
	@%p368 bra 	$L__BB24_509;
	st.global.u32 	[%rd20+2048], %r624;
$L__BB24_509:
	ret;

}
	// .globl	_ZN3cub18CUB_300001_SM_10006detail4scan20DeviceScanInitKernelINS0_13ScanTileStateIiLb1EEEEEvT_i
.visible .entry _ZN3cub18CUB_300001_SM_10006detail4scan20DeviceScanInitKernelINS0_13ScanTileStateIiLb1EEEEEvT_i(
	.param .align 8 .b8 _ZN3cub18CUB_300001_SM_10006detail4scan20DeviceScanInitKernelINS0_13ScanTileStateIiLb1EEEEEvT_i_param_0[8],
	.param .u32 _ZN3cub18CUB_300001_SM_10006detail4scan20DeviceScanInitKernelINS0_13ScanTileStateIiLb1EEEEEvT_i_param_1
)
{
	.reg .pred 	%p<5>;
	.reg .b32 	%r<10>;
	.reg .b64 	%rd<7>;

	ld.param.u64 	%rd2, [_ZN3cub18CUB_300001_SM_10006detail4scan20DeviceScanInitKernelINS0_13ScanTileStateIiLb1EEEEEvT_i_param_0];
	ld.param.u32 	%r4, [_ZN3cub18CUB_300001_SM_10006detail4scan20DeviceScanInitKernelINS0_13ScanTileStateIiLb1EEEEEvT_i_param_1];
	cvta.to.global.u64 	%rd1, %rd2;
	mov.u32 	%r1, %ctaid.x;
	mov.u32 	%r5, %ntid.x;
	mov.u32 	%r2, %tid.x;
	mad.lo.s32 	%r3, %r1, %r5, %r2;
	setp.ge.s32 	%p1, %r3, %r4;
	@%p1 bra 	$L__BB25_2;
	mul.wide.s32 	%rd3, %r3, 8;
	add.s64 	%rd4, %rd1, %rd3;
	mov.b32 	%r6, 0;
	mov.b32 	%r7, 99;
	st.global.v2.u32 	[%rd4+256], {%r7, %r6};
$L__BB25_2:
	setp.ne.s32 	%p2, %r1, 0;
	setp.gt.u32 	%p3, %r2, 31;
	or.pred  	%p4, %p2, %p3;
	@%p4 bra 	$L__BB25_4;
	mul.wide.u32 	%rd5, %r2, 8;
	add.s64 	%rd6, %rd1, %rd5;
	mov.b32 	%r9, 0;
	st.global.v2.u32 	[%rd6], {%r9, %r9};
$L__BB25_4:
	ret;

}
	// .globl	_ZN3cub18CUB_300001_SM_10006detail4scan16DeviceScanKernelINS2_10policy_hubIiiijN4cuda3std3__44plusIvEEE10Policy1000EPiSC_NS0_13ScanTileStateIiLb1EEES9_NS0_8NullTypeEjiLb0ESF_EEvT0_T1_T2_iT3_T4_T5_
.visible .entry _ZN3cub18CUB_300001_SM_10006detail4scan16DeviceScanKernelINS2_10policy_hubIiiijN4cuda3std3__44plusIvEEE10Policy1000EPiSC_NS0_13ScanTileStateIiLb1EEES9_NS0_8NullTypeEjiLb0ESF_EEvT0_T1_T2_iT3_T4_T5_(
	.param .u64 .ptr .align 1 _ZN3cub18CUB_300001_SM_10006detail4scan16DeviceScanKernelINS2_10policy_hubIiiijN4cuda3std3__44plusIvEEE10Policy1000EPiSC_NS0_13ScanTileStateIiLb1EEES9_NS0_8NullTypeEjiLb0ESF_EEvT0_T1_T2_iT3_T4_T5__param_0,
	.param .u64 .ptr .align 1 _ZN3cub18CUB_300001_SM_10006detail4scan16DeviceScanKernelINS2_10policy_hubIiiijN4cuda3std3__44plusIvEEE10Policy1000EPiSC_NS0_13ScanTileStateIiLb1EEES9_NS0_8NullTypeEjiLb0ESF_EEvT0_T1_T2_iT3_T4_T5__param_1,
	.param .align 8 .b8 _ZN3cub18CUB_300001_SM_10006detail4scan16DeviceScanKernelINS2_10policy_hubIiiijN4cuda3std3__44plusIvEEE10Policy1000EPiSC_NS0_13ScanTileStateIiLb1EEES9_NS0_8NullTypeEjiLb0ESF_EEvT0_T1_T2_iT3_T4_T5__param_2[8],
	.param .u32 _ZN3cub18CUB_300001_SM_10006detail4scan16DeviceScanKernelINS2_10policy_hubIiiijN4cuda3std3__44plusIvEEE10Policy1000EPiSC_NS0_13ScanTileStateIiLb1EEES9_NS0_8NullTypeEjiLb0ESF_EEvT0_T1_T2_iT3_T4_T5__param_3,
	.param .align 1 .b8 _ZN3cub18CUB_300001_SM_10006detail4scan16DeviceScanKernelINS2_10policy_hubIiiijN4cuda3std3__44plusIvEEE10Policy1000EPiSC_NS0_13ScanTileStateIiLb1EEES9_NS0_8NullTypeEjiLb0ESF_EEvT0_T1_T2_iT3_T4_T5__param_4[1],
	.param .align 1 .b8 _ZN3cub18CUB_300001_SM_10006detail4scan16DeviceScanKernelINS2_10policy_hubIiiijN4cuda3std3__44plusIvEEE10Policy1000EPiSC_NS0_13ScanTileStateIiLb1EEES9_NS0_8NullTypeEjiLb0ESF_EEvT0_T1_T2_iT3_T4_T5__param_5[1],
	.param .u32 _ZN3cub18CUB_300001_SM_10006detail4scan16DeviceScanKernelINS2_10policy_hubIiiijN4cuda3std3__44plusIvEEE10Policy1000EPiSC_NS0_13ScanTileStateIiLb1EEES9_NS0_8NullTypeEjiLb0ESF_EEvT0_T1_T2_iT3_T4_T5__param_6
)
.maxntid 384
{
	.reg .pred 	%p<160>;
	.reg .b32 	%r<1038>;
	.reg .b64 	%rd<58>;
	// demoted variable
	.shared .align 16 .b8 _ZZN3cub18CUB_300001_SM_10006detail4scan16DeviceScanKernelINS2_10policy_hubIiiijN4cuda3std3__44plusIvEEE10Policy1000EPiSC_NS0_13ScanTileStateIiLb1EEES9_NS0_8NullTypeEjiLb0ESF_EEvT0_T1_T2_iT3_T4_T5_E12temp_storage[33808];
	ld.param.u64 	%rd2, [_ZN3cub18CUB_300001_SM_10006detail4scan16DeviceScanKernelINS2_10policy_hubIiiijN4cuda3std3__44plusIvEEE10Policy1000EPiSC_NS0_13ScanTileStateIiLb1EEES9_NS0_8NullTypeEjiLb0ESF_EEvT0_T1_T2_iT3_T4_T5__param_2];
	ld.param.u64 	%rd13, [_ZN3cub18CUB_300001_SM_10006detail4scan16DeviceScanKernelINS2_10policy_hubIiiijN4cuda3std3__44plusIvEEE10Policy1000EPiSC_NS0_13ScanTileStateIiLb1EEES9_NS0_8NullTypeEjiLb0ESF_EEvT0_T1_T2_iT3_T4_T5__param_0];
	ld.param.u32 	%r235, [_ZN3cub18CUB_300001_SM_10006detail4scan16DeviceScanKernelINS2_10policy_hubIiiijN4cuda3std3__44plusIvEEE10Policy1000EPiSC_NS0_13ScanTileStateIiLb1EEES9_NS0_8NullTypeEjiLb0ESF_EEvT0_T1_T2_iT3_T4_T5__param_3];
	ld.param.u32 	%r236, [_ZN3cub18CUB_300001_SM_10006detail4scan16DeviceScanKernelINS2_10policy_hubIiiijN4cuda3std3__44plusIvEEE10Policy1000EPiSC_NS0_13ScanTileStateIiLb1EEES9_NS0_8NullTypeEjiLb0ESF_EEvT0_T1_T2_iT3_T4_T5__param_6];
	cvta.to.global.u64 	%rd1, %rd13;
	mov.u32 	%r237, %ctaid.x;
	add.s32 	%r986, %r235, %r237;
	mul.lo.s32 	%r2, %r986, 8448;
	sub.s32 	%r3, %r236, %r2;
	setp.lt.u32 	%p1, %r3, 8449;
	@%p1 bra 	$L__BB26_26;
	cvt.u64.u32 	%rd37, %r2;
	mov.u32 	%r4, %tid.x;
	and.b32  	%r630, %r4, 31;
	and.b32  	%r631, %r4, 992;
	mul.lo.s32 	%r632, %r631, 22;
	or.b32  	%r633, %r632, %r630;
	cvt.u64.u32 	%rd38, %r633;
	add.s64 	%rd3, %rd38, %rd37;
	shl.b64 	%rd39, %rd3, 2;
	add.s64 	%rd40, %rd1, %rd39;
	ld.global.u32 	%r634, [%rd40];
	ld.global.u32 	%r635, [%rd40+128];
	ld.global.u32 	%r636, [%rd40+256];
	ld.global.u32 	%r637, [%rd40+384];
	ld.global.u32 	%r638, [%rd40+512];
	ld.global.u32 	%r639, [%rd40+640];
	ld.global.u32 	%r640, [%rd40+768];
	ld.global.u32 	%r641, [%rd40+896];
	ld.global.u32 	%r642, [%rd40+1024];
	ld.global.u32 	%r643, [%rd40+1152];
	ld.global.u32 	%r644, [%rd40+1280];
	ld.global.u32 	%r645, [%rd40+1408];
	ld.global.u32 	%r646, [%rd40+1536];
	ld.global.u32 	%r647, [%rd40+1664];
	ld.global.u32 	%r648, [%rd40+1792];
	ld.global.u32 	%r649, [%rd40+1920];
	ld.global.u32 	%r650, [%rd40+2048];
	ld.global.u32 	%r651, [%rd40+2176];
	ld.global.u32 	%r652, [%rd40+2304];
	ld.global.u32 	%r653, [%rd40+2432];
	ld.global.u32 	%r654, [%rd40+2560];
	ld.global.u32 	%r655, [%rd40+2688];
	// begin inline asm
	mov.u32 %r629, %laneid;
	// end inline asm
	shr.u32 	%r6, %r4, 5;
	mad.lo.s32 	%r656, %r6, 704, %r629;
	shl.b32 	%r657, %r656, 2;
	mov.u32 	%r658, _ZZN3cub18CUB_300001_SM_10006detail4scan16DeviceScanKernelINS2_10policy_hubIiiijN4cuda3std3__44plusIvEEE10Policy1000EPiSC_NS0_13ScanTileStateIiLb1EEES9_NS0_8NullTypeEjiLb0ESF_EEvT0_T1_T2_iT3_T4_T5_E12temp_storage;
	add.s32 	%r7, %r658, %r657;
	st.shared.u32 	[%r7], %r634;
	st.shared.u32 	[%r7+128], %r635;
	st.shared.u32 	[%r7+256], %r636;
	st.shared.u32 	[%r7+384], %r637;
	st.shared.u32 	[%r7+512], %r638;
	st.shared.u32 	[%r7+640], %r639;
	st.shared.u32 	[%r7+768], %r640;
	st.shared.u32 	[%r7+896], %r641;
	st.shared.u32 	[%r7+1024], %r642;
	st.shared.u32 	[%r7+1152], %r643;
	st.shared.u32 	[%r7+1280], %r644;
	st.shared.u32 	[%r7+1408], %r645;
	st.shared.u32 	[%r7+1536], %r646;
	st.shared.u32 	[%r7+1664], %r647;
	st.shared.u32 	[%r7+1792], %r648;
	st.shared.u32 	[%r7+1920], %r649;
	st.shared.u32 	[%r7+2048], %r650;
	st.shared.u32 	[%r7+2176], %r651;
	st.shared.u32 	[%r7+2304], %r652;
	st.shared.u32 	[%r7+2432], %r653;
	st.shared.u32 	[%r7+2560], %r654;
	st.shared.u32 	[%r7+2688], %r655;
	bar.warp.sync 	-1;
	mad.lo.s32 	%r8, %r629, 84, %r7;
	ld.shared.v2.u32 	{%r9, %r10}, [%r8];
	ld.shared.v2.u32 	{%r11, %r12}, [%r8+8];
	ld.shared.v2.u32 	{%r13, %r14}, [%r8+16];
	ld.shared.v2.u32 	{%r15, %r16}, [%r8+24];
	ld.shared.v2.u32 	{%r17, %r18}, [%r8+32];
	ld.shared.v2.u32 	{%r19, %r20}, [%r8+40];
	ld.shared.v2.u32 	{%r21, %r22}, [%r8+48];
	ld.shared.v2.u32 	{%r23, %r24}, [%r8+56];
	ld.shared.v2.u32 	{%r25, %r26}, [%r8+64];
	ld.shared.v2.u32 	{%r27, %r28}, [%r8+72];
	ld.shared.v2.u32 	{%r29, %r30}, [%r8+80];
	bar.sync 	0;
	setp.ne.s32 	%p104, %r986, 0;
	@%p104 bra 	$L__BB26_6;
	add.s32 	%r880, %r10, %r9;
	add.s32 	%r881, %r11, %r880;
	add.s32 	%r882, %r12, %r881;
	add.s32 	%r883, %r13, %r882;
	add.s32 	%r884, %r14, %r883;
	add.s32 	%r885, %r15, %r884;
	add.s32 	%r886, %r16, %r885;
	add.s32 	%r887, %r17, %r886;
	add.s32 	%r888, %r18, %r887;
	add.s32 	%r889, %r19, %r888;
	add.s32 	%r890, %r20, %r889;
	add.s32 	%r891, %r21, %r890;
	add.s32 	%r892, %r22, %r891;
	add.s32 	%r893, %r23, %r892;
	add.s32 	%r894, %r24, %r893;
	add.s32 	%r895, %r25, %r894;
	add.s32 	%r896, %r26, %r895;
	add.s32 	%r897, %r27, %r896;
	add.s32 	%r898, %r28, %r897;
	add.s32 	%r899, %r29, %r898;
	add.s32 	%r854, %r30, %r899;
	mov.b32 	%r852, 1;
	mov.b32 	%r877, 0;
	mov.b32 	%r879, -1;
	// begin inline asm
	{  .reg .s32 r0;  .reg .pred p;  shfl.sync.up.b32 r0|p, %r854, %r852, %r877, %r879;  @p add.s32 r0, r0, %r854;  mov.s32 %r850, r0;}
	// end inline asm
	mov.b32 	%r858, 2;
	// begin inline asm
	{  .reg .s32 r0;  .reg .pred p;  shfl.sync.up.b32 r0|p, %r850, %r858, %r877, %r879;  @p add.s32 r0, r0, %r850;  mov.s32 %r856, r0;}
	// end inline asm
	mov.b32 	%r864, 4;
	// begin inline asm
	{  .reg .s32 r0;  .reg .pred p;  shfl.sync.up.b32 r0|p, %r856, %r864, %r877, %r879;  @p add.s32 r0, r0, %r856;  mov.s32 %r862, r0;}
	// end inline asm
	mov.b32 	%r870, 8;
	// begin inline asm
	{  .reg .s32 r0;  .reg .pred p;  shfl.sync.up.b32 r0|p, %r862, %r870, %r877, %r879;  @p add.s32 r0, r0, %r862;  mov.s32 %r868, r0;}
	// end inline asm
	mov.b32 	%r876, 16;
	// begin inline asm
	{  .reg .s32 r0;  .reg .pred p;  shfl.sync.up.b32 r0|p, %r868, %r876, %r877, %r879;  @p add.s32 r0, r0, %r868;  mov.s32 %r874, r0;}
	// end inline asm
	setp.ne.s32 	%p146, %r629, 31;
	@%p146 bra 	$L__BB26_4;
	shl.b32 	%r900, %r6, 2;
	add.s32 	%r902, %r658, %r900;
	st.shared.u32 	[%r902+16], %r874;
$L__BB26_4:
	sub.s32 	%r903, %r874, %r854;
	bar.sync 	0;
	ld.shared.v4.u32 	{%r904, %r905, %r906, %r907}, [_ZZN3cub18CUB_300001_SM_10006detail4scan16DeviceScanKernelINS2_10policy_hubIiiijN4cuda3std3__44plusIvEEE10Policy1000EPiSC_NS0_13ScanTileStateIiLb1EEES9_NS0_8NullTypeEjiLb0ESF_EEvT0_T1_T2_iT3_T4_T5_E12temp_storage+16];
	add.s32 	%r908, %r905, %r904;
	setp.eq.s32 	%p147, %r6, 2;
	selp.b32 	%r909, %r908, %r904, %p147;
	add.s32 	%r910, %r908, %r906;
	setp.eq.s32 	%p148, %r6, 3;
	selp.b32 	%r911, %r910, %r909, %p148;
	add.s32 	%r912, %r910, %r907;
	setp.eq.s32 	%p149, %r6, 4;
	selp.b32 	%r913, %r912, %r911, %p149;
	ld.shared.v4.u32 	{%r914, %r915, %r916, %r917}, [_ZZN3cub18CUB_300001_SM_10006detail4scan16DeviceScanKernelINS2_10policy_hubIiiijN4cuda3std3__44plusIvEEE10Policy1000EPiSC_NS0_13ScanTileStateIiLb1EEES9_NS0_8NullTypeEjiLb0ESF_EEvT0_T1_T2_iT3_T4_T5_E12temp_storage+32];
	add.s32 	%r918, %r912, %r914;
	setp.eq.s32 	%p150, %r6, 5;
	selp.b32 	%r919, %r918, %r913, %p150;
	add.s32 	%r920, %r918, %r915;
	setp.eq.s32 	%p151, %r6, 6;
	selp.b32 	%r921, %r920, %r919, %p151;
	add.s32 	%r922, %r920, %r916;
	setp.eq.s32 	%p152, %r6, 7;
	selp.b32 	%r923, %r922, %r921, %p152;
	add.s32 	%r924, %r922, %r917;
	setp.eq.s32 	%p153, %r6, 8;
	selp.b32 	%r925, %r924, %r923, %p153;
	ld.shared.v4.u32 	{%r926, %r927, %r928, %r929}, [_ZZN3cub18CUB_300001_SM_10006detail4scan16DeviceScanKernelINS2_10policy_hubIiiijN4cuda3std3__44plusIvEEE10Policy1000EPiSC_NS0_13ScanTileStateIiLb1EEES9_NS0_8NullTypeEjiLb0ESF_EEvT0_T1_T2_iT3_T4_T5_E12temp_storage+48];
	add.s32 	%r930, %r924, %r926;
	setp.eq.s32 	%p154, %r6, 9;
	selp.b32 	%r931, %r930, %r925, %p154;
	add.s32 	%r932, %r930, %r927;
	setp.eq.s32 	%p155, %r6, 10;
	selp.b32 	%r933, %r932, %r931, %p155;
	add.s32 	%r934, %r932, %r928;
	setp.eq.s32 	%p156, %r6, 11;
	selp.b32 	%r935, %r934, %r933, %p156;
	add.s32 	%r33, %r934, %r929;
	setp.lt.u32 	%p157, %r4, 32;
	setp.eq.s32 	%p158, %r629, 0;
	selp.b32 	%r936, 0, %r903, %p158;
	add.s32 	%r937, %r935, %r936;
	selp.b32 	%r1000, %r903, %r937, %p157;
	setp.ne.s32 	%p159, %r4, 0;
	@%p159 bra 	$L__BB26_25;
	add.s64 	%rd52, %rd2, 256;
	mov.b32 	%r938, 101;
	// begin inline asm
	st.relaxed.gpu.v2.u32 [%rd52], {%r938, %r33};
	// end inline asm
	mov.b32 	%r1000, 0;
	bra.uni 	$L__BB26_25;
$L__BB26_6:
	add.s32 	%r689, %r10, %r9;
	add.s32 	%r690, %r11, %r689;
	add.s32 	%r691, %r12, %r690;
	add.s32 	%r692, %r13, %r691;
	add.s32 	%r693, %r14, %r692;
	add.s32 	%r694, %r15, %r693;
	add.s32 	%r695, %r16, %r694;
	add.s32 	%r696, %r17, %r695;
	add.s32 	%r697, %r18, %r696;
	add.s32 	%r698, %r19, %r697;
	add.s32 	%r699, %r20, %r698;
	add.s32 	%r700, %r21, %r699;
	add.s32 	%r701, %r22, %r700;
	add.s32 	%r702, %r23, %r701;
	add.s32 	%r703, %r24, %r702;
	add.s32 	%r704, %r25, %r703;
	add.s32 	%r705, %r26, %r704;
	add.s32 	%r706, %r27, %r705;
	add.s32 	%r707, %r28, %r706;
	add.s32 	%r708, %r29, %r707;
	add.s32 	%r663, %r30, %r708;
	mov.b32 	%r661, 1;
	mov.b32 	%r686, 0;
	mov.b32 	%r688, -1;
	// begin inline asm
	{  .reg .s32 r0;  .reg .pred p;  shfl.sync.up.b32 r0|p, %r663, %r661, %r686, %r688;  @p add.s32 r0, r0, %r663;  mov.s32 %r659, r0;}
	// end inline asm
	mov.b32 	%r667, 2;
	// begin inline asm
	{  .reg .s32 r0;  .reg .pred p;  shfl.sync.up.b32 r0|p, %r659, %r667, %r686, %r688;  @p add.s32 r0, r0, %r659;  mov.s32 %r665, r0;}
	// end inline asm
	mov.b32 	%r673, 4;
	// begin inline asm
	{  .reg .s32 r0;  .reg .pred p;  shfl.sync.up.b32 r0|p, %r665, %r673, %r686, %r688;  @p add.s32 r0, r0, %r665;  mov.s32 %r671, r0;}
	// end inline asm
	mov.b32 	%r679, 8;
	// begin inline asm
	{  .reg .s32 r0;  .reg .pred p;  shfl.sync.up.b32 r0|p, %r671, %r679, %r686, %r688;  @p add.s32 r0, r0, %r671;  mov.s32 %r677, r0;}
	// end inline asm
	mov.b32 	%r685, 16;
	// begin inline asm
	{  .reg .s32 r0;  .reg .pred p;  shfl.sync.up.b32 r0|p, %r677, %r685, %r686, %r688;  @p add.s32 r0, r0, %r677;  mov.s32 %r683, r0;}
	// end inline asm
	setp.ne.s32 	%p105, %r629, 31;
	@%p105 bra 	$L__BB26_8;
	shl.b32 	%r709, %r6, 2;
	add.s32 	%r711, %r658, %r709;
	st.shared.u32 	[%r711+16], %r683;
$L__BB26_8:
	sub.s32 	%r712, %r683, %r663;
	bar.sync 	0;
	ld.shared.v4.u32 	{%r713, %r714, %r715, %r716}, [_ZZN3cub18CUB_300001_SM_10006detail4scan16DeviceScanKernelINS2_10policy_hubIiiijN4cuda3std3__44plusIvEEE10Policy1000EPiSC_NS0_13ScanTileStateIiLb1EEES9_NS0_8NullTypeEjiLb0ESF_EEvT0_T1_T2_iT3_T4_T5_E12temp_storage+16];
	add.s32 	%r717, %r714, %r713;
	setp.eq.s32 	%p106, %r6, 2;
	selp.b32 	%r718, %r717, %r713, %p106;
	add.s32 	%r719, %r717, %r715;
	setp.eq.s32 	%p107, %r6, 3;
	selp.b32 	%r720, %r719, %r718, %p107;
	add.s32 	%r721, %r719, %r716;
	setp.eq.s32 	%p108, %r6, 4;
	selp.b32 	%r722, %r721, %r720, %p108;
	ld.shared.v4.u32 	{%r723, %r724, %r725, %r726}, [_ZZN3cub18CUB_300001_SM_10006detail4scan16DeviceScanKernelINS2_10policy_hubIiiijN4cuda3std3__44plusIvEEE10Policy1000EPiSC_NS0_13ScanTileStateIiLb1EEES9_NS0_8NullTypeEjiLb0ESF_EEvT0_T1_T2_iT3_T4_T5_E12temp_storage+32];
	add.s32 	%r727, %r721, %r723;
	setp.eq.s32 	%p109, %r6, 5;
	selp.b32 	%r728, %r727, %r722, %p109;
	add.s32 	%r729, %r727, %r724;
	setp.eq.s32 	%p110, %r6, 6;
	selp.b32 	%r730, %r729, %r728, %p110;
	add.s32 	%r731, %r729, %r725;
	setp.eq.s32 	%p111, %r6, 7;
	selp.b32 	%r732, %r731, %r730, %p111;
	add.s32 	%r733, %r731, %r726;
	setp.eq.s32 	%p112, %r6, 8;
	selp.b32 	%r734, %r733, %r732, %p112;
	ld.shared.v4.u32 	{%r735, %r736, %r737, %r738}, [_ZZN3cub18CUB_300001_SM_10006detail4scan16DeviceScanKernelINS2_10policy_hubIiiijN4cuda3std3__44plusIvEEE10Policy1000EPiSC_NS0_13ScanTileStateIiLb1EEES9_NS0_8NullTypeEjiLb0ESF_EEvT0_T1_T2_iT3_T4_T5_E12temp_storage+48];
	add.s32 	%r739, %r733, %r735;
	setp.eq.s32 	%p113, %r6, 9;
	selp.b32 	%r740, %r739, %r734, %p113;
	add.s32 	%r741, %r739, %r736;
	setp.eq.s32 	%p114, %r6, 10;
	selp.b32 	%r742, %r741, %r740, %p114;
	add.s32 	%r743, %r741, %r737;
	setp.eq.s32 	%p115, %r6, 11;
	selp.b32 	%r744, %r743, %r742, %p115;
	add.s32 	%r37, %r743, %r738;
	setp.gt.u32 	%p116, %r4, 31;
	setp.lt.u32 	%p117, %r4, 32;
	setp.eq.s32 	%p118, %r629, 0;
	selp.b32 	%r745, 0, %r712, %p118;
	add.s32 	%r999, %r744, %r745;
	selp.b32 	%r39, %r712, %r999, %p117;
	@%p116 bra 	$L__BB26_24;
	setp.ne.s32 	%p119, %r4, 0;
	mul.wide.s32 	%rd41, %r986, 8;
	add.s64 	%rd4, %rd2, %rd41;
	@%p119 bra 	$L__BB26_11;
	st.shared.u32 	[_ZZN3cub18CUB_300001_SM_10006detail4scan16DeviceScanKernelINS2_10policy_hubIiiijN4cuda3std3__44plusIvEEE10Policy1000EPiSC_NS0_13ScanTileStateIiLb1EEES9_NS0_8NullTypeEjiLb0ESF_EEvT0_T1_T2_iT3_T4_T5_E12temp_storage+12], %r37;
	add.s64 	%rd42, %rd4, 256;
	mov.b32 	%r746, 100;
	// begin inline asm
	st.relaxed.gpu.v2.u32 [%rd42], {%r746, %r37};
	// end inline asm
$L__BB26_11:
	not.b32 	%r752, %r4;
	add.s32 	%r994, %r986, %r752;
	mov.b32 	%r748, 830;
	// begin inline asm
	nanosleep.u32 %r748;
	// end inline asm
	mul.wide.s32 	%rd44, %r994, 8;
	add.s64 	%rd45, %rd2, %rd44;
	add.s64 	%rd43, %rd45, 256;
	// begin inline asm
	ld.relaxed.gpu.v2.u32 {%r996, %r988}, [%rd43];
	// end inline asm
	mov.b32 	%r989, 952;
$L__BB26_12:
	setp.eq.s32 	%p120, %r996, 99;
	mov.b32 	%r753, -1;
	vote.sync.any.pred 	%p121, %p120, %r753;
	not.pred 	%p122, %p121;
	@%p122 bra 	$L__BB26_14;
	mul.lo.s32 	%r848, %r986, 16807;
	and.b32  	%r986, %r848, 2147483647;
	add.s32 	%r849, %r989, 1;
	rem.u32 	%r845, %r986, %r849;
	// begin inline asm
	nanosleep.u32 %r845;
	// end inline asm
	shr.u32 	%r989, %r989, 1;
	// begin inline asm
	ld.relaxed.gpu.v2.u32 {%r996, %r988}, [%rd43];
	// end inline asm
	bra.uni 	$L__BB26_12;
$L__BB26_14:
	setp.eq.s32 	%p123, %r996, 101;
	mov.b32 	%r780, -1;
	vote.sync.ballot.b32 	%r782, %p123, %r780;
	// begin inline asm
	mov.u32 %r755, %lanemask_ge;
	// end inline asm
	and.b32  	%r783, %r782, %r755;
	or.b32  	%r784, %r783, -2147483648;
	add.s32 	%r785, %r784, -1;
	not.b32 	%r786, %r784;
	and.b32  	%r787, %r786, %r785;
	popc.b32 	%r759, %r787;
	mov.b32 	%r758, 1;
	// begin inline asm
	shfl.sync.down.b32 %r756, %r988, %r758, %r759, %r780;
	// end inline asm
	setp.lt.s32 	%p125, %r629, %r759;
	selp.b32 	%r788, %r756, 0, %p125;
	add.s32 	%r762, %r788, %r988;
	mov.b32 	%r763, 2;
	// begin inline asm
	shfl.sync.down.b32 %r761, %r762, %r763, %r759, %r780;
	// end inline asm
	add.s32 	%r54, %r629, 2;
	setp.gt.s32 	%p126, %r54, %r759;
	selp.b32 	%r789, 0, %r761, %p126;
	add.s32 	%r767, %r762, %r789;
	mov.b32 	%r768, 4;
	// begin inline asm
	shfl.sync.down.b32 %r766, %r767, %r768, %r759, %r780;
	// end inline asm
	add.s32 	%r55, %r629, 4;
	setp.gt.s32 	%p127, %r55, %r759;
	selp.b32 	%r790, 0, %r766, %p127;
	add.s32 	%r772, %r767, %r790;
	mov.b32 	%r773, 8;
	// begin inline asm
	shfl.sync.down.b32 %r771, %r772, %r773, %r759, %r780;
	// end inline asm
	add.s32 	%r56, %r629, 8;
	setp.gt.s32 	%p128, %r56, %r759;
	selp.b32 	%r791, 0, %r771, %p128;
	add.s32 	%r777, %r772, %r791;
	mov.b32 	%r778, 16;
	// begin inline asm
	shfl.sync.down.b32 %r776, %r777, %r778, %r759, %r780;
	// end inline asm
	add.s32 	%r57, %r629, 16;
	setp.gt.s32 	%p129, %r57, %r759;
	selp.b32 	%r792, 0, %r776, %p129;
	add.s32 	%r993, %r777, %r792;
	add.s64 	%rd6, %rd2, 256;
	mov.b32 	%r990, 952;
$L__BB26_15:
	setp.ne.s32 	%p130, %r996, 101;
	mov.b32 	%r793, -1;
	vote.sync.all.pred 	%p131, %p130, %r793;
	not.pred 	%p132, %p131;
	@%p132 bra 	$L__BB26_20;
	shr.u32 	%r990, %r990, 1;
	mul.wide.s32 	%rd48, %r994, 8;
	add.s64 	%rd49, %rd6, %rd48;
	add.s64 	%rd47, %rd49, -256;
	// begin inline asm
	ld.relaxed.gpu.v2.u32 {%r996, %r997}, [%rd47];
	// end inline asm
	mov.u32 	%r998, %r990;
$L__BB26_17:
	setp.eq.s32 	%p136, %r996, 99;
	mov.b32 	%r801, -1;
	vote.sync.any.pred 	%p137, %p136, %r801;
	not.pred 	%p138, %p137;
	@%p138 bra 	$L__BB26_19;
	mul.lo.s32 	%r843, %r986, 16807;
	and.b32  	%r986, %r843, 2147483647;
	add.s32 	%r844, %r998, 1;
	rem.u32 	%r840, %r986, %r844;
	// begin inline asm
	nanosleep.u32 %r840;
	// end inline asm
	shr.u32 	%r998, %r998, 1;
	// begin inline asm
	ld.relaxed.gpu.v2.u32 {%r996, %r997}, [%rd47];
	// end inline asm
	bra.uni 	$L__BB26_17;
$L__BB26_19:
	setp.eq.s32 	%p139, %r996, 101;
	mov.b32 	%r827, -1;
	vote.sync.ballot.b32 	%r828, %p139, %r827;
	and.b32  	%r829, %r828, %r755;
	or.b32  	%r830, %r829, -2147483648;
	add.s32 	%r831, %r830, -1;
	not.b32 	%r832, %r830;
	and.b32  	%r833, %r832, %r831;
	popc.b32 	%r806, %r833;
	mov.b32 	%r805, 1;
	// begin inline asm
	shfl.sync.down.b32 %r803, %r997, %r805, %r806, %r827;
	// end inline asm
	setp.lt.s32 	%p141, %r629, %r806;
	selp.b32 	%r834, %r803, 0, %p141;
	add.s32 	%r809, %r834, %r997;
	mov.b32 	%r810, 2;
	// begin inline asm
	shfl.sync.down.b32 %r808, %r809, %r810, %r806, %r827;
	// end inline asm
	setp.gt.s32 	%p142, %r54, %r806;
	selp.b32 	%r835, 0, %r808, %p142;
	add.s32 	%r814, %r809, %r835;
	mov.b32 	%r815, 4;
	// begin inline asm
	shfl.sync.down.b32 %r813, %r814, %r815, %r806, %r827;
	// end inline asm
	setp.gt.s32 	%p143, %r55, %r806;
	selp.b32 	%r836, 0, %r813, %p143;
	add.s32 	%r819, %r814, %r836;
	mov.b32 	%r820, 8;
	// begin inline asm
	shfl.sync.down.b32 %r818, %r819, %r820, %r806, %r827;
	// end inline asm
	setp.gt.s32 	%p144, %r56, %r806;
	selp.b32 	%r837, 0, %r818, %p144;
	add.s32 	%r824, %r819, %r837;
	mov.b32 	%r825, 16;
	// begin inline asm
	shfl.sync.down.b32 %r823, %r824, %r825, %r806, %r827;
	// end inline asm
	setp.gt.s32 	%p145, %r57, %r806;
	selp.b32 	%r838, 0, %r823, %p145;
	add.s32 	%r839, %r838, %r993;
	add.s32 	%r993, %r839, %r824;
	add.s32 	%r994, %r994, -32;
	bra.uni 	$L__BB26_15;
$L__BB26_20:
	@%p119 bra 	$L__BB26_22;
	add.s32 	%r796, %r993, %r37;
	add.s64 	%rd46, %rd4, 256;
	mov.b32 	%r795, 101;
	// begin inline asm
	st.relaxed.gpu.v2.u32 [%rd46], {%r795, %r796};
	// end inline asm
	st.shared.u32 	[_ZZN3cub18CUB_300001_SM_10006detail4scan16DeviceScanKernelINS2_10policy_hubIiiijN4cuda3std3__44plusIvEEE10Policy1000EPiSC_NS0_13ScanTileStateIiLb1EEES9_NS0_8NullTypeEjiLb0ESF_EEvT0_T1_T2_iT3_T4_T5_E12temp_storage+4], %r993;
	st.shared.u32 	[_ZZN3cub18CUB_300001_SM_10006detail4scan16DeviceScanKernelINS2_10policy_hubIiiijN4cuda3std3__44plusIvEEE10Policy1000EPiSC_NS0_13ScanTileStateIiLb1EEES9_NS0_8NullTypeEjiLb0ESF_EEvT0_T1_T2_iT3_T4_T5_E12temp_storage+8], %r796;
$L__BB26_22:
	setp.ne.s32 	%p134, %r629, 0;
	mov.u32 	%r999, %r39;
	@%p134 bra 	$L__BB26_24;
	st.shared.u32 	[_ZZN3cub18CUB_300001_SM_10006detail4scan16DeviceScanKernelINS2_10policy_hubIiiijN4cuda3std3__44plusIvEEE10Policy1000EPiSC_NS0_13ScanTileStateIiLb1EEES9_NS0_8NullTypeEjiLb0ESF_EEvT0_T1_T2_iT3_T4_T5_E12temp_storage+76], %r993;
	mov.u32 	%r999, %r993;
$L__BB26_24:
	bar.sync 	0;
	setp.eq.s32 	%p135, %r4, 0;
	ld.shared.u32 	%r797, [_ZZN3cub18CUB_300001_SM_10006detail4scan16DeviceScanKernelINS2_10policy_hubIiiijN4cuda3std3__44plusIvEEE10Policy1000EPiSC_NS0_13ScanTileStateIiLb1EEES9_NS0_8NullTypeEjiLb0ESF_EEvT0_T1_T2_iT3_T4_T5_E12temp_storage+76];
	selp.b32 	%r798, 0, %r797, %p135;
	add.s32 	%r1000, %r798, %r999;
$L__BB26_25:
	ld.param.u64 	%rd57, [_ZN3cub18CUB_300001_SM_10006detail4scan16DeviceScanKernelINS2_10policy_hubIiiijN4cuda3std3__44plusIvEEE10Policy1000EPiSC_NS0_13ScanTileStateIiLb1EEES9_NS0_8NullTypeEjiLb0ESF_EEvT0_T1_T2_iT3_T4_T5__param_1];
	add.s32 	%r941, %r1000, %r9;
	add.s32 	%r942, %r10, %r941;
	add.s32 	%r943, %r11, %r942;
	add.s32 	%r944, %r12, %r943;
	add.s32 	%r945, %r13, %r944;
	add.s32 	%r946, %r14, %r945;
	add.s32 	%r947, %r15, %r946;
	add.s32 	%r948, %r16, %r947;
	add.s32 	%r949, %r17, %r948;
	add.s32 	%r950, %r18, %r949;
	add.s32 	%r951, %r19, %r950;
	add.s32 	%r952, %r20, %r951;
	add.s32 	%r953, %r21, %r952;
	add.s32 	%r954, %r22, %r953;
	add.s32 	%r955, %r23, %r954;
	add.s32 	%r956, %r24, %r955;
	add.s32 	%r957, %r25, %r956;
	add.s32 	%r958, %r26, %r957;
	add.s32 	%r959, %r27, %r958;
	add.s32 	%r960, %r28, %r959;
	add.s32 	%r961, %r29, %r960;
	add.s32 	%r962, %r30, %r961;
	bar.sync 	0;
	st.shared.v2.u32 	[%r8], {%r941, %r942};
	st.shared.v2.u32 	[%r8+8], {%r943, %r944};
	st.shared.v2.u32 	[%r8+16], {%r945, %r946};
	st.shared.v2.u32 	[%r8+24], {%r947, %r948};
	st.shared.v2.u32 	[%r8+32], {%r949, %r950};
	st.shared.v2.u32 	[%r8+40], {%r951, %r952};
	st.shared.v2.u32 	[%r8+48], {%r953, %r954};
	st.shared.v2.u32 	[%r8+56], {%r955, %r956};
	st.shared.v2.u32 	[%r8+64], {%r957, %r958};
	st.shared.v2.u32 	[%r8+72], {%r959, %r960};
	st.shared.v2.u32 	[%r8+80], {%r961, %r962};
	bar.warp.sync 	-1;
	ld.shared.u32 	%r963, [%r7];
	ld.shared.u32 	%r964, [%r7+128];
	ld.shared.u32 	%r965, [%r7+256];
	ld.shared.u32 	%r966, [%r7+384];
	ld.shared.u32 	%r967, [%r7+512];
	ld.shared.u32 	%r968, [%r7+640];
	ld.shared.u32 	%r969, [%r7+768];
	ld.shared.u32 	%r970, [%r7+896];
	ld.shared.u32 	%r971, [%r7+1024];
	ld.shared.u32 	%r972, [%r7+1152];
	ld.shared.u32 	%r973, [%r7+1280];
	ld.shared.u32 	%r974, [%r7+1408];
	ld.shared.u32 	%r975, [%r7+1536];
	ld.shared.u32 	%r976, [%r7+1664];
	ld.shared.u32 	%r977, [%r7+1792];
	ld.shared.u32 	%r978, [%r7+1920];
	ld.shared.u32 	%r979, [%r7+2048];
	ld.shared.u32 	%r980, [%r7+2176];
	ld.shared.u32 	%r981, [%r7+2304];
	ld.shared.u32 	%r982, [%r7+2432];
	ld.shared.u32 	%r983, [%r7+2560];
	ld.shared.u32 	%r984, [%r7+2688];
	cvta.to.global.u64 	%rd53, %rd57;
	add.s64 	%rd55, %rd53, %rd39;
	st.global.u32 	[%rd55], %r963;
	st.global.u32 	[%rd55+128], %r964;
	st.global.u32 	[%rd55+256], %r965;
	st.global.u32 	[%rd55+384], %r966;
	st.global.u32 	[%rd55+512], %r967;
	st.global.u32 	[%rd55+640], %r968;
	st.global.u32 	[%rd55+768], %r969;
	st.global.u32 	[%rd55+896], %r970;
	st.global.u32 	[%rd55+1024], %r971;
	st.global.u32 	[%rd55+1152], %r972;
	st.global.u32 	[%rd55+1280], %r973;
	st.global.u32 	[%rd55+1408], %r974;
	st.global.u32 	[%rd55+1536], %r975;
	st.global.u32 	[%rd55+1664], %r976;
	st.global.u32 	[%rd55+1792], %r977;
	st.global.u32 	[%rd55+1920], %r978;
	st.global.u32 	[%rd55+2048], %r979;
	st.global.u32 	[%rd55+2176], %r980;
	st.global.u32 	[%rd55+2304], %r981;
	st.global.u32 	[%rd55+2432], %r982;
	st.global.u32 	[%rd55+2560], %r983;
	st.global.u32 	[%rd55+2688], %r984;
	bra.uni 	$L__BB26_140;
$L__BB26_26:
	setp.eq.s32 	%p2, %r3, 0;
	@%p2 bra 	$L__BB26_140;
	mul.wide.u32 	%rd14, %r2, 4;
	add.s64 	%rd15, %rd1, %rd14;
	mov.u32 	%r82, %tid.x;
	ld.global.u32 	%r1022, [%rd15];
	and.b32  	%r238, %r82, 31;
	and.b32  	%r239, %r82, 992;
	mul.lo.s32 	%r240, %r239, 22;
	or.b32  	%r84, %r240, %r238;
	setp.ge.u32 	%p3, %r84, %r3;
	shl.b32 	%r241, %r84, 2;
	cvt.u64.u32 	%rd16, %r241;
	add.s64 	%rd8, %rd15, %rd16;
	mov.u32 	%r1001, %r1022;
	@%p3 bra 	$L__BB26_29;
	ld.global.u32 	%r1001, [%rd8];
$L__BB26_29:
	add.s32 	%r242, %r84, 32;
	setp.ge.u32 	%p4, %r242, %r3;
	mov.u32 	%r1002, %r1022;
	@%p4 bra 	$L__BB26_31;
	ld.global.u32 	%r1002, [%rd8+128];
$L__BB26_31:
	add.s32 	%r89, %r84, 64;
	setp.ge.u32 	%p5, %r89, %r3;
	mov.u32 	%r1003, %r1022;
	@%p5 bra 	$L__BB26_33;
	ld.global.u32 	%r1003, [%rd8+256];
$L__BB26_33:
	add.s32 	%r92, %r84, 96;
	setp.ge.u32 	%p6, %r92, %r3;
	mov.u32 	%r1004, %r1022;
	@%p6 bra 	$L__BB26_35;
	ld.global.u32 	%r1004, [%rd8+384];
$L__BB26_35:
	add.s32 	%r95, %r84, 128;
	setp.ge.u32 	%p7, %r95, %r3;
	mov.u32 	%r1005, %r1022;
	@%p7 bra 	$L__BB26_37;
	ld.global.u32 	%r1005, [%rd8+512];
$L__BB26_37:
	add.s32 	%r243, %r84, 160;
	setp.ge.u32 	%p8, %r243, %r3;
	mov.u32 	%r1006, %r1022;
	@%p8 bra 	$L__BB26_39;
	ld.global.u32 	%r1006, [%rd8+640];
$L__BB26_39:
	add.s32 	%r244, %r84, 192;
	setp.ge.u32 	%p9, %r244, %r3;
	mov.u32 	%r1007, %r1022;
	@%p9 bra 	$L__BB26_41;
	ld.global.u32 	%r1007, [%rd8+768];
$L__BB26_41:
	add.s32 	%r102, %r84, 224;
	setp.ge.u32 	%p10, %r102, %r3;
	mov.u32 	%r1008, %r1022;
	@%p10 bra 	$L__BB26_43;
	ld.global.u32 	%r1008, [%rd8+896];
$L__BB26_43:
	add.s32 	%r245, %r84, 256;
	setp.ge.u32 	%p11, %r245, %r3;
	mov.u32 	%r1009, %r1022;
	@%p11 bra 	$L__BB26_45;
	ld.global.u32 	%r1009, [%rd8+1024];
$L__BB26_45:
	add.s32 	%r246, %r84, 288;
	setp.ge.u32 	%p12, %r246, %r3;
	mov.u32 	%r1010, %r1022;
	@%p12 bra 	$L__BB26_47;
	ld.global.u32 	%r1010, [%rd8+1152];
$L__BB26_47:
	add.s32 	%r247, %r84, 320;
	setp.ge.u32 	%p13, %r247, %r3;
	mov.u32 	%r1011, %r1022;
	@%p13 bra 	$L__BB26_49;
	ld.global.u32 	%r1011, [%rd8+1280];
$L__BB26_49:
	add.s32 	%r111, %r84, 352;
	setp.ge.u32 	%p14, %r111, %r3;
	mov.u32 	%r1012, %r1022;
	@%p14 bra 	$L__BB26_51;
	ld.global.u32 	%r1012, [%rd8+1408];
$L__BB26_51:
	add.s32 	%r114, %r84, 384;
	setp.ge.u32 	%p15, %r114, %r3;
	mov.u32 	%r1013, %r1022;
	@%p15 bra 	$L__BB26_53;
	ld.global.u32 	%r1013, [%rd8+1536];
$L__BB26_53:
	add.s32 	%r117, %r84, 416;
	setp.ge.u32 	%p16, %r117, %r3;
	mov.u32 	%r1014, %r1022;
	@%p16 bra 	$L__BB26_55;
	ld.global.u32 	%r1014, [%rd8+1664];
$L__BB26_55:
	add.s32 	%r120, %r84, 448;
	setp.ge.u32 	%p17, %r120, %r3;
	mov.u32 	%r1015, %r1022;
	@%p17 bra 	$L__BB26_57;
	ld.global.u32 	%r1015, [%rd8+1792];
$L__BB26_57:
	add.s32 	%r248, %r84, 480;
	setp.ge.u32 	%p18, %r248, %r3;
	mov.u32 	%r1016, %r1022;
	@%p18 bra 	$L__BB26_59;
	ld.global.u32 	%r1016, [%rd8+1920];
$L__BB26_59:
	add.s32 	%r125, %r84, 512;
	setp.ge.u32 	%p19, %r125, %r3;
	mov.u32 	%r1017, %r1022;
	@%p19 bra 	$L__BB26_61;
	ld.global.u32 	%r1017, [%rd8+2048];
$L__BB26_61:
	add.s32 	%r249, %r84, 544;
	setp.ge.u32 	%p20, %r249, %r3;
	mov.u32 	%r1018, %r1022;
	@%p20 bra 	$L__BB26_63;
	ld.global.u32 	%r1018, [%rd8+2176];
$L__BB26_63:
	add.s32 	%r250, %r84, 576;
	setp.ge.u32 	%p21, %r250, %r3;
	mov.u32 	%r1019, %r1022;
	@%p21 bra 	$L__BB26_65;
	ld.global.u32 	%r1019, [%rd8+2304];
$L__BB26_65:
	add.s32 	%r132, %r84, 608;
	setp.ge.u32 	%p22, %r132, %r3;
	mov.u32 	%r1020, %r1022;
	@%p22 bra 	$L__BB26_67;
	ld.global.u32 	%r1020, [%rd8+2432];
$L__BB26_67:
	add.s32 	%r251, %r84, 640;
	setp.ge.u32 	%p23, %r251, %r3;
	mov.u32 	%r1021, %r1022;
	@%p23 bra 	$L__BB26_69;
	ld.global.u32 	%r1021, [%rd8+2560];
$L__BB26_69:
	add.s32 	%r137, %r84, 672;
	setp.ge.u32 	%p24, %r137, %r3;
	@%p24 bra 	$L__BB26_71;
	ld.global.u32 	%r1022, [%rd8+2688];
$L__BB26_71:
	// begin inline asm
	mov.u32 %r252, %laneid;
	// end inline asm
	shr.u32 	%r141, %r82, 5;
	mad.lo.s32 	%r253, %r141, 704, %r252;
	shl.b32 	%r254, %r253, 2;
	mov.u32 	%r255, _ZZN3cub18CUB_300001_SM_10006detail4scan16DeviceScanKernelINS2_10policy_hubIiiijN4cuda3std3__44plusIvEEE10Policy1000EPiSC_NS0_13ScanTileStateIiLb1EEES9_NS0_8NullTypeEjiLb0ESF_EEvT0_T1_T2_iT3_T4_T5_E12temp_storage;
	add.s32 	%r142, %r255, %r254;
	st.shared.u32 	[%r142], %r1001;
	st.shared.u32 	[%r142+128], %r1002;
	st.shared.u32 	[%r142+256], %r1003;
	st.shared.u32 	[%r142+384], %r1004;
	st.shared.u32 	[%r142+512], %r1005;
	st.shared.u32 	[%r142+640], %r1006;
	st.shared.u32 	[%r142+768], %r1007;
	st.shared.u32 	[%r142+896], %r1008;
	st.shared.u32 	[%r142+1024], %r1009;
	st.shared.u32 	[%r142+1152], %r1010;
	st.shared.u32 	[%r142+1280], %r1011;
	st.shared.u32 	[%r142+1408], %r1012;
	st.shared.u32 	[%r142+1536], %r1013;
	st.shared.u32 	[%r142+1664], %r1014;
	st.shared.u32 	[%r142+1792], %r1015;
	st.shared.u32 	[%r142+1920], %r1016;
	st.shared.u32 	[%r142+2048], %r1017;
	st.shared.u32 	[%r142+2176], %r1018;
	st.shared.u32 	[%r142+2304], %r1019;
	st.shared.u32 	[%r142+2432], %r1020;
	st.shared.u32 	[%r142+2560], %r1021;
	st.shared.u32 	[%r142+2688], %r1022;
	bar.warp.sync 	-1;
	mad.lo.s32 	%r143, %r252, 84, %r142;
	ld.shared.v2.u32 	{%r144, %r145}, [%r143];
	ld.shared.v2.u32 	{%r146, %r147}, [%r143+8];
	ld.shared.v2.u32 	{%r148, %r149}, [%r143+16];
	ld.shared.v2.u32 	{%r150, %r151}, [%r143+24];
	ld.shared.v2.u32 	{%r152, %r153}, [%r143+32];
	ld.shared.v2.u32 	{%r154, %r155}, [%r143+40];
	ld.shared.v2.u32 	{%r156, %r157}, [%r143+48];
	ld.shared.v2.u32 	{%r158, %r159}, [%r143+56];
	ld.shared.v2.u32 	{%r160, %r161}, [%r143+64];
	ld.shared.v2.u32 	{%r162, %r163}, [%r143+72];
	ld.shared.v2.u32 	{%r164, %r165}, [%r143+80];
	bar.sync 	0;
	setp.ne.s32 	%p25, %r986, 0;
	@%p25 bra 	$L__BB26_75;
	add.s32 	%r485, %r145, %r144;
	add.s32 	%r486, %r146, %r485;
	add.s32 	%r487, %r147, %r486;
	add.s32 	%r488, %r148, %r487;
	add.s32 	%r489, %r149, %r488;
	add.s32 	%r490, %r150, %r489;
	add.s32 	%r491, %r151, %r490;
	add.s32 	%r492, %r152, %r491;
	add.s32 	%r493, %r153, %r492;
	add.s32 	%r494, %r154, %r493;
	add.s32 	%r495, %r155, %r494;
	add.s32 	%r496, %r156, %r495;
	add.s32 	%r497, %r157, %r496;
	add.s32 	%r498, %r158, %r497;
	add.s32 	%r499, %r159, %r498;
	add.s32 	%r500, %r160, %r499;
	add.s32 	%r501, %r161, %r500;
	add.s32 	%r502, %r162, %r501;
	add.s32 	%r503, %r163, %r502;
	add.s32 	%r504, %r164, %r503;
	add.s32 	%r459, %r165, %r504;
	mov.b32 	%r457, 1;
	mov.b32 	%r482, 0;
	mov.b32 	%r484, -1;
	// begin inline asm
	{  .reg .s32 r0;  .reg .pred p;  shfl.sync.up.b32 r0|p, %r459, %r457, %r482, %r484;  @p add.s32 r0, r0, %r459;  mov.s32 %r455, r0;}
	// end inline asm
	mov.b32 	%r463, 2;
	// begin inline asm
	{  .reg .s32 r0;  .reg .pred p;  shfl.sync.up.b32 r0|p, %r455, %r463, %r482, %r484;  @p add.s32 r0, r0, %r455;  mov.s32 %r461, r0;}
	// end inline asm
	mov.b32 	%r469, 4;
	// begin inline asm
	{  .reg .s32 r0;  .reg .pred p;  shfl.sync.up.b32 r0|p, %r461, %r469, %r482, %r484;  @p add.s32 r0, r0, %r461;  mov.s32 %r467, r0;}
	// end inline asm
	mov.b32 	%r475, 8;
	// begin inline asm
	{  .reg .s32 r0;  .reg .pred p;  shfl.sync.up.b32 r0|p, %r467, %r475, %r482, %r484;  @p add.s32 r0, r0, %r467;  mov.s32 %r473, r0;}
	// end inline asm
	mov.b32 	%r481, 16;
	// begin inline asm
	{  .reg .s32 r0;  .reg .pred p;  shfl.sync.up.b32 r0|p, %r473, %r481, %r482, %r484;  @p add.s32 r0, r0, %r473;  mov.s32 %r479, r0;}
	// end inline asm
	setp.ne.s32 	%p67, %r252, 31;
	@%p67 bra 	$L__BB26_74;
	shl.b32 	%r505, %r141, 2;
	mov.u32 	%r506, _ZZN3cub18CUB_300001_SM_10006detail4scan16DeviceScanKernelINS2_10policy_hubIiiijN4cuda3std3__44plusIvEEE10Policy1000EPiSC_NS0_13ScanTileStateIiLb1EEES9_NS0_8NullTypeEjiLb0ESF_EEvT0_T1_T2_iT3_T4_T5_E12temp_storage;
	add.s32 	%r507, %r506, %r505;
	st.shared.u32 	[%r507+16], %r479;
$L__BB26_74:
	sub.s32 	%r508, %r479, %r459;
	bar.sync 	0;
	ld.shared.v4.u32 	{%r509, %r510, %r511, %r512}, [_ZZN3cub18CUB_300001_SM_10006detail4scan16DeviceScanKernelINS2_10policy_hubIiiijN4cuda3std3__44plusIvEEE10Policy1000EPiSC_NS0_13ScanTileStateIiLb1EEES9_NS0_8NullTypeEjiLb0ESF_EEvT0_T1_T2_iT3_T4_T5_E12temp_storage+16];
	add.s32 	%r513, %r510, %r509;
	setp.eq.s32 	%p68, %r141, 2;
	selp.b32 	%r514, %r513, %r509, %p68;
	add.s32 	%r515, %r513, %r511;
	setp.eq.s32 	%p69, %r141, 3;
	selp.b32 	%r516, %r515, %r514, %p69;
	add.s32 	%r517, %r515, %r512;
	setp.eq.s32 	%p70, %r141, 4;
	selp.b32 	%r518, %r517, %r516, %p70;
	ld.shared.v4.u32 	{%r519, %r520, %r521, %r522}, [_ZZN3cub18CUB_300001_SM_10006detail4scan16DeviceScanKernelINS2_10policy_hubIiiijN4cuda3std3__44plusIvEEE10Policy1000EPiSC_NS0_13ScanTileStateIiLb1EEES9_NS0_8NullTypeEjiLb0ESF_EEvT0_T1_T2_iT3_T4_T5_E12temp_storage+32];
	add.s32 	%r523, %r517, %r519;
	setp.eq.s32 	%p71, %r141, 5;
	selp.b32 	%r524, %r523, %r518, %p71;
	add.s32 	%r525, %r523, %r520;
	setp.eq.s32 	%p72, %r141, 6;
	selp.b32 	%r526, %r525, %r524, %p72;
	add.s32 	%r527, %r525, %r521;
	setp.eq.s32 	%p73, %r141, 7;
	selp.b32 	%r528, %r527, %r526, %p73;
	add.s32 	%r529, %r527, %r522;
	setp.eq.s32 	%p74, %r141, 8;
	selp.b32 	%r530, %r529, %r528, %p74;
	.pragma "used_bytes_mask 4095";
	ld.shared.v4.u32 	{%r531, %r532, %r533, %r534}, [_ZZN3cub18CUB_300001_SM_10006detail4scan16DeviceScanKernelINS2_10policy_hubIiiijN4cuda3std3__44plusIvEEE10Policy1000EPiSC_NS0_13ScanTileStateIiLb1EEES9_NS0_8NullTypeEjiLb0ESF_EEvT0_T1_T2_iT3_T4_T5_E12temp_storage+48];
	add.s32 	%r535, %r529, %r531;
	setp.eq.s32 	%p75, %r141, 9;
	selp.b32 	%r536, %r535, %r530, %p75;
	add.s32 	%r537, %r535, %r532;
	setp.eq.s32 	%p76, %r141, 10;
	selp.b32 	%r538, %r537, %r536, %p76;
	add.s32 	%r539, %r537, %r533;
	setp.eq.s32 	%p77, %r141, 11;
	selp.b32 	%r540, %r539, %r538, %p77;
	setp.lt.u32 	%p78, %r82, 32;
	setp.eq.s32 	%p79, %r252, 0;
	selp.b32 	%r541, 0, %r508, %p79;
	add.s32 	%r542, %r540, %r541;
	selp.b32 	%r543, %r508, %r542, %p78;
	setp.eq.s32 	%p80, %r82, 0;
	selp.b32 	%r1037, 0, %r543, %p80;
	bra.uni 	$L__BB26_94;
$L__BB26_75:
	add.s32 	%r286, %r145, %r144;
	add.s32 	%r287, %r146, %r286;
	add.s32 	%r288, %r147, %r287;
	add.s32 	%r289, %r148, %r288;
	add.s32 	%r290, %r149, %r289;
	add.s32 	%r291, %r150, %r290;
	add.s32 	%r292, %r151, %r291;
	add.s32 	%r293, %r152, %r292;
	add.s32 	%r294, %r153, %r293;
	add.s32 	%r295, %r154, %r294;
	add.s32 	%r296, %r155, %r295;
	add.s32 	%r297, %r156, %r296;
	add.s32 	%r298, %r157, %r297;
	add.s32 	%r299, %r158, %r298;
	add.s32 	%r300, %r159, %r299;
	add.s32 	%r301, %r160, %r300;
	add.s32 	%r302, %r161, %r301;
	add.s32 	%r303, %r162, %r302;
	add.s32 	%r304, %r163, %r303;
	add.s32 	%r305, %r164, %r304;
	add.s32 	%r260, %r165, %r305;
	mov.b32 	%r258, 1;
	mov.b32 	%r283, 0;
	mov.b32 	%r285, -1;
	// begin inline asm
	{  .reg .s32 r0;  .reg .pred p;  shfl.sync.up.b32 r0|p, %r260, %r258, %r283, %r285;  @p add.s32 r0, r0, %r260;  mov.s32 %r256, r0;}
	// end inline asm
	mov.b32 	%r264, 2;
	// begin inline asm
	{  .reg .s32 r0;  .reg .pred p;  shfl.sync.up.b32 r0|p, %r256, %r264, %r283, %r285;  @p add.s32 r0, r0, %r256;  mov.s32 %r262, r0;}
	// end inline asm
	mov.b32 	%r270, 4;
	// begin inline asm
	{  .reg .s32 r0;  .reg .pred p;  shfl.sync.up.b32 r0|p, %r262, %r270, %r283, %r285;  @p add.s32 r0, r0, %r262;  mov.s32 %r268, r0;}
	// end inline asm
	mov.b32 	%r276, 8;
	// begin inline asm
	{  .reg .s32 r0;  .reg .pred p;  shfl.sync.up.b32 r0|p, %r268, %r276, %r283, %r285;  @p add.s32 r0, r0, %r268;  mov.s32 %r274, r0;}
	// end inline asm
	mov.b32 	%r282, 16;
	// begin inline asm
	{  .reg .s32 r0;  .reg .pred p;  shfl.sync.up.b32 r0|p, %r274, %r282, %r283, %r285;  @p add.s32 r0, r0, %r274;  mov.s32 %r280, r0;}
	// end inline asm
	setp.ne.s32 	%p26, %r252, 31;
	@%p26 bra 	$L__BB26_77;
	shl.b32 	%r306, %r141, 2;
	mov.u32 	%r307, _ZZN3cub18CUB_300001_SM_10006detail4scan16DeviceScanKernelINS2_10policy_hubIiiijN4cuda3std3__44plusIvEEE10Policy1000EPiSC_NS0_13ScanTileStateIiLb1EEES9_NS0_8NullTypeEjiLb0ESF_EEvT0_T1_T2_iT3_T4_T5_E12temp_storage;
	add.s32 	%r308, %r307, %r306;
	st.shared.u32 	[%r308+16], %r280;
$L__BB26_77:
	sub.s32 	%r309, %r280, %r260;
	bar.sync 	0;
	ld.shared.v4.u32 	{%r310, %r311, %r312, %r313}, [_ZZN3cub18CUB_300001_SM_10006detail4scan16DeviceScanKernelINS2_10policy_hubIiiijN4cuda3std3__44plusIvEEE10Policy1000EPiSC_NS0_13ScanTileStateIiLb1EEES9_NS0_8NullTypeEjiLb0ESF_EEvT0_T1_T2_iT3_T4_T5_E12temp_storage+16];
	add.s32 	%r314, %r311, %r310;
	setp.eq.s32 	%p27, %r141, 2;
	selp.b32 	%r315, %r314, %r310, %p27;
	add.s32 	%r316, %r314, %r312;
	setp.eq.s32 	%p28, %r141, 3;
	selp.b32 	%r317, %r316, %r315, %p28;
	add.s32 	%r318, %r316, %r313;
	setp.eq.s32 	%p29, %r141, 4;
	selp.b32 	%r319, %r318, %r317, %p29;
	ld.shared.v4.u32 	{%r320, %r321, %r322, %r323}, [_ZZN3cub18CUB_300001_SM_10006detail4scan16DeviceScanKernelINS2_10policy_hubIiiijN4cuda3std3__44plusIvEEE10Policy1000EPiSC_NS0_13ScanTileStateIiLb1EEES9_NS0_8NullTypeEjiLb0ESF_EEvT0_T1_T2_iT3_T4_T5_E12temp_storage+32];
	add.s32 	%r324, %r318, %r320;
	setp.eq.s32 	%p30, %r141, 5;
	selp.b32 	%r325, %r324, %r319, %p30;
	add.s32 	%r326, %r324, %r321;
	setp.eq.s32 	%p31, %r141, 6;
	selp.b32 	%r327, %r326, %r325, %p31;
	add.s32 	%r328, %r326, %r322;
	setp.eq.s32 	%p32, %r141, 7;
	selp.b32 	%r329, %r328, %r327, %p32;
	add.s32 	%r330, %r328, %r323;
	setp.eq.s32 	%p33, %r141, 8;
	selp.b32 	%r331, %r330, %r329, %p33;
	ld.shared.v4.u32 	{%r332, %r333, %r334, %r335}, [_ZZN3cub18CUB_300001_SM_10006detail4scan16DeviceScanKernelINS2_10policy_hubIiiijN4cuda3std3__44plusIvEEE10Policy1000EPiSC_NS0_13ScanTileStateIiLb1EEES9_NS0_8NullTypeEjiLb0ESF_EEvT0_T1_T2_iT3_T4_T5_E12temp_storage+48];
	add.s32 	%r336, %r330, %r332;
	setp.eq.s32 	%p34, %r141, 9;
	selp.b32 	%r337, %r336, %r331, %p34;
	add.s32 	%r338, %r336, %r333;
	setp.eq.s32 	%p35, %r141, 10;
	selp.b32 	%r339, %r338, %r337, %p35;
	add.s32 	%r340, %r338, %r334;
	setp.eq.s32 	%p36, %r141, 11;
	selp.b32 	%r341, %r340, %r339, %p36;
	add.s32 	%r171, %r340, %r335;
	setp.gt.u32 	%p37, %r82, 31;
	setp.lt.u32 	%p38, %r82, 32;
	setp.eq.s32 	%p39, %r252, 0;
	selp.b32 	%r342, 0, %r309, %p39;
	add.s32 	%r1036, %r341, %r342;
	selp.b32 	%r173, %r309, %r1036, %p38;
	@%p37 bra 	$L__BB26_93;
	setp.ne.s32 	%p40, %r82, 0;
	mul.wide.s32 	%rd17, %r986, 8;
	add.s64 	%rd9, %rd2, %rd17;
	@%p40 bra 	$L__BB26_80;
	st.shared.u32 	[_ZZN3cub18CUB_300001_SM_10006detail4scan16DeviceScanKernelINS2_10policy_hubIiiijN4cuda3std3__44plusIvEEE10Policy1000EPiSC_NS0_13ScanTileStateIiLb1EEES9_NS0_8NullTypeEjiLb0ESF_EEvT0_T1_T2_iT3_T4_T5_E12temp_storage+12], %r171;
	add.s64 	%rd18, %rd9, 256;
	mov.b32 	%r343, 100;
	// begin inline asm
	st.relaxed.gpu.v2.u32 [%rd18], {%r343, %r171};
	// end inline asm
$L__BB26_80:
	not.b32 	%r349, %r82;
	add.s32 	%r1031, %r986, %r349;
	mov.b32 	%r345, 830;
	// begin inline asm
	nanosleep.u32 %r345;
	// end inline asm
	mul.wide.s32 	%rd20, %r1031, 8;
	add.s64 	%rd21, %rd2, %rd20;
	add.s64 	%rd19, %rd21, 256;
	// begin inline asm
	ld.relaxed.gpu.v2.u32 {%r1033, %r1025}, [%rd19];
	// end inline asm
	mov.b32 	%r1026, 952;
$L__BB26_81:
	setp.eq.s32 	%p41, %r1033, 99;
	mov.b32 	%r350, -1;
	vote.sync.any.pred 	%p42, %p41, %r350;
	not.pred 	%p43, %p42;
	@%p43 bra 	$L__BB26_83;
	mul.lo.s32 	%r453, %r986, 16807;
	and.b32  	%r986, %r453, 2147483647;
	add.s32 	%r454, %r1026, 1;
	rem.u32 	%r450, %r986, %r454;
	// begin inline asm
	nanosleep.u32 %r450;
	// end inline asm
	shr.u32 	%r1026, %r1026, 1;
	// begin inline asm
	ld.relaxed.gpu.v2.u32 {%r1033, %r1025}, [%rd19];
	// end inline asm
	bra.uni 	$L__BB26_81;
$L__BB26_83:
	setp.eq.s32 	%p44, %r1033, 101;
	mov.b32 	%r377, -1;
	vote.sync.ballot.b32 	%r379, %p44, %r377;
	// begin inline asm
	mov.u32 %r352, %lanemask_ge;
	// end inline asm
	and.b32  	%r380, %r379, %r352;
	or.b32  	%r381, %r380, -2147483648;
	add.s32 	%r382, %r381, -1;
	not.b32 	%r383, %r381;
	and.b32  	%r384, %r383, %r382;
	popc.b32 	%r356, %r384;
	mov.b32 	%r355, 1;
	// begin inline asm
	shfl.sync.down.b32 %r353, %r1025, %r355, %r356, %r377;
	// end inline asm
	setp.lt.s32 	%p46, %r252, %r356;
	selp.b32 	%r385, %r353, 0, %p46;
	add.s32 	%r359, %r385, %r1025;
	mov.b32 	%r360, 2;
	// begin inline asm
	shfl.sync.down.b32 %r358, %r359, %r360, %r356, %r377;
	// end inline asm
	add.s32 	%r386, %r252, 2;
	setp.gt.s32 	%p47, %r386, %r356;
	selp.b32 	%r387, 0, %r358, %p47;
	add.s32 	%r364, %r359, %r387;
	mov.b32 	%r365, 4;
	// begin inline asm
	shfl.sync.down.b32 %r363, %r364, %r365, %r356, %r377;
	// end inline asm
	add.s32 	%r388, %r252, 4;
	setp.gt.s32 	%p48, %r388, %r356;
	selp.b32 	%r389, 0, %r363, %p48;
	add.s32 	%r369, %r364, %r389;
	mov.b32 	%r370, 8;
	// begin inline asm
	shfl.sync.down.b32 %r368, %r369, %r370, %r356, %r377;
	// end inline asm
	add.s32 	%r390, %r252, 8;
	setp.gt.s32 	%p49, %r390, %r356;
	selp.b32 	%r391, 0, %r368, %p49;
	add.s32 	%r374, %r369, %r391;
	mov.b32 	%r375, 16;
	// begin inline asm
	shfl.sync.down.b32 %r373, %r374, %r375, %r356, %r377;
	// end inline asm
	add.s32 	%r392, %r252, 16;
	setp.gt.s32 	%p50, %r392, %r356;
	selp.b32 	%r393, 0, %r373, %p50;
	add.s32 	%r1029, %r374, %r393;
	add.s64 	%rd10, %rd2, 256;
	mov.b32 	%r1027, 952;
$L__BB26_84:
	setp.ne.s32 	%p51, %r1033, 101;
	mov.b32 	%r394, -1;
	vote.sync.all.pred 	%p52, %p51, %r394;
	not.pred 	%p53, %p52;
	@%p53 bra 	$L__BB26_89;
	shr.u32 	%r1027, %r1027, 1;
	mul.wide.s32 	%rd24, %r1031, 8;
	add.s64 	%rd25, %rd10, %rd24;
	add.s64 	%rd23, %rd25, -256;
	// begin inline asm
	ld.relaxed.gpu.v2.u32 {%r1033, %r1034}, [%rd23];
	// end inline asm
	mov.u32 	%r1035, %r1027;
$L__BB26_86:
	setp.eq.s32 	%p57, %r1033, 99;
	mov.b32 	%r402, -1;
	vote.sync.any.pred 	%p58, %p57, %r402;
	not.pred 	%p59, %p58;
	@%p59 bra 	$L__BB26_88;
	mul.lo.s32 	%r448, %r986, 16807;
	and.b32  	%r986, %r448, 2147483647;
	add.s32 	%r449, %r1035, 1;
	rem.u32 	%r445, %r986, %r449;
	// begin inline asm
	nanosleep.u32 %r445;
	// end inline asm
	shr.u32 	%r1035, %r1035, 1;
	// begin inline asm
	ld.relaxed.gpu.v2.u32 {%r1033, %r1034}, [%rd23];
	// end inline asm
	bra.uni 	$L__BB26_86;
$L__BB26_88:
	setp.eq.s32 	%p60, %r1033, 101;
	mov.b32 	%r428, -1;
	vote.sync.ballot.b32 	%r429, %p60, %r428;
	and.b32  	%r430, %r429, %r352;
	or.b32  	%r431, %r430, -2147483648;
	add.s32 	%r432, %r431, -1;
	not.b32 	%r433, %r431;
	and.b32  	%r434, %r433, %r432;
	popc.b32 	%r407, %r434;
	mov.b32 	%r406, 1;
	// begin inline asm
	shfl.sync.down.b32 %r404, %r1034, %r406, %r407, %r428;
	// end inline asm
	setp.lt.s32 	%p62, %r252, %r407;
	selp.b32 	%r435, %r404, 0, %p62;
	add.s32 	%r410, %r435, %r1034;
	mov.b32 	%r411, 2;
	// begin inline asm
	shfl.sync.down.b32 %r409, %r410, %r411, %r407, %r428;
	// end inline asm
	add.s32 	%r436, %r252, 2;
	setp.gt.s32 	%p63, %r436, %r407;
	selp.b32 	%r437, 0, %r409, %p63;
	add.s32 	%r415, %r410, %r437;
	mov.b32 	%r416, 4;
	// begin inline asm
	shfl.sync.down.b32 %r414, %r415, %r416, %r407, %r428;
	// end inline asm
	add.s32 	%r438, %r252, 4;
	setp.gt.s32 	%p64, %r438, %r407;
	selp.b32 	%r439, 0, %r414, %p64;
	add.s32 	%r420, %r415, %r439;
	mov.b32 	%r421, 8;
	// begin inline asm
	shfl.sync.down.b32 %r419, %r420, %r421, %r407, %r428;
	// end inline asm
	add.s32 	%r440, %r252, 8;
	setp.gt.s32 	%p65, %r440, %r407;
	selp.b32 	%r441, 0, %r419, %p65;
	add.s32 	%r425, %r420, %r441;
	mov.b32 	%r426, 16;
	// begin inline asm
	shfl.sync.down.b32 %r424, %r425, %r426, %r407, %r428;
	// end inline asm
	add.s32 	%r442, %r252, 16;
	setp.gt.s32 	%p66, %r442, %r407;
	selp.b32 	%r443, 0, %r424, %p66;
	add.s32 	%r444, %r443, %r1029;
	add.s32 	%r1029, %r444, %r425;
	add.s32 	%r1031, %r1031, -32;
	bra.uni 	$L__BB26_84;
$L__BB26_89:
	@%p40 bra 	$L__BB26_91;
	add.s32 	%r397, %r1029, %r171;
	add.s64 	%rd22, %rd9, 256;
	mov.b32 	%r396, 101;
	// begin inline asm
	st.relaxed.gpu.v2.u32 [%rd22], {%r396, %r397};
	// end inline asm
	st.shared.u32 	[_ZZN3cub18CUB_300001_SM_10006detail4scan16DeviceScanKernelINS2_10policy_hubIiiijN4cuda3std3__44plusIvEEE10Policy1000EPiSC_NS0_13ScanTileStateIiLb1EEES9_NS0_8NullTypeEjiLb0ESF_EEvT0_T1_T2_iT3_T4_T5_E12temp_storage+4], %r1029;
	st.shared.u32 	[_ZZN3cub18CUB_300001_SM_10006detail4scan16DeviceScanKernelINS2_10policy_hubIiiijN4cuda3std3__44plusIvEEE10Policy1000EPiSC_NS0_13ScanTileStateIiLb1EEES9_NS0_8NullTypeEjiLb0ESF_EEvT0_T1_T2_iT3_T4_T5_E12temp_storage+8], %r397;
$L__BB26_91:
	setp.ne.s32 	%p55, %r252, 0;
	mov.u32 	%r1036, %r173;
	@%p55 bra 	$L__BB26_93;
	st.shared.u32 	[_ZZN3cub18CUB_300001_SM_10006detail4scan16DeviceScanKernelINS2_10policy_hubIiiijN4cuda3std3__44plusIvEEE10Policy1000EPiSC_NS0_13ScanTileStateIiLb1EEES9_NS0_8NullTypeEjiLb0ESF_EEvT0_T1_T2_iT3_T4_T5_E12temp_storage+76], %r1029;
	mov.u32 	%r1036, %r1029;
$L__BB26_93:
	bar.sync 	0;
	setp.eq.s32 	%p56, %r82, 0;
	ld.shared.u32 	%r398, [_ZZN3cub18CUB_300001_SM_10006detail4scan16DeviceScanKernelINS2_10policy_hubIiiijN4cuda3std3__44plusIvEEE10Policy1000EPiSC_NS0_13ScanTileStateIiLb1EEES9_NS0_8NullTypeEjiLb0ESF_EEvT0_T1_T2_iT3_T4_T5_E12temp_storage+76];
	selp.b32 	%r399, 0, %r398, %p56;
	add.s32 	%r1037, %r399, %r1036;
$L__BB26_94:
	add.s32 	%r544, %r1037, %r144;
	add.s32 	%r545, %r145, %r544;
	add.s32 	%r546, %r146, %r545;
	add.s32 	%r547, %r147, %r546;
	add.s32 	%r548, %r148, %r547;
	add.s32 	%r549, %r149, %r548;
	add.s32 	%r550, %r150, %r549;
	add.s32 	%r551, %r151, %r550;
	add.s32 	%r552, %r152, %r551;
	add.s32 	%r553, %r153, %r552;
	add.s32 	%r554, %r154, %r553;
	add.s32 	%r555, %r155, %r554;
	add.s32 	%r556, %r156, %r555;
	add.s32 	%r557, %r157, %r556;
	add.s32 	%r558, %r158, %r557;
	add.s32 	%r559, %r159, %r558;
	add.s32 	%r560, %r160, %r559;
	add.s32 	%r561, %r161, %r560;
	add.s32 	%r562, %r162, %r561;
	add.s32 	%r563, %r163, %r562;
	add.s32 	%r564, %r164, %r563;
	add.s32 	%r565, %r165, %r564;
	bar.sync 	0;
	st.shared.v2.u32 	[%r143], {%r544, %r545};
	st.shared.v2.u32 	[%r143+8], {%r546, %r547};
	st.shared.v2.u32 	[%r143+16], {%r548, %r549};
	st.shared.v2.u32 	[%r143+24], {%r550, %r551};
	st.shared.v2.u32 	[%r143+32], {%r552, %r553};
	st.shared.v2.u32 	[%r143+40], {%r554, %r555};
	st.shared.v2.u32 	[%r143+48], {%r556, %r557};
	st.shared.v2.u32 	[%r143+56], {%r558, %r559};
	st.shared.v2.u32 	[%r143+64], {%r560, %r561};
	st.shared.v2.u32 	[%r143+72], {%r562, %r563};
	st.shared.v2.u32 	[%r143+80], {%r564, %r565};
	bar.warp.sync 	-1;
	ld.shared.u32 	%r212, [%r142];
	ld.shared.u32 	%r213, [%r142+128];
	ld.shared.u32 	%r214, [%r142+256];
	ld.shared.u32 	%r215, [%r142+384];
	ld.shared.u32 	%r216, [%r142+512];
	ld.shared.u32 	%r217, [%r142+640];
	ld.shared.u32 	%r218, [%r142+768];
	ld.shared.u32 	%r219, [%r142+896];
	ld.shared.u32 	%r220, [%r142+1024];
	ld.shared.u32 	%r221, [%r142+1152];
	ld.shared.u32 	%r222, [%r142+1280];
	ld.shared.u32 	%r223, [%r142+1408];
	ld.shared.u32 	%r224, [%r142+1536];
	ld.shared.u32 	%r225, [%r142+1664];
	ld.shared.u32 	%r226, [%r142+1792];
	ld.shared.u32 	%r227, [%r142+1920];
	ld.shared.u32 	%r228, [%r142+2048];
	ld.shared.u32 	%r229, [%r142+2176];
	ld.shared.u32 	%r230, [%r142+2304];
	ld.shared.u32 	%r231, [%r142+2432];
	ld.shared.u32 	%r232, [%r142+2560];
	ld.shared.u32 	%r233, [%r142+2688];
	setp.ne.s32 	%p81, %r82, 0;
	@%p81 bra 	$L__BB26_96;
	st.volatile.shared.u32 	[_ZZN3cub18CUB_300001_SM_10006detail4scan16DeviceScanKernelINS2_10policy_hubIiiijN4cuda3std3__44plusIvEEE10Policy1000EPiSC_NS0_13ScanTileStateIiLb1EEES9_NS0_8NullTypeEjiLb0ESF_EEvT0_T1_T2_iT3_T4_T5_E12temp_storage+33792], %r3;
$L__BB26_96:
	ld.param.u32 	%r985, [_ZN3cub18CUB_300001_SM_10006detail4scan16DeviceScanKernelINS2_10policy_hubIiiijN4cuda3std3__44plusIvEEE10Policy1000EPiSC_NS0_13ScanTileStateIiLb1EEES9_NS0_8NullTypeEjiLb0ESF_EEvT0_T1_T2_iT3_T4_T5__param_3];
	ld.param.u64 	%rd56, [_ZN3cub18CUB_300001_SM_10006detail4scan16DeviceScanKernelINS2_10policy_hubIiiijN4cuda3std3__44plusIvEEE10Policy1000EPiSC_NS0_13ScanTileStateIiLb1EEES9_NS0_8NullTypeEjiLb0ESF_EEvT0_T1_T2_iT3_T4_T5__param_1];
	bar.sync 	0;
	ld.volatile.shared.u32 	%r234, [_ZZN3cub18CUB_300001_SM_10006detail4scan16DeviceScanKernelINS2_10policy_hubIiiijN4cuda3std3__44plusIvEEE10Policy1000EPiSC_NS0_13ScanTileStateIiLb1EEES9_NS0_8NullTypeEjiLb0ESF_EEvT0_T1_T2_iT3_T4_T5_E12temp_storage+33792];
	setp.ge.s32 	%p82, %r84, %r234;
	cvt.u64.u32 	%rd32, %r84;
	mov.u32 	%r566, %ctaid.x;
	add.s32 	%r567, %r985, %r566;
	mul.lo.s32 	%r568, %r567, 8448;
	cvt.u64.u32 	%rd33, %r568;
	add.s64 	%rd34, %rd32, %rd33;
	cvta.to.global.u64 	%rd35, %rd56;
	shl.b64 	%rd36, %rd34, 2;
	add.s64 	%rd11, %rd35, %rd36;
	@%p82 bra 	$L__BB26_98;
	st.global.u32 	[%rd11], %r212;
$L__BB26_98:
	mov.u32 	%r569, %tid.x;
	and.b32  	%r570, %r569, 992;
	mul.lo.s32 	%r571, %r570, 22;
	and.b32  	%r572, %r569, 31;
	or.b32  	%r573, %r571, %r572;
	or.b32  	%r574, %r573, 32;
	setp.ge.s32 	%p83, %r574, %r234;
	@%p83 bra 	$L__BB26_100;
	st.global.u32 	[%rd11+128], %r213;
$L__BB26_100:
	setp.ge.s32 	%p84, %r89, %r234;
	@%p84 bra 	$L__BB26_102;
	st.global.u32 	[%rd11+256], %r214;
$L__BB26_102:
	setp.ge.s32 	%p85, %r92, %r234;
	@%p85 bra 	$L__BB26_104;
	st.global.u32 	[%rd11+384], %r215;
$L__BB26_104:
	setp.ge.s32 	%p86, %r95, %r234;
	@%p86 bra 	$L__BB26_106;
	st.global.u32 	[%rd11+512], %r216;
$L__BB26_106:
	add.s32 	%r580, %r573, 160;
	setp.ge.s32 	%p87, %r580, %r234;
	@%p87 bra 	$L__BB26_108;
	st.global.u32 	[%rd11+640], %r217;
$L__BB26_108:
	add.s32 	%r586, %r573, 192;
	setp.ge.s32 	%p88, %r586, %r234;
	@%p88 bra 	$L__BB26_110;
	st.global.u32 	[%rd11+768], %r218;
$L__BB26_110:
	setp.ge.s32 	%p89, %r102, %r234;
	@%p89 bra 	$L__BB26_112;
	st.global.u32 	[%rd11+896], %r219;
$L__BB26_112:
	add.s32 	%r592, %r573, 256;
	setp.ge.s32 	%p90, %r592, %r234;
	@%p90 bra 	$L__BB26_114;
	st.global.u32 	[%rd11+1024], %r220;
$L__BB26_114:
	add.s32 	%r598, %r573, 288;
	setp.ge.s32 	%p91, %r598, %r234;
	@%p91 bra 	$L__BB26_116;
	st.global.u32 	[%rd11+1152], %r221;
$L__BB26_116:
	add.s32 	%r604, %r573, 320;
	setp.ge.s32 	%p92, %r604, %r234;
	@%p92 bra 	$L__BB26_118;
	st.global.u32 	[%rd11+1280], %r222;
$L__BB26_118:
	setp.ge.s32 	%p93, %r111, %r234;
	@%p93 bra 	$L__BB26_120;
	st.global.u32 	[%rd11+1408], %r223;
$L__BB26_120:
	setp.ge.s32 	%p94, %r114, %r234;
	@%p94 bra 	$L__BB26_122;
	st.global.u32 	[%rd11+1536], %r224;
$L__BB26_122:
	setp.ge.s32 	%p95, %r117, %r234;
	@%p95 bra 	$L__BB26_124;
	st.global.u32 	[%rd11+1664], %r225;
$L__BB26_124:
	setp.ge.s32 	%p96, %r120, %r234;
	@%p96 bra 	$L__BB26_126;
	st.global.u32 	[%rd11+1792], %r226;
$L__BB26_126:
	add.s32 	%r610, %r573, 480;
	setp.ge.s32 	%p97, %r610, %r234;
	@%p97 bra 	$L__BB26_128;
	st.global.u32 	[%rd11+1920], %r227;
$L__BB26_128:
	setp.ge.s32 	%p98, %r125, %r234;
	@%p98 bra 	$L__BB26_130;
	st.global.u32 	[%rd11+2048], %r228;
$L__BB26_130:
	add.s32 	%r616, %r573, 544;
	setp.ge.s32 	%p99, %r616, %r234;
	@%p99 bra 	$L__BB26_132;
	st.global.u32 	[%rd11+2176], %r229;
$L__BB26_132:
	add.s32 	%r622, %r573, 576;
	setp.ge.s32 	%p100, %r622, %r234;
	@%p100 bra 	$L__BB26_134;
	st.global.u32 	[%rd11+2304], %r230;
$L__BB26_134:
	setp.ge.s32 	%p101, %r132, %r234;
	@%p101 bra 	$L__BB26_136;
	st.global.u32 	[%rd11+2432], %r231;
$L__BB26_136:
	add.s32 	%r628, %r573, 640;
	setp.ge.s32 	%p102, %r628, %r234;
	@%p102 bra 	$L__BB26_138;
	st.global.u32 	[%rd11+2560], %r232;
$L__BB26_138:
	setp.ge.s32 	%p103, %r137, %r234;
	@%p103 bra 	$L__BB26_140;
	st.global.u32 	[%rd11+2688], %r233;
$L__BB26_140:
	ret;

}
	// .globl	_ZN3cub18CUB_300001_SM_10006detail4scan16DeviceScanKernelINS2_10policy_hubIiiimN4cuda3std3__44plusIvEEE10Policy1000EPiSC_NS0_13ScanTileStateIiLb1EEES9_NS0_8NullTypeEmiLb0ESF_EEvT0_T1_T2_iT3_T4_T5_
.visible .entry _ZN3cub18CUB_300001_SM_10006detail4scan16DeviceScanKernelINS2_10policy_hubIiiimN4cuda3std3__44plusIvEEE10Policy1000EPiSC_NS0_13ScanTileStateIiLb1EEES9_NS0_8NullTypeEmiLb0ESF_EEvT0_T1_T2_iT3_T4_T5_(
	.param .u64 .ptr .align 1 _ZN3cub18CUB_300001_SM_10006detail4scan16DeviceScanKernelINS2_10policy_hubIiiimN4cuda3std3__44plusIvEEE10Policy1000EPiSC_NS0_13ScanTileStateIiLb1EEES9_NS0_8NullTypeEmiLb0ESF_EEvT0_T1_T2_iT3_T4_T5__param_0,
	.param .u64 .ptr .align 1 _ZN3cub18CUB_300001_SM_10006detail4scan16DeviceScanKernelINS2_10policy_hubIiiimN4cuda3std3__44plusIvEEE10Policy1000EPiSC_NS0_13ScanTileStateIiLb1EEES9_NS0_8NullTypeEmiLb0ESF_EEvT0_T1_T2_iT3_T4_T5__param_1,
	.param .align 8 .b8 _ZN3cub18CUB_300001_SM_10006detail4scan16DeviceScanKernelINS2_10policy_hubIiiimN4cuda3std3__44plusIvEEE10Policy1000EPiSC_NS0_13ScanTileStateIiLb1EEES9_NS0_8NullTypeEmiLb0ESF_EEvT0_T1_T2_iT3_T4_T5__param_2[8],
	.param .u32 _ZN3cub18CUB_300001_SM_10006detail4scan16DeviceScanKernelINS2_10policy_hubIiiimN4cuda3std3__44plusIvEEE10Policy1000EPiSC_NS0_13ScanTileStateIiLb1EEES9_NS0_8NullTypeEmiLb0ESF_EEvT0_T1_T2_iT3_T4_T5__param_3,
	.param .align 1 .b8 _ZN3cub18CUB_300001_SM_10006detail4scan16DeviceScanKernelINS2_10policy_hubIiiimN4cuda3std3__44plusIvEEE10Policy1000EPiSC_NS0_13ScanTileStateIiLb1EEES9_NS0_8NullTypeEmiLb0ESF_EEvT0_T1_T2_iT3_T4_T5__param_4[1],
	.param .align 1 .b8 _ZN3cub18CUB_300001_SM_10006detail4scan16DeviceScanKernelINS2_10policy_hubIiiimN4cuda3std3__44plusIvEEE10Policy1000EPiSC_NS0_13ScanTileStateIiLb1EEES9_NS0_8NullTypeEmiLb0ESF_EEvT0_T1_T2_iT3_T4_T5__param_5[1],
	.param .u64 _ZN3cub18CUB_300001_SM_10006detail4scan16DeviceScanKernelINS2_10policy_hubIiiimN4cuda3std3__44plusIvEEE10Policy1000EPiSC_NS0_13ScanTileStateIiLb1EEES9_NS0_8NullTypeEmiLb0ESF_EEvT0_T1_T2_iT3_T4_T5__param_6
)
.maxntid 416
{
	.reg .pred 	%p<158>;
	.reg .b32 	%r<1017>;
	.reg .b64 	%rd<94>;
	// demoted variable
	.shared .align 16 .b8 _ZZN3cub18CUB_300001_SM_10006detail4scan16DeviceScanKernelINS2_10policy_hubIiiimN4cuda3std3__44plusIvEEE10Policy1000EPiSC_NS0_13ScanTileStateIiLb1EEES9_NS0_8NullTypeEmiLb0ESF_EEvT0_T1_T2_iT3_T4_T5_E12temp_storage[31632];
	ld.param.u64 	%rd14, [_ZN3cub18CUB_300001_SM_10006detail4scan16DeviceScanKernelINS2_10policy_hubIiiimN4cuda3std3__44plusIvEEE10Policy1000EPiSC_NS0_13ScanTileStateIiLb1EEES9_NS0_8NullTypeEmiLb0ESF_EEvT0_T1_T2_iT3_T4_T5__param_0];
	ld.param.u64 	%rd1, [_ZN3cub18CUB_300001_SM_10006detail4scan16DeviceScanKernelINS2_10policy_hubIiiimN4cuda3std3__44plusIvEEE10Policy1000EPiSC_NS0_13ScanTileStateIiLb1EEES9_NS0_8NullTypeEmiLb0ESF_EEvT0_T1_T2_iT3_T4_T5__param_2];
	ld.param.u32 	%r202, [_ZN3cub18CUB_300001_SM_10006detail4scan16DeviceScanKernelINS2_10policy_hubIiiimN4cuda3std3__44plusIvEEE10Policy1000EPiSC_NS0_13ScanTileStateIiLb1EEES9_NS0_8NullTypeEmiLb0ESF_EEvT0_T1_T2_iT3_T4_T5__param_3];
	ld.param.u64 	%rd16, [_ZN3cub18CUB_300001_SM_10006detail4scan16DeviceScanKernelINS2_10policy_hubIiiimN4cuda3std3__44plusIvEEE10Policy1000EPiSC_NS0_13ScanTileStateIiLb1EEES9_NS0_8NullTypeEmiLb0ESF_EEvT0_T1_T2_iT3_T4_T5__param_6];
	mov.u32 	%r203, %ctaid.x;
	add.s32 	%r1, %r202, %r203;
	mul.wide.s32 	%rd2, %r1, 7904;
	sub.s64 	%rd3, %rd16, %rd2;
	setp.lt.u64 	%p1, %rd3, 7905;
	@%p1 bra 	$L__BB27_26;
	mov.u32 	%r2, %tid.x;
	and.b32  	%r652, %r2, 31;
	and.b32  	%r653, %r2, 992;
	mul.lo.s32 	%r654, %r653, 19;
	or.b32  	%r655, %r654, %r652;
	cvt.u64.u32 	%rd75, %r655;
	add.s64 	%rd4, %rd2, %rd75;
	shl.b64 	%rd76, %rd4, 2;
	add.s64 	%rd56, %rd14, %rd76;
	// begin inline asm
	ld.ca.u32 %r632, [%rd56];
	// end inline asm
	add.s64 	%rd57, %rd56, 128;
	// begin inline asm
	ld.ca.u32 %r633, [%rd57];
	// end inline asm
	add.s64 	%rd58, %rd56, 256;
	// begin inline asm
	ld.ca.u32 %r634, [%rd58];
	// end inline asm
	add.s64 	%rd59, %rd56, 384;
	// begin inline asm
	ld.ca.u32 %r635, [%rd59];
	// end inline asm
	add.s64 	%rd60, %rd56, 512;
	// begin inline asm
	ld.ca.u32 %r636, [%rd60];
	// end inline asm
	add.s64 	%rd61, %rd56, 640;
	// begin inline asm
	ld.ca.u32 %r637, [%rd61];
	// end inline asm
	add.s64 	%rd62, %rd56, 768;
	// begin inline asm
	ld.ca.u32 %r638, [%rd62];
	// end inline asm
	add.s64 	%rd63, %rd56, 896;
	// begin inline asm
	ld.ca.u32 %r639, [%rd63];
	// end inline asm
	add.s64 	%rd64, %rd56, 1024;
	// begin inline asm
	ld.ca.u32 %r640, [%rd64];
	// end inline asm
	add.s64 	%rd65, %rd56, 1152;
	// begin inline asm
	ld.ca.u32 %r641, [%rd65];
	// end inline asm
	add.s64 	%rd66, %rd56, 1280;
	// begin inline asm
	ld.ca.u32 %r642, [%rd66];
	// end inline asm
	add.s64 	%rd67, %rd56, 1408;
	// begin inline asm
	ld.ca.u32 %r643, [%rd67];
	// end inline asm
	add.s64 	%rd68, %rd56, 1536;
	// begin inline asm
	ld.ca.u32 %r644, [%rd68];
	// end inline asm
	add.s64 	%rd69, %rd56, 1664;
	// begin inline asm
	ld.ca.u32 %r645, [%rd69];
	// end inline asm
	add.s64 	%rd70, %rd56, 1792;
	// begin inline asm
	ld.ca.u32 %r646, [%rd70];
	// end inline asm
	add.s64 	%rd71, %rd56, 1920;
	// begin inline asm
	ld.ca.u32 %r647, [%rd71];
	// end inline asm
	add.s64 	%rd72, %rd56, 2048;
	// begin inline asm
	ld.ca.u32 %r648, [%rd72];
	// end inline asm
	add.s64 	%rd73, %rd56, 2176;
	// begin inline asm
	ld.ca.u32 %r649, [%rd73];
	// end inline asm
	add.s64 	%rd74, %rd56, 2304;
	// begin inline asm
	ld.ca.u32 %r650, [%rd74];
	// end inline asm
	// begin inline asm
	mov.u32 %r651, %laneid;
	// end inline asm
	shr.u32 	%r4, %r2, 5;
	mad.lo.s32 	%r656, %r4, 608, %r651;
	shl.b32 	%r657, %r656, 2;
	mov.u32 	%r658, _ZZN3cub18CUB_300001_SM_10006detail4scan16DeviceScanKernelINS2_10policy_hubIiiimN4cuda3std3__44plusIvEEE10Policy1000EPiSC_NS0_13ScanTileStateIiLb1EEES9_NS0_8NullTypeEmiLb0ESF_EEvT0_T1_T2_iT3_T4_T5_E12temp_storage;
	add.s32 	%r5, %r658, %r657;
	st.shared.u32 	[%r5], %r632;
	st.shared.u32 	[%r5+128], %r633;
	st.shared.u32 	[%r5+256], %r634;
	st.shared.u32 	[%r5+384], %r635;
	st.shared.u32 	[%r5+512], %r636;
	st.shared.u32 	[%r5+640], %r637;
	st.shared.u32 	[%r5+768], %r638;
	st.shared.u32 	[%r5+896], %r639;
	st.shared.u32 	[%r5+1024], %r640;
	st.shared.u32 	[%r5+1152], %r641;
	st.shared.u32 	[%r5+1280], %r642;
	st.shared.u32 	[%r5+1408], %r643;
	st.shared.u32 	[%r5+1536], %r644;
	st.shared.u32 	[%r5+1664], %r645;
	st.shared.u32 	[%r5+1792], %r646;
	st.shared.u32 	[%r5+1920], %r647;
	st.shared.u32 	[%r5+2048], %r648;
	st.shared.u32 	[%r5+2176], %r649;
	st.shared.u32 	[%r5+2304], %r650;
	bar.warp.sync 	-1;
	mad.lo.s32 	%r6, %r651, 72, %r5;
	ld.shared.u32 	%r7, [%r6];
	ld.shared.u32 	%r8, [%r6+4];
	ld.shared.u32 	%r9, [%r6+8];
	ld.shared.u32 	%r10, [%r6+12];
	ld.shared.u32 	%r11, [%r6+16];
	ld.shared.u32 	%r12, [%r6+20];
	ld.shared.u32 	%r13, [%r6+24];
	ld.shared.u32 	%r14, [%r6+28];
	ld.shared.u32 	%r15, [%r6+32];
	ld.shared.u32 	%r16, [%r6+36];
	ld.shared.u32 	%r17, [%r6+40];
	ld.shared.u32 	%r18, [%r6+44];
	ld.shared.u32 	%r19, [%r6+48];
	ld.shared.u32 	%r20, [%r6+52];
	ld.shared.u32 	%r21, [%r6+56];
	ld.shared.u32 	%r22, [%r6+60];
	ld.shared.u32 	%r23, [%r6+64];
	ld.shared.u32 	%r24, [%r6+68];
	ld.shared.u32 	%r25, [%r6+72];
	bar.sync 	0;
	setp.ne.s32 	%p100, %r1, 0;
	@%p100 bra 	$L__BB27_6;
	add.s32 	%r876, %r8, %r7;
	add.s32 	%r877, %r9, %r876;
	add.s32 	%r878, %r10, %r877;
	add.s32 	%r879, %r11, %r878;
	add.s32 	%r880, %r12, %r879;
	add.s32 	%r881, %r13, %r880;
	add.s32 	%r882, %r14, %r881;
	add.s32 	%r883, %r15, %r882;
	add.s32 	%r884, %r16, %r883;
	add.s32 	%r885, %r17, %r884;
	add.s32 	%r886, %r18, %r885;
	add.s32 	%r887, %r19, %r886;
	add.s32 	%r888, %r20, %r887;
	add.s32 	%r889, %r21, %r888;
	add.s32 	%r890, %r22, %r889;
	add.s32 	%r891, %r23, %r890;
	add.s32 	%r892, %r24, %r891;
	add.s32 	%r850, %r25, %r892;
	mov.b32 	%r848, 1;
	mov.b32 	%r873, 0;
	mov.b32 	%r875, -1;
	// begin inline asm
	{  .reg .s32 r0;  .reg .pred p;  shfl.sync.up.b32 r0|p, %r850, %r848, %r873, %r875;  @p add.s32 r0, r0, %r850;  mov.s32 %r846, r0;}
	// end inline asm
	mov.b32 	%r854, 2;
	// begin inline asm
	{  .reg .s32 r0;  .reg .pred p;  shfl.sync.up.b32 r0|p, %r846, %r854, %r873, %r875;  @p add.s32 r0, r0, %r846;  mov.s32 %r852, r0;}
	// end inline asm
	mov.b32 	%r860, 4;
	// begin inline asm
	{  .reg .s32 r0;  .reg .pred p;  shfl.sync.up.b32 r0|p, %r852, %r860, %r873, %r875;  @p add.s32 r0, r0, %r852;  mov.s32 %r858, r0;}
	// end inline asm
	mov.b32 	%r866, 8;
	// begin inline asm
	{  .reg .s32 r0;  .reg .pred p;  shfl.sync.up.b32 r0|p, %r858, %r866, %r873, %r875;  @p add.s32 r0, r0, %r858;  mov.s32 %r864, r0;}
	// end inline asm
	mov.b32 	%r872, 16;
	// begin inline asm
	{  .reg .s32 r0;  .reg .pred p;  shfl.sync.up.b32 r0|p, %r864, %r872, %r873, %r875;  @p add.s32 r0, r0, %r864;  mov.s32 %r870, r0;}
	// end inline asm
	setp.ne.s32 	%p143, %r651, 31;
	@%p143 bra 	$L__BB27_4;
	shl.b32 	%r893, %r4, 2;
	mov.u32 	%r894, _ZZN3cub18CUB_300001_SM_10006detail4scan16DeviceScanKernelINS2_10policy_hubIiiimN4cuda3std3__44plusIvEEE10Policy1000EPiSC_NS0_13ScanTileStateIiLb1EEES9_NS0_8NullTypeEmiLb0ESF_EEvT0_T1_T2_iT3_T4_T5_E12temp_storage;
	add.s32 	%r895, %r894, %r893;
	st.shared.u32 	[%r895+16], %r870;
$L__BB27_4:
	sub.s32 	%r896, %r870, %r850;
	bar.sync 	0;
	ld.shared.v4.u32 	{%r897, %r898, %r899, %r900}, [_ZZN3cub18CUB_300001_SM_10006detail4scan16DeviceScanKernelINS2_10policy_hubIiiimN4cuda3std3__44plusIvEEE10Policy1000EPiSC_NS0_13ScanTileStateIiLb1EEES9_NS0_8NullTypeEmiLb0ESF_EEvT0_T1_T2_iT3_T4_T5_E12temp_storage+16];
	add.s32 	%r901, %r898, %r897;
	setp.eq.s32 	%p144, %r4, 2;
	selp.b32 	%r902, %r901, %r897, %p144;
	add.s32 	%r903, %r901, %r899;
	setp.eq.s32 	%p145, %r4, 3;
	selp.b32 	%r904, %r903, %r902, %p145;
	add.s32 	%r905, %r903, %r900;
	setp.eq.s32 	%p146, %r4, 4;
	selp.b32 	%r906, %r905, %r904, %p146;
	ld.shared.v4.u32 	{%r907, %r908, %r909, %r910}, [_ZZN3cub18CUB_300001_SM_10006detail4scan16DeviceScanKernelINS2_10policy_hubIiiimN4cuda3std3__44plusIvEEE10Policy1000EPiSC_NS0_13ScanTileStateIiLb1EEES9_NS0_8NullTypeEmiLb0ESF_EEvT0_T1_T2_iT3_T4_T5_E12temp_storage+32];
	add.s32 	%r911, %r905, %r907;
	setp.eq.s32 	%p147, %r4, 5;
	selp.b32 	%r912, %r911, %r906, %p147;
	add.s32 	%r913, %r911, %r908;
	setp.eq.s32 	%p148, %r4, 6;
	selp.b32 	%r914, %r913, %r912, %p148;
	add.s32 	%r915, %r913, %r909;
	setp.eq.s32 	%p149, %r4, 7;
	selp.b32 	%r916, %r915, %r914, %p149;
	add.s32 	%r917, %r915, %r910;
	setp.eq.s32 	%p150, %r4, 8;
	selp.b32 	%r918, %r917, %r916, %p150;
	ld.shared.v4.u32 	{%r919, %r920, %r921, %r922}, [_ZZN3cub18CUB_300001_SM_10006detail4scan16DeviceScanKernelINS2_10policy_hubIiiimN4cuda3std3__44plusIvEEE10Policy1000EPiSC_NS0_13ScanTileStateIiLb1EEES9_NS0_8NullTypeEmiLb0ESF_EEvT0_T1_T2_iT3_T4_T5_E12temp_storage+48];
	add.s32 	%r923, %r917, %r919;
	setp.eq.s32 	%p151, %r4, 9;
	selp.b32 	%r924, %r923, %r918, %p151;
	add.s32 	%r925, %r923, %r920;
	setp.eq.s32 	%p152, %r4, 10;
	selp.b32 	%r926, %r925, %r924, %p152;
	add.s32 	%r927, %r925, %r921;
	setp.eq.s32 	%p153, %r4, 11;
	selp.b32 	%r928, %r927, %r926, %p153;
	add.s32 	%r28, %r927, %r922;
	setp.eq.s32 	%p154, %r4, 12;
	selp.b32 	%r929, %r28, %r928, %p154;
	setp.lt.u32 	%p155, %r2, 32;
	setp.eq.s32 	%p156, %r651, 0;
	selp.b32 	%r930, 0, %r896, %p156;
	add.s32 	%r931, %r929, %r930;
	selp.b32 	%r985, %r896, %r931, %p155;
	setp.ne.s32 	%p157, %r2, 0;
	@%p157 bra 	$L__BB27_25;
	ld.shared.u32 	%r935, [_ZZN3cub18CUB_300001_SM_10006detail4scan16DeviceScanKernelINS2_10policy_hubIiiimN4cuda3std3__44plusIvEEE10Policy1000EPiSC_NS0_13ScanTileStateIiLb1EEES9_NS0_8NullTypeEmiLb0ESF_EEvT0_T1_T2_iT3_T4_T5_E12temp_storage+64];
	add.s64 	%rd88, %rd1, 256;
	add.s32 	%r933, %r28, %r935;
	mov.b32 	%r932, 101;
	// begin inline asm
	st.relaxed.gpu.v2.u32 [%rd88], {%r932, %r933};
	// end inline asm
	mov.b32 	%r985, 0;
	bra.uni 	$L__BB27_25;
$L__BB27_6:
	add.s32 	%r689, %r8, %r7;
	add.s32 	%r690, %r9, %r689;
	add.s32 	%r691, %r10, %r690;
	add.s32 	%r692, %r11, %r691;
	add.s32 	%r693, %r12, %r692;
	add.s32 	%r694, %r13, %r693;
	add.s32 	%r695, %r14, %r694;
	add.s32 	%r696, %r15, %r695;
	add.s32 	%r697, %r16, %r696;
	add.s32 	%r698, %r17, %r697;
	add.s32 	%r699, %r18, %r698;
	add.s32 	%r700, %r19, %r699;
	add.s32 	%r701, %r20, %r700;
	add.s32 	%r702, %r21, %r701;
	add.s32 	%r703, %r22, %r702;
	add.s32 	%r704, %r23, %r703;
	add.s32 	%r705, %r24, %r704;
	add.s32 	%r663, %r25, %r705;
	mov.b32 	%r661, 1;
	mov.b32 	%r686, 0;
	mov.b32 	%r688, -1;
	// begin inline asm
	{  .reg .s32 r0;  .reg .pred p;  shfl.sync.up.b32 r0|p, %r663, %r661, %r686, %r688;  @p add.s32 r0, r0, %r663;  mov.s32 %r659, r0;}
	// end inline asm
	mov.b32 	%r667, 2;
	// begin inline asm
	{  .reg .s32 r0;  .reg .pred p;  shfl.sync.up.b32 r0|p, %r659, %r667, %r686, %r688;  @p add.s32 r0, r0, %r659;  mov.s32 %r665, r0;}
	// end inline asm
	mov.b32 	%r673, 4;
	// begin inline asm
	{  .reg .s32 r0;  .reg .pred p;  shfl.sync.up.b32 r0|p, %r665, %r673, %r686, %r688;  @p add.s32 r0, r0, %r665;  mov.s32 %r671, r0;}
	// end inline asm
	mov.b32 	%r679, 8;
	// begin inline asm
	{  .reg .s32 r0;  .reg .pred p;  shfl.sync.up.b32 r0|p, %r671, %r679, %r686, %r688;  @p add.s32 r0, r0, %r671;  mov.s32 %r677, r0;}
	// end inline asm
	mov.b32 	%r685, 16;
	// begin inline asm
	{  .reg .s32 r0;  .reg .pred p;  shfl.sync.up.b32 r0|p, %r677, %r685, %r686, %r688;  @p add.s32 r0, r0, %r677;  mov.s32 %r683, r0;}
	// end inline asm
	setp.ne.s32 	%p101, %r651, 31;
	@%p101 bra 	$L__BB27_8;
	shl.b32 	%r706, %r4, 2;
	mov.u32 	%r707, _ZZN3cub18CUB_300001_SM_10006detail4scan16DeviceScanKernelINS2_10policy_hubIiiimN4cuda3std3__44plusIvEEE10Policy1000EPiSC_NS0_13ScanTileStateIiLb1EEES9_NS0_8NullTypeEmiLb0ESF_EEvT0_T1_T2_iT3_T4_T5_E12temp_storage;
	add.s32 	%r708, %r707, %r706;
	st.shared.u32 	[%r708+16], %r683;
$L__BB27_8:
	sub.s32 	%r709, %r683, %r663;
	bar.sync 	0;
	ld.shared.v4.u32 	{%r710, %r711, %r712, %r713}, [_ZZN3cub18CUB_300001_SM_10006detail4scan16DeviceScanKernelINS2_10policy_hubIiiimN4cuda3std3__44plusIvEEE10Policy1000EPiSC_NS0_13ScanTileStateIiLb1EEES9_NS0_8NullTypeEmiLb0ESF_EEvT0_T1_T2_iT3_T4_T5_E12temp_storage+16];
	add.s32 	%r714, %r711, %r710;
	setp.eq.s32 	%p102, %r4, 2;
	selp.b32 	%r715, %r714, %r710, %p102;
	add.s32 	%r716, %r714, %r712;
	setp.eq.s32 	%p103, %r4, 3;
	selp.b32 	%r717, %r716, %r715, %p103;
	add.s32 	%r718, %r716, %r713;
	setp.eq.s32 	%p104, %r4, 4;
	selp.b32 	%r719, %r718, %r717, %p104;
	ld.shared.v4.u32 	{%r720, %r721, %r722, %r723}, [_ZZN3cub18CUB_300001_SM_10006detail4scan16DeviceScanKernelINS2_10policy_hubIiiimN4cuda3std3__44plusIvEEE10Policy1000EPiSC_NS0_13ScanTileStateIiLb1EEES9_NS0_8NullTypeEmiLb0ESF_EEvT0_T1_T2_iT3_T4_T5_E12temp_storage+32];
	add.s32 	%r724, %r718, %r720;
	setp.eq.s32 	%p105, %r4, 5;
	selp.b32 	%r725, %r724, %r719, %p105;
	add.s32 	%r726, %r724, %r721;
	setp.eq.s32 	%p106, %r4, 6;
	selp.b32 	%r727, %r726, %r725, %p106;
	add.s32 	%r728, %r726, %r722;
	setp.eq.s32 	%p107, %r4, 7;
	selp.b32 	%r729, %r728, %r727, %p107;
	add.s32 	%r730, %r728, %r723;
	setp.eq.s32 	%p108, %r4, 8;
	selp.b32 	%r731, %r730, %r729, %p108;
	ld.shared.v4.u32 	{%r732, %r733, %r734, %r735}, [_ZZN3cub18CUB_300001_SM_10006detail4scan16DeviceScanKernelINS2_10policy_hubIiiimN4cuda3std3__44plusIvEEE10Policy1000EPiSC_NS0_13ScanTileStateIiLb1EEES9_NS0_8NullTypeEmiLb0ESF_EEvT0_T1_T2_iT3_T4_T5_E12temp_storage+48];
	add.s32 	%r736, %r730, %r732;
	setp.eq.s32 	%p109, %r4, 9;
	selp.b32 	%r737, %r736, %r731, %p109;
	add.s32 	%r738, %r736, %r733;
	setp.eq.s32 	%p110, %r4, 10;
	selp.b32 	%r739, %r738, %r737, %p110;
	add.s32 	%r740, %r738, %r734;
	setp.eq.s32 	%p111, %r4, 11;
	selp.b32 	%r741, %r740, %r739, %p111;
	add.s32 	%r742, %r740, %r735;
	setp.eq.s32 	%p112, %r4, 12;
	selp.b32 	%r743, %r742, %r741, %p112;
	ld.shared.u32 	%r744, [_ZZN3cub18CUB_300001_SM_10006detail4scan16DeviceScanKernelINS2_10policy_hubIiiimN4cuda3std3__44plusIvEEE10Policy1000EPiSC_NS0_13ScanTileStateIiLb1EEES9_NS0_8NullTypeEmiLb0ESF_EEvT0_T1_T2_iT3_T4_T5_E12temp_storage+64];
	add.s32 	%r32, %r742, %r744;
	setp.gt.u32 	%p113, %r2, 31;
	setp.lt.u32 	%p114, %r2, 32;
	setp.eq.s32 	%p115, %r651, 0;
	selp.b32 	%r745, 0, %r709, %p115;
	add.s32 	%r984, %r743, %r745;
	selp.b32 	%r34, %r709, %r984, %p114;
	@%p113 bra 	$L__BB27_24;
	setp.ne.s32 	%p116, %r2, 0;
	mul.wide.s32 	%rd77, %r1, 8;
	add.s64 	%rd5, %rd1, %rd77;
	@%p116 bra 	$L__BB27_11;
	st.shared.u32 	[_ZZN3cub18CUB_300001_SM_10006detail4scan16DeviceScanKernelINS2_10policy_hubIiiimN4cuda3std3__44plusIvEEE10Policy1000EPiSC_NS0_13ScanTileStateIiLb1EEES9_NS0_8NullTypeEmiLb0ESF_EEvT0_T1_T2_iT3_T4_T5_E12temp_storage+12], %r32;
	add.s64 	%rd78, %rd5, 256;
	mov.b32 	%r746, 100;
	// begin inline asm
	st.relaxed.gpu.v2.u32 [%rd78], {%r746, %r32};
	// end inline asm
$L__BB27_11:
	not.b32 	%r752, %r2;
	add.s32 	%r980, %r1, %r752;
	mov.b32 	%r748, 550;
	// begin inline asm
	nanosleep.u32 %r748;
	// end inline asm
	mul.wide.s32 	%rd80, %r980, 8;
	add.s64 	%rd81, %rd1, %rd80;
	add.s64 	%rd79, %rd81, 256;
	// begin inline asm
	ld.relaxed.gpu.v2.u32 {%r981, %r975}, [%rd79];
	// end inline asm
	mov.b32 	%r976, 478;
$L__BB27_12:
	setp.eq.s32 	%p117, %r981, 99;
	mov.b32 	%r753, -1;
	vote.sync.any.pred 	%p118, %p117, %r753;
	not.pred 	%p119, %p118;
	@%p119 bra 	$L__BB27_14;
	// begin inline asm
	nanosleep.u32 %r976;
	// end inline asm
	shr.u32 	%r976, %r976, 1;
	// begin inline asm
	ld.relaxed.gpu.v2.u32 {%r981, %r975}, [%rd79];
	// end inline asm
	bra.uni 	$L__BB27_12;
$L__BB27_14:
	setp.eq.s32 	%p120, %r981, 101;
	mov.b32 	%r780, -1;
	vote.sync.ballot.b32 	%r782, %p120, %r780;
	// begin inline asm
	mov.u32 %r755, %lanemask_ge;
	// end inline asm
	and.b32  	%r783, %r782, %r755;
	or.b32  	%r784, %r783, -2147483648;
	add.s32 	%r785, %r784, -1;
	not.b32 	%r786, %r784;
	and.b32  	%r787, %r786, %r785;
	popc.b32 	%r759, %r787;
	mov.b32 	%r758, 1;
	// begin inline asm
	shfl.sync.down.b32 %r756, %r975, %r758, %r759, %r780;
	// end inline asm
	setp.lt.s32 	%p122, %r651, %r759;
	selp.b32 	%r788, %r756, 0, %p122;
	add.s32 	%r762, %r788, %r975;
	mov.b32 	%r763, 2;
	// begin inline asm
	shfl.sync.down.b32 %r761, %r762, %r763, %r759, %r780;
	// end inline asm
	add.s32 	%r47, %r651, 2;
	setp.gt.s32 	%p123, %r47, %r759;
	selp.b32 	%r789, 0, %r761, %p123;
	add.s32 	%r767, %r762, %r789;
	mov.b32 	%r768, 4;
	// begin inline asm
	shfl.sync.down.b32 %r766, %r767, %r768, %r759, %r780;
	// end inline asm
	add.s32 	%r48, %r651, 4;
	setp.gt.s32 	%p124, %r48, %r759;
	selp.b32 	%r790, 0, %r766, %p124;
	add.s32 	%r772, %r767, %r790;
	mov.b32 	%r773, 8;
	// begin inline asm
	shfl.sync.down.b32 %r771, %r772, %r773, %r759, %r780;
	// end inline asm
	add.s32 	%r49, %r651, 8;
	setp.gt.s32 	%p125, %r49, %r759;
	selp.b32 	%r791, 0, %r771, %p125;
	add.s32 	%r777, %r772, %r791;
	mov.b32 	%r778, 16;
	// begin inline asm
	shfl.sync.down.b32 %r776, %r777, %r778, %r759, %r780;
	// end inline asm
	add.s32 	%r50, %r651, 16;
	setp.gt.s32 	%p126, %r50, %r759;
	selp.b32 	%r792, 0, %r776, %p126;
	add.s32 	%r979, %r777, %r792;
	add.s64 	%rd7, %rd1, 256;
	mov.b32 	%r977, 478;
$L__BB27_15:
	setp.ne.s32 	%p127, %r981, 101;
	mov.b32 	%r793, -1;
	vote.sync.all.pred 	%p128, %p127, %r793;
	not.pred 	%p129, %p128;
	@%p129 bra 	$L__BB27_20;
	shr.u32 	%r977, %r977, 1;
	mul.wide.s32 	%rd84, %r980, 8;
	add.s64 	%rd85, %rd7, %rd84;
	add.s64 	%rd83, %rd85, -256;
	// begin inline asm
	ld.relaxed.gpu.v2.u32 {%r981, %r982}, [%rd83];
	// end inline asm
	mov.u32 	%r983, %r977;
$L__BB27_17:
	setp.eq.s32 	%p133, %r981, 99;
	mov.b32 	%r801, -1;
	vote.sync.any.pred 	%p134, %p133, %r801;
	not.pred 	%p135, %p134;
	@%p135 bra 	$L__BB27_19;
	// begin inline asm
	nanosleep.u32 %r983;
	// end inline asm
	shr.u32 	%r983, %r983, 1;
	// begin inline asm
	ld.relaxed.gpu.v2.u32 {%r981, %r982}, [%rd83];
	// end inline asm
	bra.uni 	$L__BB27_17;
$L__BB27_19:
	setp.eq.s32 	%p136, %r981, 101;
	mov.b32 	%r827, -1;
	vote.sync.ballot.b32 	%r828, %p136, %r827;
	and.b32  	%r829, %r828, %r755;
	or.b32  	%r830, %r829, -2147483648;
	add.s32 	%r831, %r830, -1;
	not.b32 	%r832, %r830;
	and.b32  	%r833, %r832, %r831;
	popc.b32 	%r806, %r833;
	mov.b32 	%r805, 1;
	// begin inline asm
	shfl.sync.down.b32 %r803, %r982, %r805, %r806, %r827;
	// end inline asm
	setp.lt.s32 	%p138, %r651, %r806;
	selp.b32 	%r834, %r803, 0, %p138;
	add.s32 	%r809, %r834, %r982;
	mov.b32 	%r810, 2;
	// begin inline asm
	shfl.sync.down.b32 %r808, %r809, %r810, %r806, %r827;
	// end inline asm
	setp.gt.s32 	%p139, %r47, %r806;
	selp.b32 	%r835, 0, %r808, %p139;
	add.s32 	%r814, %r809, %r835;
	mov.b32 	%r815, 4;
	// begin inline asm
	shfl.sync.down.b32 %r813, %r814, %r815, %r806, %r827;
	// end inline asm
	setp.gt.s32 	%p140, %r48, %r806;
	selp.b32 	%r836, 0, %r813, %p140;
	add.s32 	%r819, %r814, %r836;
	mov.b32 	%r820, 8;
	// begin inline asm
	shfl.sync.down.b32 %r818, %r819, %r820, %r806, %r827;
	// end inline asm
	setp.gt.s32 	%p141, %r49, %r806;
	selp.b32 	%r837, 0, %r818, %p141;
	add.s32 	%r824, %r819, %r837;
	mov.b32 	%r825, 16;
	// begin inline asm
	shfl.sync.down.b32 %r823, %r824, %r825, %r806, %r827;
	// end inline asm
	setp.gt.s32 	%p142, %r50, %r806;
	selp.b32 	%r838, 0, %r823, %p142;
	add.s32 	%r839, %r838, %r979;
	add.s32 	%r979, %r839, %r824;
	add.s32 	%r980, %r980, -32;
	bra.uni 	$L__BB27_15;
$L__BB27_20:
	@%p116 bra 	$L__BB27_22;
	add.s32 	%r796, %r979, %r32;
	add.s64 	%rd82, %rd5, 256;
	mov.b32 	%r795, 101;
	// begin inline asm
	st.relaxed.gpu.v2.u32 [%rd82], {%r795, %r796};
	// end inline asm
	st.shared.u32 	[_ZZN3cub18CUB_300001_SM_10006detail4scan16DeviceScanKernelINS2_10policy_hubIiiimN4cuda3std3__44plusIvEEE10Policy1000EPiSC_NS0_13ScanTileStateIiLb1EEES9_NS0_8NullTypeEmiLb0ESF_EEvT0_T1_T2_iT3_T4_T5_E12temp_storage+4], %r979;
	st.shared.u32 	[_ZZN3cub18CUB_300001_SM_10006detail4scan16DeviceScanKernelINS2_10policy_hubIiiimN4cuda3std3__44plusIvEEE10Policy1000EPiSC_NS0_13ScanTileStateIiLb1EEES9_NS0_8NullTypeEmiLb0ESF_EEvT0_T1_T2_iT3_T4_T5_E12temp_storage+8], %r796;
$L__BB27_22:
	setp.ne.s32 	%p131, %r651, 0;
	mov.u32 	%r984, %r34;
	@%p131 bra 	$L__BB27_24;
	st.shared.u32 	[_ZZN3cub18CUB_300001_SM_10006detail4scan16DeviceScanKernelINS2_10policy_hubIiiimN4cuda3std3__44plusIvEEE10Policy1000EPiSC_NS0_13ScanTileStateIiLb1EEES9_NS0_8NullTypeEmiLb0ESF_EEvT0_T1_T2_iT3_T4_T5_E12temp_storage+84], %r979;
	mov.u32 	%r984, %r979;
$L__BB27_24:
	bar.sync 	0;
	setp.eq.s32 	%p132, %r2, 0;
	ld.shared.u32 	%r797, [_ZZN3cub18CUB_300001_SM_10006detail4scan16DeviceScanKernelINS2_10policy_hubIiiimN4cuda3std3__44plusIvEEE10Policy1000EPiSC_NS0_13ScanTileStateIiLb1EEES9_NS0_8NullTypeEmiLb0ESF_EEvT0_T1_T2_iT3_T4_T5_E12temp_storage+84];
	selp.b32 	%r798, 0, %r797, %p132;
	add.s32 	%r985, %r798, %r984;
$L__BB27_25:
	ld.param.u64 	%rd93, [_ZN3cub18CUB_300001_SM_10006detail4scan16DeviceScanKernelINS2_10policy_hubIiiimN4cuda3std3__44plusIvEEE10Policy1000EPiSC_NS0_13ScanTileStateIiLb1EEES9_NS0_8NullTypeEmiLb0ESF_EEvT0_T1_T2_iT3_T4_T5__param_1];
	add.s32 	%r936, %r985, %r7;
	add.s32 	%r937, %r8, %r936;
	add.s32 	%r938, %r9, %r937;
	add.s32 	%r939, %r10, %r938;
	add.s32 	%r940, %r11, %r939;
	add.s32 	%r941, %r12, %r940;
	add.s32 	%r942, %r13, %r941;
	add.s32 	%r943, %r14, %r942;
	add.s32 	%r944, %r15, %r943;
	add.s32 	%r945, %r16, %r944;
	add.s32 	%r946, %r17, %r945;
	add.s32 	%r947, %r18, %r946;
	add.s32 	%r948, %r19, %r947;
	add.s32 	%r949, %r20, %r948;
	add.s32 	%r950, %r21, %r949;
	add.s32 	%r951, %r22, %r950;
	add.s32 	%r952, %r23, %r951;
	add.s32 	%r953, %r24, %r952;
	add.s32 	%r954, %r25, %r953;
	bar.sync 	0;
	st.shared.u32 	[%r6], %r936;
	st.shared.u32 	[%r6+4], %r937;
	st.shared.u32 	[%r6+8], %r938;
	st.shared.u32 	[%r6+12], %r939;
	st.shared.u32 	[%r6+16], %r940;
	st.shared.u32 	[%r6+20], %r941;
	st.shared.u32 	[%r6+24], %r942;
	st.shared.u32 	[%r6+28], %r943;
	st.shared.u32 	[%r6+32], %r944;
	st.shared.u32 	[%r6+36], %r945;
	st.shared.u32 	[%r6+40], %r946;
	st.shared.u32 	[%r6+44], %r947;
	st.shared.u32 	[%r6+48], %r948;
	st.shared.u32 	[%r6+52], %r949;
	st.shared.u32 	[%r6+56], %r950;
	st.shared.u32 	[%r6+60], %r951;
	st.shared.u32 	[%r6+64], %r952;
	st.shared.u32 	[%r6+68], %r953;
	st.shared.u32 	[%r6+72], %r954;
	bar.warp.sync 	-1;
	ld.shared.u32 	%r955, [%r5];
	ld.shared.u32 	%r956, [%r5+128];
	ld.shared.u32 	%r957, [%r5+256];
	ld.shared.u32 	%r958, [%r5+384];
	ld.shared.u32 	%r959, [%r5+512];
	ld.shared.u32 	%r960, [%r5+640];
	ld.shared.u32 	%r961, [%r5+768];
	ld.shared.u32 	%r962, [%r5+896];
	ld.shared.u32 	%r963, [%r5+1024];
	ld.shared.u32 	%r964, [%r5+1152];
	ld.shared.u32 	%r965, [%r5+1280];
	ld.shared.u32 	%r966, [%r5+1408];
	ld.shared.u32 	%r967, [%r5+1536];
	ld.shared.u32 	%r968, [%r5+1664];
	ld.shared.u32 	%r969, [%r5+1792];
	ld.shared.u32 	%r970, [%r5+1920];
	ld.shared.u32 	%r971, [%r5+2048];
	ld.shared.u32 	%r972, [%r5+2176];
	ld.shared.u32 	%r973, [%r5+2304];
	cvta.to.global.u64 	%rd89, %rd93;
	add.s64 	%rd91, %rd89, %rd76;
	st.global.u32 	[%rd91], %r955;
	st.global.u32 	[%rd91+128], %r956;
	st.global.u32 	[%rd91+256], %r957;
	st.global.u32 	[%rd91+384], %r958;
	st.global.u32 	[%rd91+512], %r959;
	st.global.u32 	[%rd91+640], %r960;
	st.global.u32 	[%rd91+768], %r961;
	st.global.u32 	[%rd91+896], %r962;
	st.global.u32 	[%rd91+1024], %r963;
	st.global.u32 	[%rd91+1152], %r964;
	st.global.u32 	[%rd91+1280], %r965;
	st.global.u32 	[%rd91+1408], %r966;
	st.global.u32 	[%rd91+1536], %r967;
	st.global.u32 	[%rd91+1664], %r968;
	st.global.u32 	[%rd91+1792], %r969;
	st.global.u32 	[%rd91+1920], %r970;
	st.global.u32 	[%rd91+2048], %r971;
	st.global.u32 	[%rd91+2176], %r972;
	st.global.u32 	[%rd91+2304], %r973;
	bra.uni 	$L__BB27_128;
$L__BB27_26:
	setp.eq.s64 	%p2, %rd3, 0;
	@%p2 bra 	$L__BB27_128;
	cvt.u32.u64 	%r72, %rd3;
	shl.b64 	%rd18, %rd2, 2;
	add.s64 	%rd17, %rd14, %rd18;
	// begin inline asm
	ld.ca.u32 %r1004, [%rd17];
	// end inline asm
	mov.u32 	%r74, %tid.x;
	and.b32  	%r205, %r74, 31;
	and.b32  	%r206, %r74, 992;
	mul.lo.s32 	%r207, %r206, 19;
	or.b32  	%r75, %r207, %r205;
	setp.ge.u32 	%p3, %r75, %r72;
	shl.b32 	%r208, %r75, 2;
	cvt.u64.u32 	%rd19, %r208;
	add.s64 	%rd9, %rd17, %rd19;
	mov.u32 	%r986, %r1004;
	@%p3 bra 	$L__BB27_29;
	// begin inline asm
	ld.ca.u32 %r986, [%rd9];
	// end inline asm
$L__BB27_29:
	add.s32 	%r78, %r75, 32;
	setp.ge.u32 	%p4, %r78, %r72;
	mov.u32 	%r987, %r1004;
	@%p4 bra 	$L__BB27_31;
	add.s64 	%rd21, %rd9, 128;
	// begin inline asm
	ld.ca.u32 %r987, [%rd21];
	// end inline asm
$L__BB27_31:
	add.s32 	%r211, %r75, 64;
	setp.ge.u32 	%p5, %r211, %r72;
	mov.u32 	%r988, %r1004;
	@%p5 bra 	$L__BB27_33;
	add.s64 	%rd22, %rd9, 256;
	// begin inline asm
	ld.ca.u32 %r988, [%rd22];
	// end inline asm
$L__BB27_33:
	add.s32 	%r213, %r75, 96;
	setp.ge.u32 	%p6, %r213, %r72;
	mov.u32 	%r989, %r1004;
	@%p6 bra 	$L__BB27_35;
	add.s64 	%rd23, %rd9, 384;
	// begin inline asm
	ld.ca.u32 %r989, [%rd23];
	// end inline asm
$L__BB27_35:
	add.s32 	%r215, %r75, 128;
	setp.ge.u32 	%p7, %r215, %r72;
	mov.u32 	%r990, %r1004;
	@%p7 bra 	$L__BB27_37;
	add.s64 	%rd24, %rd9, 512;
	// begin inline asm
	ld.ca.u32 %r990, [%rd24];
	// end inline asm
$L__BB27_37:
	add.s32 	%r217, %r75, 160;
	setp.ge.u32 	%p8, %r217, %r72;
	mov.u32 	%r991, %r1004;
	@%p8 bra 	$L__BB27_39;
	add.s64 	%rd25, %rd9, 640;
	// begin inline asm
	ld.ca.u32 %r991, [%rd25];
	// end inline asm
$L__BB27_39:
	add.s32 	%r219, %r75, 192;
	setp.ge.u32 	%p9, %r219, %r72;
	mov.u32 	%r992, %r1004;
	@%p9 bra 	$L__BB27_41;
	add.s64 	%rd26, %rd9, 768;
	// begin inline asm
	ld.ca.u32 %r992, [%rd26];
	// end inline asm
$L__BB27_41:
	add.s32 	%r221, %r75, 224;
	setp.ge.u32 	%p10, %r221, %r72;
	mov.u32 	%r993, %r1004;
	@%p10 bra 	$L__BB27_43;
	add.s64 	%rd27, %rd9, 896;
	// begin inline asm
	ld.ca.u32 %r993, [%rd27];
	// end inline asm
$L__BB27_43:
	add.s32 	%r93, %r75, 256;
	setp.ge.u32 	%p11, %r93, %r72;
	mov.u32 	%r994, %r1004;
	@%p11 bra 	$L__BB27_45;
	add.s64 	%rd28, %rd9, 1024;
	// begin inline asm
	ld.ca.u32 %r994, [%rd28];
	// end inline asm
$L__BB27_45:
	add.s32 	%r96, %r75, 288;
	setp.ge.u32 	%p12, %r96, %r72;
	mov.u32 	%r995, %r1004;
	@%p12 bra 	$L__BB27_47;
	add.s64 	%rd29, %rd9, 1152;
	// begin inline asm
	ld.ca.u32 %r995, [%rd29];
	// end inline asm
$L__BB27_47:
	add.s32 	%r225, %r75, 320;
	setp.ge.u32 	%p13, %r225, %r72;
	mov.u32 	%r996, %r1004;
	@%p13 bra 	$L__BB27_49;
	add.s64 	%rd30, %rd9, 1280;
	// begin inline asm
	ld.ca.u32 %r996, [%rd30];
	// end inline asm
$L__BB27_49:
	add.s32 	%r227, %r75, 352;
	setp.ge.u32 	%p14, %r227, %r72;
	mov.u32 	%r997, %r1004;
	@%p14 bra 	$L__BB27_51;
	add.s64 	%rd31, %rd9, 1408;
	// begin inline asm
	ld.ca.u32 %r997, [%rd31];
	// end inline asm
$L__BB27_51:
	add.s32 	%r229, %r75, 384;
	setp.ge.u32 	%p15, %r229, %r72;
	mov.u32 	%r998, %r1004;
	@%p15 bra 	$L__BB27_53;
	add.s64 	%rd32, %rd9, 1536;
	// begin inline asm
	ld.ca.u32 %r998, [%rd32];
	// end inline asm
$L__BB27_53:
	add.s32 	%r231, %r75, 416;
	setp.ge.u32 	%p16, %r231, %r72;
	mov.u32 	%r999, %r1004;
	@%p16 bra 	$L__BB27_55;
	add.s64 	%rd33, %rd9, 1664;
	// begin inline asm
	ld.ca.u32 %r999, [%rd33];
	// end inline asm
$L__BB27_55:
	add.s32 	%r233, %r75, 448;
	setp.ge.u32 	%p17, %r233, %r72;
	mov.u32 	%r1000, %r1004;
	@%p17 bra 	$L__BB27_57;
	add.s64 	%rd34, %rd9, 1792;
	// begin inline asm
	ld.ca.u32 %r1000, [%rd34];
	// end inline asm
$L__BB27_57:
	add.s32 	%r235, %r75, 480;
	setp.ge.u32 	%p18, %r235, %r72;
	mov.u32 	%r1001, %r1004;
	@%p18 bra 	$L__BB27_59;
	add.s64 	%rd35, %rd9, 1920;
	// begin inline asm
	ld.ca.u32 %r1001, [%rd35];
	// end inline asm
$L__BB27_59:
	add.s32 	%r237, %r75, 512;
	setp.ge.u32 	%p19, %r237, %r72;
	mov.u32 	%r1002, %r1004;
	@%p19 bra 	$L__BB27_61;
	add.s64 	%rd36, %rd9, 2048;
	// begin inline asm
	ld.ca.u32 %r1002, [%rd36];
	// end inline asm
$L__BB27_61:
	add.s32 	%r239, %r75, 544;
	setp.ge.u32 	%p20, %r239, %r72;
	mov.u32 	%r1003, %r1004;
	@%p20 bra 	$L__BB27_63;
	add.s64 	%rd37, %rd9, 2176;
	// begin inline asm
	ld.ca.u32 %r1003, [%rd37];
	// end inline asm
$L__BB27_63:
	add.s32 	%r115, %r75, 576;
	setp.ge.u32 	%p21, %r115, %r72;
	@%p21 bra 	$L__BB27_65;
	add.s64 	%rd38, %rd9, 2304;
	// begin inline asm
	ld.ca.u32 %r1004, [%rd38];
	// end inline asm
$L__BB27_65:
	// begin inline asm
	mov.u32 %r242, %laneid;
	// end inline asm
	shr.u32 	%r119, %r74, 5;
	mad.lo.s32 	%r243, %r119, 608, %r242;
	shl.b32 	%r244, %r243, 2;
	mov.u32 	%r245, _ZZN3cub18CUB_300001_SM_10006detail4scan16DeviceScanKernelINS2_10policy_hubIiiimN4cuda3std3__44plusIvEEE10Policy1000EPiSC_NS0_13ScanTileStateIiLb1EEES9_NS0_8NullTypeEmiLb0ESF_EEvT0_T1_T2_iT3_T4_T5_E12temp_storage;
	add.s32 	%r120, %r245, %r244;
	st.shared.u32 	[%r120], %r986;
	st.shared.u32 	[%r120+128], %r987;
	st.shared.u32 	[%r120+256], %r988;
	st.shared.u32 	[%r120+384], %r989;
	st.shared.u32 	[%r120+512], %r990;
	st.shared.u32 	[%r120+640], %r991;
	st.shared.u32 	[%r120+768], %r992;
	st.shared.u32 	[%r120+896], %r993;
	st.shared.u32 	[%r120+1024], %r994;
	st.shared.u32 	[%r120+1152], %r995;
	st.shared.u32 	[%r120+1280], %r996;
	st.shared.u32 	[%r120+1408], %r997;
	st.shared.u32 	[%r120+1536], %r998;
	st.shared.u32 	[%r120+1664], %r999;
	st.shared.u32 	[%r120+1792], %r1000;
	st.shared.u32 	[%r120+1920], %r1001;
	st.shared.u32 	[%r120+2048], %r1002;
	st.shared.u32 	[%r120+2176], %r1003;
	st.shared.u32 	[%r120+2304], %r1004;
	bar.warp.sync 	-1;
	mad.lo.s32 	%r121, %r242, 72, %r120;
	ld.shared.u32 	%r122, [%r121];
	ld.shared.u32 	%r123, [%r121+4];
	ld.shared.u32 	%r124, [%r121+8];
	ld.shared.u32 	%r125, [%r121+12];
	ld.shared.u32 	%r126, [%r121+16];
	ld.shared.u32 	%r127, [%r121+20];
	ld.shared.u32 	%r128, [%r121+24];
	ld.shared.u32 	%r129, [%r121+28];
	ld.shared.u32 	%r130, [%r121+32];
	ld.shared.u32 	%r131, [%r121+36];
	ld.shared.u32 	%r132, [%r121+40];
	ld.shared.u32 	%r133, [%r121+44];
	ld.shared.u32 	%r134, [%r121+48];
	ld.shared.u32 	%r135, [%r121+52];
	ld.shared.u32 	%r136, [%r121+56];
	ld.shared.u32 	%r137, [%r121+60];
	ld.shared.u32 	%r138, [%r121+64];
	ld.shared.u32 	%r139, [%r121+68];
	ld.shared.u32 	%r140, [%r121+72];
	bar.sync 	0;
	setp.ne.s32 	%p22, %r1, 0;
	@%p22 bra 	$L__BB27_69;
	add.s32 	%r471, %r123, %r122;
	add.s32 	%r472, %r124, %r471;
	add.s32 	%r473, %r125, %r472;
	add.s32 	%r474, %r126, %r473;
	add.s32 	%r475, %r127, %r474;
	add.s32 	%r476, %r128, %r475;
	add.s32 	%r477, %r129, %r476;
	add.s32 	%r478, %r130, %r477;
	add.s32 	%r479, %r131, %r478;
	add.s32 	%r480, %r132, %r479;
	add.s32 	%r481, %r133, %r480;
	add.s32 	%r482, %r134, %r481;
	add.s32 	%r483, %r135, %r482;
	add.s32 	%r484, %r136, %r483;
	add.s32 	%r485, %r137, %r484;
	add.s32 	%r486, %r138, %r485;
	add.s32 	%r487, %r139, %r486;
	add.s32 	%r445, %r140, %r487;
	mov.b32 	%r443, 1;
	mov.b32 	%r468, 0;
	mov.b32 	%r470, -1;
	// begin inline asm
	{  .reg .s32 r0;  .reg .pred p;  shfl.sync.up.b32 r0|p, %r445, %r443, %r468, %r470;  @p add.s32 r0, r0, %r445;  mov.s32 %r441, r0;}
	// end inline asm
	mov.b32 	%r449, 2;
	// begin inline asm
	{  .reg .s32 r0;  .reg .pred p;  shfl.sync.up.b32 r0|p, %r441, %r449, %r468, %r470;  @p add.s32 r0, r0, %r441;  mov.s32 %r447, r0;}
	// end inline asm
	mov.b32 	%r455, 4;
	// begin inline asm
	{  .reg .s32 r0;  .reg .pred p;  shfl.sync.up.b32 r0|p, %r447, %r455, %r468, %r470;  @p add.s32 r0, r0, %r447;  mov.s32 %r453, r0;}
	// end inline asm
	mov.b32 	%r461, 8;
	// begin inline asm
	{  .reg .s32 r0;  .reg .pred p;  shfl.sync.up.b32 r0|p, %r453, %r461, %r468, %r470;  @p add.s32 r0, r0, %r453;  mov.s32 %r459, r0;}
	// end inline asm
	mov.b32 	%r467, 16;
	// begin inline asm
	{  .reg .s32 r0;  .reg .pred p;  shfl.sync.up.b32 r0|p, %r459, %r467, %r468, %r470;  @p add.s32 r0, r0, %r459;  mov.s32 %r465, r0;}
	// end inline asm
	setp.ne.s32 	%p65, %r242, 31;
	@%p65 bra 	$L__BB27_68;
	shl.b32 	%r488, %r119, 2;
	mov.u32 	%r489, _ZZN3cub18CUB_300001_SM_10006detail4scan16DeviceScanKernelINS2_10policy_hubIiiimN4cuda3std3__44plusIvEEE10Policy1000EPiSC_NS0_13ScanTileStateIiLb1EEES9_NS0_8NullTypeEmiLb0ESF_EEvT0_T1_T2_iT3_T4_T5_E12temp_storage;
	add.s32 	%r490, %r489, %r488;
	st.shared.u32 	[%r490+16], %r465;
$L__BB27_68:
	sub.s32 	%r491, %r465, %r445;
	bar.sync 	0;
	ld.shared.v4.u32 	{%r492, %r493, %r494, %r495}, [_ZZN3cub18CUB_300001_SM_10006detail4scan16DeviceScanKernelINS2_10policy_hubIiiimN4cuda3std3__44plusIvEEE10Policy1000EPiSC_NS0_13ScanTileStateIiLb1EEES9_NS0_8NullTypeEmiLb0ESF_EEvT0_T1_T2_iT3_T4_T5_E12temp_storage+16];
	add.s32 	%r496, %r493, %r492;
	setp.eq.s32 	%p66, %r119, 2;
	selp.b32 	%r497, %r496, %r492, %p66;
	add.s32 	%r498, %r496, %r494;
	setp.eq.s32 	%p67, %r119, 3;
	selp.b32 	%r499, %r498, %r497, %p67;
	add.s32 	%r500, %r498, %r495;
	setp.eq.s32 	%p68, %r119, 4;
	selp.b32 	%r501, %r500, %r499, %p68;
	ld.shared.v4.u32 	{%r502, %r503, %r504, %r505}, [_ZZN3cub18CUB_300001_SM_10006detail4scan16DeviceScanKernelINS2_10policy_hubIiiimN4cuda3std3__44plusIvEEE10Policy1000EPiSC_NS0_13ScanTileStateIiLb1EEES9_NS0_8NullTypeEmiLb0ESF_EEvT0_T1_T2_iT3_T4_T5_E12temp_storage+32];
	add.s32 	%r506, %r500, %r502;
	setp.eq.s32 	%p69, %r119, 5;
	selp.b32 	%r507, %r506, %r501, %p69;
	add.s32 	%r508, %r506, %r503;
	setp.eq.s32 	%p70, %r119, 6;
	selp.b32 	%r509, %r508, %r507, %p70;
	add.s32 	%r510, %r508, %r504;
	setp.eq.s32 	%p71, %r119, 7;
	selp.b32 	%r511, %r510, %r509, %p71;
	add.s32 	%r512, %r510, %r505;
	setp.eq.s32 	%p72, %r119, 8;
	selp.b32 	%r513, %r512, %r511, %p72;
	ld.shared.v4.u32 	{%r514, %r515, %r516, %r517}, [_ZZN3cub18CUB_300001_SM_10006detail4scan16DeviceScanKernelINS2_10policy_hubIiiimN4cuda3std3__44plusIvEEE10Policy1000EPiSC_NS0_13ScanTileStateIiLb1EEES9_NS0_8NullTypeEmiLb0ESF_EEvT0_T1_T2_iT3_T4_T5_E12temp_storage+48];
	add.s32 	%r518, %r512, %r514;
	setp.eq.s32 	%p73, %r119, 9;
	selp.b32 	%r519, %r518, %r513, %p73;
	add.s32 	%r520, %r518, %r515;
	setp.eq.s32 	%p74, %r119, 10;
	selp.b32 	%r521, %r520, %r519, %p74;
	add.s32 	%r522, %r520, %r516;
	setp.eq.s32 	%p75, %r119, 11;
	selp.b32 	%r523, %r522, %r521, %p75;
	add.s32 	%r524, %r522, %r517;
	setp.eq.s32 	%p76, %r119, 12;
	selp.b32 	%r525, %r524, %r523, %p76;
	setp.lt.u32 	%p77, %r74, 32;
	setp.eq.s32 	%p78, %r242, 0;
	selp.b32 	%r526, 0, %r491, %p78;
	add.s32 	%r527, %r525, %r526;
	selp.b32 	%r528, %r491, %r527, %p77;
	setp.eq.s32 	%p79, %r74, 0;
	selp.b32 	%r1016, 0, %r528, %p79;
	bra.uni 	$L__BB27_88;
$L__BB27_69:
	add.s32 	%r276, %r123, %r122;
	add.s32 	%r277, %r124, %r276;
	add.s32 	%r278, %r125, %r277;
	add.s32 	%r279, %r126, %r278;
	add.s32 	%r280, %r127, %r279;
	add.s32 	%r281, %r128, %r280;
	add.s32 	%r282, %r129, %r281;
	add.s32 	%r283, %r130, %r282;
	add.s32 	%r284, %r131, %r283;
	add.s32 	%r285, %r132, %r284;
	add.s32 	%r286, %r133, %r285;
	add.s32 	%r287, %r134, %r286;
	add.s32 	%r288, %r135, %r287;
	add.s32 	%r289, %r136, %r288;
	add.s32 	%r290, %r137, %r289;
	add.s32 	%r291, %r138, %r290;
	add.s32 	%r292, %r139, %r291;
	add.s32 	%r250, %r140, %r292;
	mov.b32 	%r248, 1;
	mov.b32 	%r273, 0;
	mov.b32 	%r275, -1;
	// begin inline asm
	{  .reg .s32 r0;  .reg .pred p;  shfl.sync.up.b32 r0|p, %r250, %r248, %r273, %r275;  @p add.s32 r0, r0, %r250;  mov.s32 %r246, r0;}
	// end inline asm
	mov.b32 	%r254, 2;
	// begin inline asm
	{  .reg .s32 r0;  .reg .pred p;  shfl.sync.up.b32 r0|p, %r246, %r254, %r273, %r275;  @p add.s32 r0, r0, %r246;  mov.s32 %r252, r0;}
	// end inline asm
	mov.b32 	%r260, 4;
	// begin inline asm
	{  .reg .s32 r0;  .reg .pred p;  shfl.sync.up.b32 r0|p, %r252, %r260, %r273, %r275;  @p add.s32 r0, r0, %r252;  mov.s32 %r258, r0;}
	// end inline asm
	mov.b32 	%r266, 8;
	// begin inline asm
	{  .reg .s32 r0;  .reg .pred p;  shfl.sync.up.b32 r0|p, %r258, %r266, %r273, %r275;  @p add.s32 r0, r0, %r258;  mov.s32 %r264, r0;}
	// end inline asm
	mov.b32 	%r272, 16;
	// begin inline asm
	{  .reg .s32 r0;  .reg .pred p;  shfl.sync.up.b32 r0|p, %r264, %r272, %r273, %r275;  @p add.s32 r0, r0, %r264;  mov.s32 %r270, r0;}
	// end inline asm
	setp.ne.s32 	%p23, %r242, 31;
	@%p23 bra 	$L__BB27_71;
	shl.b32 	%r293, %r119, 2;
	mov.u32 	%r294, _ZZN3cub18CUB_300001_SM_10006detail4scan16DeviceScanKernelINS2_10policy_hubIiiimN4cuda3std3__44plusIvEEE10Policy1000EPiSC_NS0_13ScanTileStateIiLb1EEES9_NS0_8NullTypeEmiLb0ESF_EEvT0_T1_T2_iT3_T4_T5_E12temp_storage;
	add.s32 	%r295, %r294, %r293;
	st.shared.u32 	[%r295+16], %r270;
$L__BB27_71:
	sub.s32 	%r296, %r270, %r250;
	bar.sync 	0;
	ld.shared.v4.u32 	{%r297, %r298, %r299, %r300}, [_ZZN3cub18CUB_300001_SM_10006detail4scan16DeviceScanKernelINS2_10policy_hubIiiimN4cuda3std3__44plusIvEEE10Policy1000EPiSC_NS0_13ScanTileStateIiLb1EEES9_NS0_8NullTypeEmiLb0ESF_EEvT0_T1_T2_iT3_T4_T5_E12temp_storage+16];
	add.s32 	%r301, %r298, %r297;
	setp.eq.s32 	%p24, %r119, 2;
	selp.b32 	%r302, %r301, %r297, %p24;
	add.s32 	%r303, %r301, %r299;
	setp.eq.s32 	%p25, %r119, 3;
	selp.b32 	%r304, %r303, %r302, %p25;
	add.s32 	%r305, %r303, %r300;
	setp.eq.s32 	%p26, %r119, 4;
	selp.b32 	%r306, %r305, %r304, %p26;
	ld.shared.v4.u32 	{%r307, %r308, %r309, %r310}, [_ZZN3cub18CUB_300001_SM_10006detail4scan16DeviceScanKernelINS2_10policy_hubIiiimN4cuda3std3__44plusIvEEE10Policy1000EPiSC_NS0_13ScanTileStateIiLb1EEES9_NS0_8NullTypeEmiLb0ESF_EEvT0_T1_T2_iT3_T4_T5_E12temp_storage+32];
	add.s32 	%r311, %r305, %r307;
	setp.eq.s32 	%p27, %r119, 5;
	selp.b32 	%r312, %r311, %r306, %p27;
	add.s32 	%r313, %r311, %r308;
	setp.eq.s32 	%p28, %r119, 6;
	selp.b32 	%r314, %r313, %r312, %p28;
	add.s32 	%r315, %r313, %r309;
	setp.eq.s32 	%p29, %r119, 7;
	selp.b32 	%r316, %r315, %r314, %p29;
	add.s32 	%r317, %r315, %r310;
	setp.eq.s32 	%p30, %r119, 8;
	selp.b32 	%r318, %r317, %r316, %p30;
	ld.shared.v4.u32 	{%r319, %r320, %r321, %r322}, [_ZZN3cub18CUB_300001_SM_10006detail4scan16DeviceScanKernelINS2_10policy_hubIiiimN4cuda3std3__44plusIvEEE10Policy1000EPiSC_NS0_13ScanTileStateIiLb1EEES9_NS0_8NullTypeEmiLb0ESF_EEvT0_T1_T2_iT3_T4_T5_E12temp_storage+48];
	add.s32 	%r323, %r317, %r319;
	setp.eq.s32 	%p31, %r119, 9;
	selp.b32 	%r324, %r323, %r318, %p31;
	add.s32 	%r325, %r323, %r320;
	setp.eq.s32 	%p32, %r119, 10;
	selp.b32 	%r326, %r325, %r324, %p32;
	add.s32 	%r327, %r325, %r321;
	setp.eq.s32 	%p33, %r119, 11;
	selp.b32 	%r328, %r327, %r326, %p33;
	add.s32 	%r329, %r327, %r322;
	setp.eq.s32 	%p34, %r119, 12;
	selp.b32 	%r330, %r329, %r328, %p34;
	ld.shared.u32 	%r331, [_ZZN3cub18CUB_300001_SM_10006detail4scan16DeviceScanKernelINS2_10policy_hubIiiimN4cuda3std3__44plusIvEEE10Policy1000EPiSC_NS0_13ScanTileStateIiLb1EEES9_NS0_8NullTypeEmiLb0ESF_EEvT0_T1_T2_iT3_T4_T5_E12temp_storage+64];
	add.s32 	%r146, %r329, %r331;
	setp.gt.u32 	%p35, %r74, 31;
	setp.lt.u32 	%p36, %r74, 32;
	setp.eq.s32 	%p37, %r242, 0;
	selp.b32 	%r332, 0, %r296, %p37;
	add.s32 	%r1015, %r330, %r332;
	selp.b32 	%r148, %r296, %r1015, %p36;
	@%p35 bra 	$L__BB27_87;
	setp.ne.s32 	%p38, %r74, 0;
	mul.wide.s32 	%rd39, %r1, 8;
	add.s64 	%rd10, %rd1, %rd39;
	@%p38 bra 	$L__BB27_74;
	st.shared.u32 	[_ZZN3cub18CUB_300001_SM_10006detail4scan16DeviceScanKernelINS2_10policy_hubIiiimN4cuda3std3__44plusIvEEE10Policy1000EPiSC_NS0_13ScanTileStateIiLb1EEES9_NS0_8NullTypeEmiLb0ESF_EEvT0_T1_T2_iT3_T4_T5_E12temp_storage+12], %r146;
	add.s64 	%rd40, %rd10, 256;
	mov.b32 	%r333, 100;
	// begin inline asm
	st.relaxed.gpu.v2.u32 [%rd40], {%r333, %r146};
	// end inline asm
$L__BB27_74:
	not.b32 	%r339, %r74;
	add.s32 	%r1011, %r1, %r339;
	mov.b32 	%r335, 550;
	// begin inline asm
	nanosleep.u32 %r335;
	// end inline asm
	mul.wide.s32 	%rd42, %r1011, 8;
	add.s64 	%rd43, %rd1, %rd42;
	add.s64 	%rd41, %rd43, 256;
	// begin inline asm
	ld.relaxed.gpu.v2.u32 {%r1012, %r1006}, [%rd41];
	// end inline asm
	mov.b32 	%r1007, 478;
$L__BB27_75:
	setp.eq.s32 	%p39, %r1012, 99;
	mov.b32 	%r340, -1;
	vote.sync.any.pred 	%p40, %p39, %r340;
	not.pred 	%p41, %p40;
	@%p41 bra 	$L__BB27_77;
	// begin inline asm
	nanosleep.u32 %r1007;
	// end inline asm
	shr.u32 	%r1007, %r1007, 1;
	// begin inline asm
	ld.relaxed.gpu.v2.u32 {%r1012, %r1006}, [%rd41];
	// end inline asm
	bra.uni 	$L__BB27_75;
$L__BB27_77:
	setp.eq.s32 	%p42, %r1012, 101;
	mov.b32 	%r367, -1;
	vote.sync.ballot.b32 	%r369, %p42, %r367;
	// begin inline asm
	mov.u32 %r342, %lanemask_ge;
	// end inline asm
	and.b32  	%r370, %r369, %r342;
	or.b32  	%r371, %r370, -2147483648;
	add.s32 	%r372, %r371, -1;
	not.b32 	%r373, %r371;
	and.b32  	%r374, %r373, %r372;
	popc.b32 	%r346, %r374;
	mov.b32 	%r345, 1;
	// begin inline asm
	shfl.sync.down.b32 %r343, %r1006, %r345, %r346, %r367;
	// end inline asm
	setp.lt.s32 	%p44, %r242, %r346;
	selp.b32 	%r375, %r343, 0, %p44;
	add.s32 	%r349, %r375, %r1006;
	mov.b32 	%r350, 2;
	// begin inline asm
	shfl.sync.down.b32 %r348, %r349, %r350, %r346, %r367;
	// end inline asm
	add.s32 	%r376, %r242, 2;
	setp.gt.s32 	%p45, %r376, %r346;
	selp.b32 	%r377, 0, %r348, %p45;
	add.s32 	%r354, %r349, %r377;
	mov.b32 	%r355, 4;
	// begin inline asm
	shfl.sync.down.b32 %r353, %r354, %r355, %r346, %r367;
	// end inline asm
	add.s32 	%r378, %r242, 4;
	setp.gt.s32 	%p46, %r378, %r346;
	selp.b32 	%r379, 0, %r353, %p46;
	add.s32 	%r359, %r354, %r379;
	mov.b32 	%r360, 8;
	// begin inline asm
	shfl.sync.down.b32 %r358, %r359, %r360, %r346, %r367;
	// end inline asm
	add.s32 	%r380, %r242, 8;
	setp.gt.s32 	%p47, %r380, %r346;
	selp.b32 	%r381, 0, %r358, %p47;
	add.s32 	%r364, %r359, %r381;
	mov.b32 	%r365, 16;
	// begin inline asm
	shfl.sync.down.b32 %r363, %r364, %r365, %r346, %r367;
	// end inline asm
	add.s32 	%r382, %r242, 16;
	setp.gt.s32 	%p48, %r382, %r346;
	selp.b32 	%r383, 0, %r363, %p48;
	add.s32 	%r1008, %r364, %r383;
	add.s64 	%rd11, %rd1, 256;
	mov.b32 	%r1009, 478;
$L__BB27_78:
	setp.ne.s32 	%p49, %r1012, 101;
	mov.b32 	%r384, -1;
	vote.sync.all.pred 	%p50, %p49, %r384;
	not.pred 	%p51, %p50;
	@%p51 bra 	$L__BB27_83;
	shr.u32 	%r1009, %r1009, 1;
	mul.wide.s32 	%rd46, %r1011, 8;
	add.s64 	%rd47, %rd11, %rd46;
	add.s64 	%rd45, %rd47, -256;
	// begin inline asm
	ld.relaxed.gpu.v2.u32 {%r1012, %r1013}, [%rd45];
	// end inline asm
	mov.u32 	%r1014, %r1009;
$L__BB27_80:
	setp.eq.s32 	%p55, %r1012, 99;
	mov.b32 	%r392, -1;
	vote.sync.any.pred 	%p56, %p55, %r392;
	not.pred 	%p57, %p56;
	@%p57 bra 	$L__BB27_82;
	// begin inline asm
	nanosleep.u32 %r1014;
	// end inline asm
	shr.u32 	%r1014, %r1014, 1;
	// begin inline asm
	ld.relaxed.gpu.v2.u32 {%r1012, %r1013}, [%rd45];
	// end inline asm
	bra.uni 	$L__BB27_80;
$L__BB27_82:
	setp.eq.s32 	%p58, %r1012, 101;
	mov.b32 	%r418, -1;
	vote.sync.ballot.b32 	%r419, %p58, %r418;
	and.b32  	%r420, %r419, %r342;
	or.b32  	%r421, %r420, -2147483648;
	add.s32 	%r422, %r421, -1;
	not.b32 	%r423, %r421;
	and.b32  	%r424, %r423, %r422;
	popc.b32 	%r397, %r424;
	mov.b32 	%r396, 1;
	// begin inline asm
	shfl.sync.down.b32 %r394, %r1013, %r396, %r397, %r418;
	// end inline asm
	setp.lt.s32 	%p60, %r242, %r397;
	selp.b32 	%r425, %r394, 0, %p60;
	add.s32 	%r400, %r425, %r1013;
	mov.b32 	%r401, 2;
	// begin inline asm
	shfl.sync.down.b32 %r399, %r400, %r401, %r397, %r418;
	// end inline asm
	add.s32 	%r426, %r242, 2;
	setp.gt.s32 	%p61, %r426, %r397;
	selp.b32 	%r427, 0, %r399, %p61;
	add.s32 	%r405, %r400, %r427;
	mov.b32 	%r406, 4;
	// begin inline asm
	shfl.sync.down.b32 %r404, %r405, %r406, %r397, %r418;
	// end inline asm
	add.s32 	%r428, %r242, 4;
	setp.gt.s32 	%p62, %r428, %r397;
	selp.b32 	%r429, 0, %r404, %p62;
	add.s32 	%r410, %r405, %r429;
	mov.b32 	%r411, 8;
	// begin inline asm
	shfl.sync.down.b32 %r409, %r410, %r411, %r397, %r418;
	// end inline asm
	add.s32 	%r430, %r242, 8;
	setp.gt.s32 	%p63, %r430, %r397;
	selp.b32 	%r431, 0, %r409, %p63;
	add.s32 	%r415, %r410, %r431;
	mov.b32 	%r416, 16;
	// begin inline asm
	shfl.sync.down.b32 %r414, %r415, %r416, %r397, %r418;
	// end inline asm
	add.s32 	%r432, %r242, 16;
	setp.gt.s32 	%p64, %r432, %r397;
	selp.b32 	%r433, 0, %r414, %p64;
	add.s32 	%r434, %r433, %r1008;
	add.s32 	%r1008, %r434, %r415;
	add.s32 	%r1011, %r1011, -32;
	bra.uni 	$L__BB27_78;
$L__BB27_83:
	@%p38 bra 	$L__BB27_85;
	add.s32 	%r387, %r1008, %r146;
	add.s64 	%rd44, %rd10, 256;
	mov.b32 	%r386, 101;
	// begin inline asm
	st.relaxed.gpu.v2.u32 [%rd44], {%r386, %r387};
	// end inline asm
	st.shared.u32 	[_ZZN3cub18CUB_300001_SM_10006detail4scan16DeviceScanKernelINS2_10policy_hubIiiimN4cuda3std3__44plusIvEEE10Policy1000EPiSC_NS0_13ScanTileStateIiLb1EEES9_NS0_8NullTypeEmiLb0ESF_EEvT0_T1_T2_iT3_T4_T5_E12temp_storage+4], %r1008;
	st.shared.u32 	[_ZZN3cub18CUB_300001_SM_10006detail4scan16DeviceScanKernelINS2_10policy_hubIiiimN4cuda3std3__44plusIvEEE10Policy1000EPiSC_NS0_13ScanTileStateIiLb1EEES9_NS0_8NullTypeEmiLb0ESF_EEvT0_T1_T2_iT3_T4_T5_E12temp_storage+8], %r387;
$L__BB27_85:
	setp.ne.s32 	%p53, %r242, 0;
	mov.u32 	%r1015, %r148;
	@%p53 bra 	$L__BB27_87;
	st.shared.u32 	[_ZZN3cub18CUB_300001_SM_10006detail4scan16DeviceScanKernelINS2_10policy_hubIiiimN4cuda3std3__44plusIvEEE10Policy1000EPiSC_NS0_13ScanTileStateIiLb1EEES9_NS0_8NullTypeEmiLb0ESF_EEvT0_T1_T2_iT3_T4_T5_E12temp_storage+84], %r1008;
	mov.u32 	%r1015, %r1008;
$L__BB27_87:
	bar.sync 	0;
	setp.eq.s32 	%p54, %r74, 0;
	ld.shared.u32 	%r388, [_ZZN3cub18CUB_300001_SM_10006detail4scan16DeviceScanKernelINS2_10policy_hubIiiimN4cuda3std3__44plusIvEEE10Policy1000EPiSC_NS0_13ScanTileStateIiLb1EEES9_NS0_8NullTypeEmiLb0ESF_EEvT0_T1_T2_iT3_T4_T5_E12temp_storage+84];
	selp.b32 	%r389, 0, %r388, %p54;
	add.s32 	%r1016, %r389, %r1015;
$L__BB27_88:
	add.s32 	%r529, %r1016, %r122;
	add.s32 	%r530, %r123, %r529;
	add.s32 	%r531, %r124, %r530;
	add.s32 	%r532, %r125, %r531;
	add.s32 	%r533, %r126, %r532;
	add.s32 	%r534, %r127, %r533;
	add.s32 	%r535, %r128, %r534;
	add.s32 	%r536, %r129, %r535;
	add.s32 	%r537, %r130, %r536;
	add.s32 	%r538, %r131, %r537;
	add.s32 	%r539, %r132, %r538;
	add.s32 	%r540, %r133, %r539;
	add.s32 	%r541, %r134, %r540;
	add.s32 	%r542, %r135, %r541;
	add.s32 	%r543, %r136, %r542;
	add.s32 	%r544, %r137, %r543;
	add.s32 	%r545, %r138, %r544;
	add.s32 	%r546, %r139, %r545;
	add.s32 	%r547, %r140, %r546;
	bar.sync 	0;
	st.shared.u32 	[%r121], %r529;
	st.shared.u32 	[%r121+4], %r530;
	st.shared.u32 	[%r121+8], %r531;
	st.shared.u32 	[%r121+12], %r532;
	st.shared.u32 	[%r121+16], %r533;
	st.shared.u32 	[%r121+20], %r534;
	st.shared.u32 	[%r121+24], %r535;
	st.shared.u32 	[%r121+28], %r536;
	st.shared.u32 	[%r121+32], %r537;
	st.shared.u32 	[%r121+36], %r538;
	st.shared.u32 	[%r121+40], %r539;
	st.shared.u32 	[%r121+44], %r540;
	st.shared.u32 	[%r121+48], %r541;
	st.shared.u32 	[%r121+52], %r542;
	st.shared.u32 	[%r121+56], %r543;
	st.shared.u32 	[%r121+60], %r544;
	st.shared.u32 	[%r121+64], %r545;
	st.shared.u32 	[%r121+68], %r546;
	st.shared.u32 	[%r121+72], %r547;
	bar.warp.sync 	-1;
	ld.shared.u32 	%r182, [%r120];
	ld.shared.u32 	%r183, [%r120+128];
	ld.shared.u32 	%r184, [%r120+256];
	ld.shared.u32 	%r185, [%r120+384];
	ld.shared.u32 	%r186, [%r120+512];
	ld.shared.u32 	%r187, [%r120+640];
	ld.shared.u32 	%r188, [%r120+768];
	ld.shared.u32 	%r189, [%r120+896];
	ld.shared.u32 	%r190, [%r120+1024];
	ld.shared.u32 	%r191, [%r120+1152];
	ld.shared.u32 	%r192, [%r120+1280];
	ld.shared.u32 	%r193, [%r120+1408];
	ld.shared.u32 	%r194, [%r120+1536];
	ld.shared.u32 	%r195, [%r120+1664];
	ld.shared.u32 	%r196, [%r120+1792];
	ld.shared.u32 	%r197, [%r120+1920];
	ld.shared.u32 	%r198, [%r120+2048];
	ld.shared.u32 	%r199, [%r120+2176];
	ld.shared.u32 	%r200, [%r120+2304];
	setp.ne.s32 	%p80, %r74, 0;
	@%p80 bra 	$L__BB27_90;
	st.volatile.shared.u32 	[_ZZN3cub18CUB_300001_SM_10006detail4scan16DeviceScanKernelINS2_10policy_hubIiiimN4cuda3std3__44plusIvEEE10Policy1000EPiSC_NS0_13ScanTileStateIiLb1EEES9_NS0_8NullTypeEmiLb0ESF_EEvT0_T1_T2_iT3_T4_T5_E12temp_storage+31616], %r72;
$L__BB27_90:
	ld.param.u64 	%rd92, [_ZN3cub18CUB_300001_SM_10006detail4scan16DeviceScanKernelINS2_10policy_hubIiiimN4cuda3std3__44plusIvEEE10Policy1000EPiSC_NS0_13ScanTileStateIiLb1EEES9_NS0_8NullTypeEmiLb0ESF_EEvT0_T1_T2_iT3_T4_T5__param_1];
	bar.sync 	0;
	ld.volatile.shared.u32 	%r201, [_ZZN3cub18CUB_300001_SM_10006detail4scan16DeviceScanKernelINS2_10policy_hubIiiimN4cuda3std3__44plusIvEEE10Policy1000EPiSC_NS0_13ScanTileStateIiLb1EEES9_NS0_8NullTypeEmiLb0ESF_EEvT0_T1_T2_iT3_T4_T5_E12temp_storage+31616];
	setp.ge.s32 	%p81, %r75, %r201;
	cvt.u64.u32 	%rd52, %r75;
	add.s64 	%rd53, %rd2, %rd52;
	cvta.to.global.u64 	%rd54, %rd92;
	shl.b64 	%rd55, %rd53, 2;
	add.s64 	%rd13, %rd54, %rd55;
	@%p81 bra 	$L__BB27_92;
	st.global.u32 	[%rd13], %r182;
$L__BB27_92:
	setp.ge.s32 	%p82, %r78, %r201;
	@%p82 bra 	$L__BB27_94;
	st.global.u32 	[%rd13+128], %r183;
$L__BB27_94:
	mov.u32 	%r548, %tid.x;
	and.b32  	%r549, %r548, 992;
	mul.lo.s32 	%r550, %r549, 19;
	and.b32  	%r551, %r548, 31;
	or.b32  	%r552, %r550, %r551;
	add.s32 	%r553, %r552, 64;
	setp.ge.s32 	%p83, %r553, %r201;
	@%p83 bra 	$L__BB27_96;
	st.global.u32 	[%rd13+256], %r184;
$L__BB27_96:
	add.s32 	%r559, %r552, 96;
	setp.ge.s32 	%p84, %r559, %r201;
	@%p84 bra 	$L__BB27_98;
	st.global.u32 	[%rd13+384], %r185;
$L__BB27_98:
	add.s32 	%r565, %r552, 128;
	setp.ge.s32 	%p85, %r565, %r201;
	@%p85 bra 	$L__BB27_100;
	st.global.u32 	[%rd13+512], %r186;
$L__BB27_100:
	add.s32 	%r571, %r552, 160;
	setp.ge.s32 	%p86, %r571, %r201;
	@%p86 bra 	$L__BB27_102;
	st.global.u32 	[%rd13+640], %r187;
$L__BB27_102:
	add.s32 	%r577, %r552, 192;
	setp.ge.s32 	%p87, %r577, %r201;
	@%p87 bra 	$L__BB27_104;
	st.global.u32 	[%rd13+768], %r188;
$L__BB27_104:
	add.s32 	%r583, %r552, 224;
	setp.ge.s32 	%p88, %r583, %r201;
	@%p88 bra 	$L__BB27_106;
	st.global.u32 	[%rd13+896], %r189;
$L__BB27_106:
	setp.ge.s32 	%p89, %r93, %r201;
	@%p89 bra 	$L__BB27_108;
	st.global.u32 	[%rd13+1024], %r190;
$L__BB27_108:
	setp.ge.s32 	%p90, %r96, %r201;
	@%p90 bra 	$L__BB27_110;
	st.global.u32 	[%rd13+1152], %r191;
$L__BB27_110:
	add.s32 	%r589, %r552, 320;
	setp.ge.s32 	%p91, %r589, %r201;
	@%p91 bra 	$L__BB27_112;
	st.global.u32 	[%rd13+1280], %r192;
$L__BB27_112:
	add.s32 	%r595, %r552, 352;
	setp.ge.s32 	%p92, %r595, %r201;
	@%p92 bra 	$L__BB27_114;
	st.global.u32 	[%rd13+1408], %r193;
$L__BB27_114:
	add.s32 	%r601, %r552, 384;
	setp.ge.s32 	%p93, %r601, %r201;
	@%p93 bra 	$L__BB27_116;
	st.global.u32 	[%rd13+1536], %r194;
$L__BB27_116:
	add.s32 	%r607, %r552, 416;
	setp.ge.s32 	%p94, %r607, %r201;
	@%p94 bra 	$L__BB27_118;
	st.global.u32 	[%rd13+1664], %r195;
$L__BB27_118:
	add.s32 	%r613, %r552, 448;
	setp.ge.s32 	%p95, %r613, %r201;
	@%p95 bra 	$L__BB27_120;
	st.global.u32 	[%rd13+1792], %r196;
$L__BB27_120:
	add.s32 	%r619, %r552, 480;
	setp.ge.s32 	%p96, %r619, %r201;
	@%p96 bra 	$L__BB27_122;
	st.global.u32 	[%rd13+1920], %r197;
$L__BB27_122:
	add.s32 	%r625, %r552, 512;
	setp.ge.s32 	%p97, %r625, %r201;
	@%p97 bra 	$L__BB27_124;
	st.global.u32 	[%rd13+2048], %r198;
$L__BB27_124:
	add.s32 	%r631, %r552, 544;
	setp.ge.s32 	%p98, %r631, %r201;
	@%p98 bra 	$L__BB27_126;
	st.global.u32 	[%rd13+2176], %r199;
$L__BB27_126:
	setp.ge.s32 	%p99, %r115, %r201;
	@%p99 bra 	$L__BB27_128;
	st.global.u32 	[%rd13+2304], %r200;
$L__BB27_128:
	ret;

}
	// .globl	_ZN3cub18CUB_300001_SM_10006detail10radix_sort31DeviceRadixSortSingleTileKernelINS1_5radix10policy_hubIfiyE10Policy1000ELNS0_9SortOrderE0EfiyNS1_21identity_decomposer_tEEEvPKT1_PSA_PKT2_PSE_T3_iiT4_
.visible .entry _ZN3cub18CUB_300001_SM_10006detail10radix_sort31DeviceRadixSortSingleTileKernelINS1_5radix10policy_hubIfiyE10Policy1000ELNS0_9SortOrderE0EfiyNS1_21identity_decomposer_tEEEvPKT1_PSA_PKT2_PSE_T3_iiT4_(
	.param .u64 .ptr .align 1 _ZN3cub18CUB_300001_SM_10006detail10radix_sort31DeviceRadixSortSingleTileKernelINS1_5radix10policy_hubIfiyE10Policy1000ELNS0_9SortOrderE0EfiyNS1_21identity_decomposer_tEEEvPKT1_PSA_PKT2_PSE_T3_iiT4__param_0,
	.param .u64 .ptr .align 1 _ZN3cub18CUB_300001_SM_10006detail10radix_sort31DeviceRadixSortSingleTileKernelINS1_5radix10policy_hubIfiyE10Policy1000ELNS0_9SortOrderE0EfiyNS1_21identity_decomposer_tEEEvPKT1_PSA_PKT2_PSE_T3_iiT4__param_1,
	.param .u64 .ptr .align 1 _ZN3cub18CUB_300001_SM_10006detail10radix_sort31DeviceRadixSortSingleTileKernelINS1_5radix10policy_hubIfiyE10Policy1000ELNS0_9SortOrderE0EfiyNS1_21identity_decomposer_tEEEvPKT1_PSA_PKT2_PSE_T3_iiT4__param_2,
	.param .u64 .ptr .align 1 _ZN3cub18CUB_300001_SM_10006detail10radix_sort31DeviceRadixSortSingleTileKernelINS1_5radix10policy_hubIfiyE10Policy1000ELNS0_9SortOrderE0EfiyNS1_21identity_decomposer_tEEEvPKT1_PSA_PKT2_PSE_T3_iiT4__param_3,
	.param .u64 _ZN3cub18CUB_300001_SM_10006detail10radix_sort31DeviceRadixSortSingleTileKernelINS1_5radix10policy_hubIfiyE10Policy1000ELNS0_9SortOrderE0EfiyNS1_21identity_decomposer_tEEEvPKT1_PSA_PKT2_PSE_T3_iiT4__param_4,
	.param .u32 _ZN3cub18CUB_300001_SM_10006detail10radix_sort31DeviceRadixSortSingleTileKernelINS1_5radix10policy_hubIfiyE10Policy1000ELNS0_9SortOrderE0EfiyNS1_21identity_decomposer_tEEEvPKT1_PSA_PKT2_PSE_T3_iiT4__param_5,
	.param .u32 _ZN3cub18CUB_300001_SM_10006detail10radix_sort31DeviceRadixSortSingleTileKernelINS1_5radix10policy_hubIfiyE10Policy1000ELNS0_9SortOrderE0EfiyNS1_21identity_decomposer_tEEEvPKT1_PSA_PKT2_PSE_T3_iiT4__param_6,
	.param .align 1 .b8 _ZN3cub18CUB_300001_SM_10006detail10radix_sort31DeviceRadixSortSingleTileKernelINS1_5radix10policy_hubIfiyE10Policy1000ELNS0_9SortOrderE0EfiyNS1_21identity_decomposer_tEEEvPKT1_PSA_PKT2_PSE_T3_iiT4__param_7[1]
)
.maxntid 256
.minnctapersm 1
{
	.reg .pred 	%p<130>;
	.reg .b16 	%rs<39>;
	.reg .b32 	%r<938>;
	.reg .b64 	%rd<37>;
	// demoted variable
	.shared .align 16 .b8 _ZZN3cub18CUB_300001_SM_10006detail10radix_sort31DeviceRadixSortSingleTileKernelINS1_5radix10policy_hubIfiyE10Policy1000ELNS0_9SortOrderE0EfiyNS1_21identity_decomposer_tEEEvPKT1_PSA_PKT2_PSE_T3_iiT4_E12temp_storage[33856];
	ld.param.u64 	%rd10, [_ZN3cub18CUB_300001_SM_10006detail10radix_sort31DeviceRadixSortSingleTileKernelINS1_5radix10policy_hubIfiyE10Policy1000ELNS0_9SortOrderE0EfiyNS1_21identity_decomposer_tEEEvPKT1_PSA_PKT2_PSE_T3_iiT4__param_0];
	ld.param.u64 	%rd6, [_ZN3cub18CUB_300001_SM_10006detail10radix_sort31DeviceRadixSortSingleTileKernelINS1_5radix10policy_hubIfiyE10Policy1000ELNS0_9SortOrderE0EfiyNS1_21identity_decomposer_tEEEvPKT1_PSA_PKT2_PSE_T3_iiT4__param_1];
	ld.param.u64 	%rd7, [_ZN3cub18CUB_300001_SM_10006detail10radix_sort31DeviceRadixSortSingleTileKernelINS1_5radix10policy_hubIfiyE10Policy1000ELNS0_9SortOrderE0EfiyNS1_21identity_decomposer_tEEEvPKT1_PSA_PKT2_PSE_T3_iiT4__param_2];
	ld.param.u64 	%rd8, [_ZN3cub18CUB_300001_SM_10006detail10radix_sort31DeviceRadixSortSingleTileKernelINS1_5radix10policy_hubIfiyE10Policy1000ELNS0_9SortOrderE0EfiyNS1_21identity_decomposer_tEEEvPKT1_PSA_PKT2_PSE_T3_iiT4__param_3];
	ld.param.u64 	%rd9, [_ZN3cub18CUB_300001_SM_10006detail10radix_sort31DeviceRadixSortSingleTileKernelINS1_5radix10policy_hubIfiyE10Policy1000ELNS0_9SortOrderE0EfiyNS1_21identity_decomposer_tEEEvPKT1_PSA_PKT2_PSE_T3_iiT4__param_4];
	ld.param.u32 	%r322, [_ZN3cub18CUB_300001_SM_10006detail10radix_sort31DeviceRadixSortSingleTileKernelINS1_5radix10policy_hubIfiyE10Policy1000ELNS0_9SortOrderE0EfiyNS1_21identity_decomposer_tEEEvPKT1_PSA_PKT2_PSE_T3_iiT4__param_5];
	ld.param.u32 	%r323, [_ZN3cub18CUB_300001_SM_10006detail10radix_sort31DeviceRadixSortSingleTileKernelINS1_5radix10policy_hubIfiyE10Policy1000ELNS0_9SortOrderE0EfiyNS1_21identity_decomposer_tEEEvPKT1_PSA_PKT2_PSE_T3_iiT4__param_6];
	cvta.to.global.u64 	%rd11, %rd10;
	cvt.u32.u64 	%r1, %rd9;
	mov.u32 	%r2, %tid.x;
	mul.lo.s32 	%r3, %r2, 19;
	setp.ge.s32 	%p1, %r3, %r1;
	mul.wide.u32 	%rd12, %r3, 4;
	add.s64 	%rd1, %rd11, %rd12;
	mov.b32 	%r858, 2147483647;
	@%p1 bra 	$L__BB28_2;
	ld.global.u32 	%r858, [%rd1];
$L__BB28_2:
	add.s32 	%r6, %r3, 1;
	setp.ge.s32 	%p2, %r6, %r1;
	mov.b32 	%r859, 2147483647;
	@%p2 bra 	$L__BB28_4;
	ld.global.u32 	%r859, [%rd1+4];
$L__BB28_4:
	add.s32 	%r9, %r3, 2;
	setp.ge.s32 	%p3, %r9, %r1;
	mov.b32 	%r860, 2147483647;
	@%p3 bra 	$L__BB28_6;
	ld.global.u32 	%r860, [%rd1+8];
$L__BB28_6:
	add.s32 	%r12, %r3, 3;
	setp.ge.s32 	%p4, %r12, %r1;
	mov.b32 	%r861, 2147483647;
	@%p4 bra 	$L__BB28_8;
	ld.global.u32 	%r861, [%rd1+12];
$L__BB28_8:
	add.s32 	%r15, %r3, 4;
	setp.ge.s32 	%p5, %r15, %r1;
	mov.b32 	%r862, 2147483647;
	@%p5 bra 	$L__BB28_10;
	ld.global.u32 	%r862, [%rd1+16];
$L__BB28_10:
	add.s32 	%r18, %r3, 5;
	setp.ge.s32 	%p6, %r18, %r1;
	mov.b32 	%r863, 2147483647;
	@%p6 bra 	$L__BB28_12;
	ld.global.u32 	%r863, [%rd1+20];
$L__BB28_12:
	add.s32 	%r21, %r3, 6;
	setp.ge.s32 	%p7, %r21, %r1;
	mov.b32 	%r864, 2147483647;
	@%p7 bra 	$L__BB28_14;
	ld.global.u32 	%r864, [%rd1+24];
$L__BB28_14:
	add.s32 	%r24, %r3, 7;
	setp.ge.s32 	%p8, %r24, %r1;
	mov.b32 	%r865, 2147483647;
	@%p8 bra 	$L__BB28_16;
	ld.global.u32 	%r865, [%rd1+28];
$L__BB28_16:
	add.s32 	%r27, %r3, 8;
	setp.ge.s32 	%p9, %r27, %r1;
	mov.b32 	%r866, 2147483647;
	@%p9 bra 	$L__BB28_18;
	ld.global.u32 	%r866, [%rd1+32];
$L__BB28_18:
	add.s32 	%r30, %r3, 9;
	setp.ge.s32 	%p10, %r30, %r1;
	mov.b32 	%r867, 2147483647;
	@%p10 bra 	$L__BB28_20;
	ld.global.u32 	%r867, [%rd1+36];
$L__BB28_20:
	add.s32 	%r33, %r3, 10;
	setp.ge.s32 	%p11, %r33, %r1;
	mov.b32 	%r868, 2147483647;
	@%p11 bra 	$L__BB28_22;
	ld.global.u32 	%r868, [%rd1+40];
$L__BB28_22:
	add.s32 	%r36, %r3, 11;
	setp.ge.s32 	%p12, %r36, %r1;
	mov.b32 	%r869, 2147483647;
	@%p12 bra 	$L__BB28_24;
	ld.global.u32 	%r869, [%rd1+44];
$L__BB28_24:
	add.s32 	%r39, %r3, 12;
	setp.ge.s32 	%p13, %r39, %r1;
	mov.b32 	%r870, 2147483647;
	@%p13 bra 	$L__BB28_26;
	ld.global.u32 	%r870, [%rd1+48];
$L__BB28_26:
	add.s32 	%r42, %r3, 13;
	setp.ge.s32 	%p14, %r42, %r1;
	mov.b32 	%r871, 2147483647;
	@%p14 bra 	$L__BB28_28;
	ld.global.u32 	%r871, [%rd1+52];
$L__BB28_28:
	add.s32 	%r45, %r3, 14;
	setp.ge.s32 	%p15, %r45, %r1;
	mov.b32 	%r872, 2147483647;
	@%p15 bra 	$L__BB28_30;
	ld.global.u32 	%r872, [%rd1+56];
$L__BB28_30:
	add.s32 	%r48, %r3, 15;
	setp.ge.s32 	%p16, %r48, %r1;
	mov.b32 	%r873, 2147483647;
	@%p16 bra 	$L__BB28_32;
	ld.global.u32 	%r873, [%rd1+60];
$L__BB28_32:
	add.s32 	%r51, %r3, 16;
	setp.ge.s32 	%p17, %r51, %r1;
	mov.b32 	%r874, 2147483647;
	@%p17 bra 	$L__BB28_34;
	ld.global.u32 	%r874, [%rd1+64];
$L__BB28_34:
	add.s32 	%r54, %r3, 17;
	setp.ge.s32 	%p18, %r54, %r1;
	mov.b32 	%r875, 2147483647;
	@%p18 bra 	$L__BB28_36;
	ld.global.u32 	%r875, [%rd1+68];
$L__BB28_36:
	add.s32 	%r57, %r3, 18;
	setp.ge.s32 	%p19, %r57, %r1;
	mov.b32 	%r876, 2147483647;
	@%p19 bra 	$L__BB28_38;
	ld.global.u32 	%r876, [%rd1+72];
$L__BB28_38:
	bar.sync 	0;
	mov.b64 	{%r344, %r345}, %rd9;
	shfl.sync.idx.b32	%r60|%p20, %r344, 0, 31, -1;
	shfl.sync.idx.b32	%r346|%p21, %r345, 0, 31, -1;
	mov.b64 	%rd2, {%r60, %r346};
	setp.ge.s32 	%p22, %r3, %r60;
	cvta.to.global.u64 	%rd13, %rd7;
	add.s64 	%rd3, %rd13, %rd12;
	@%p22 bra 	$L__BB28_40;
	ld.global.u32 	%r935, [%rd3];
$L__BB28_40:
	setp.ge.s32 	%p23, %r6, %r60;
	@%p23 bra 	$L__BB28_42;
	ld.global.u32 	%r934, [%rd3+4];
$L__BB28_42:
	setp.ge.s32 	%p24, %r9, %r60;
	@%p24 bra 	$L__BB28_44;
	ld.global.u32 	%r933, [%rd3+8];
$L__BB28_44:
	setp.ge.s32 	%p25, %r12, %r60;
	@%p25 bra 	$L__BB28_46;
	ld.global.u32 	%r932, [%rd3+12];
$L__BB28_46:
	setp.ge.s32 	%p26, %r15, %r60;
	@%p26 bra 	$L__BB28_48;
	ld.global.u32 	%r931, [%rd3+16];
$L__BB28_48:
	setp.ge.s32 	%p27, %r18, %r60;
	@%p27 bra 	$L__BB28_50;
	ld.global.u32 	%r930, [%rd3+20];
$L__BB28_50:
	setp.ge.s32 	%p28, %r21, %r60;
	@%p28 bra 	$L__BB28_52;
	ld.global.u32 	%r929, [%rd3+24];
$L__BB28_52:
	setp.ge.s32 	%p29, %r24, %r60;
	@%p29 bra 	$L__BB28_54;
	ld.global.u32 	%r928, [%rd3+28];
$L__BB28_54:
	setp.ge.s32 	%p30, %r27, %r60;
	@%p30 bra 	$L__BB28_56;
	ld.global.u32 	%r927, [%rd3+32];
$L__BB28_56:
	setp.ge.s32 	%p31, %r30, %r60;
	@%p31 bra 	$L__BB28_58;
	ld.global.u32 	%r926, [%rd3+36];
$L__BB28_58:
	setp.ge.s32 	%p32, %r33, %r60;
	@%p32 bra 	$L__BB28_60;
	ld.global.u32 	%r925, [%rd3+40];
$L__BB28_60:
	setp.ge.s32 	%p33, %r36, %r60;
	@%p33 bra 	$L__BB28_62;
	ld.global.u32 	%r924, [%rd3+44];
$L__BB28_62:
	setp.ge.s32 	%p34, %r39, %r60;
	@%p34 bra 	$L__BB28_64;
	ld.global.u32 	%r923, [%rd3+48];
$L__BB28_64:
	setp.ge.s32 	%p35, %r42, %r60;
	@%p35 bra 	$L__BB28_66;
	ld.global.u32 	%r922, [%rd3+52];
$L__BB28_66:
	setp.ge.s32 	%p36, %r45, %r60;
	@%p36 bra 	$L__BB28_68;
	ld.global.u32 	%r921, [%rd3+56];
$L__BB28_68:
	setp.ge.s32 	%p37, %r48, %r60;
	@%p37 bra 	$L__BB28_70;
	ld.global.u32 	%r920, [%rd3+60];
$L__BB28_70:
	setp.ge.s32 	%p38, %r51, %r60;
	@%p38 bra 	$L__BB28_72;
	ld.global.u32 	%r919, [%rd3+64];
$L__BB28_72:
	setp.ge.s32 	%p39, %r54, %r60;
	@%p39 bra 	$L__BB28_74;
	ld.global.u32 	%r918, [%rd3+68];
$L__BB28_74:
	setp.ge.s32 	%p40, %r57, %r60;
	@%p40 bra 	$L__BB28_76;
	ld.global.u32 	%r917, [%rd3+72];
$L__BB28_76:
	bar.sync 	0;
	setp.gt.s32 	%p41, %r858, -1;
	selp.b32 	%r366, -2147483648, -1, %p41;
	xor.b32  	%r916, %r366, %r858;
	setp.gt.s32 	%p42, %r859, -1;
	selp.b32 	%r367, -2147483648, -1, %p42;
	xor.b32  	%r915, %r367, %r859;
	setp.gt.s32 	%p43, %r860, -1;
	selp.b32 	%r368, -2147483648, -1, %p43;
	xor.b32  	%r914, %r368, %r860;
	setp.gt.s32 	%p44, %r861, -1;
	selp.b32 	%r369, -2147483648, -1, %p44;
	xor.b32  	%r913, %r369, %r861;
	setp.gt.s32 	%p45, %r862, -1;
	selp.b32 	%r370, -2147483648, -1, %p45;
	xor.b32  	%r912, %r370, %r862;
	setp.gt.s32 	%p46, %r863, -1;
	selp.b32 	%r371, -2147483648, -1, %p46;
	xor.b32  	%r911, %r371, %r863;
	setp.gt.s32 	%p47, %r864, -1;
	selp.b32 	%r372, -2147483648, -1, %p47;
	xor.b32  	%r910, %r372, %r864;
	setp.gt.s32 	%p48, %r865, -1;
	selp.b32 	%r373, -2147483648, -1, %p48;
	xor.b32  	%r909, %r373, %r865;
	setp.gt.s32 	%p49, %r866, -1;
	selp.b32 	%r374, -2147483648, -1, %p49;
	xor.b32  	%r908, %r374, %r866;
	setp.gt.s32 	%p50, %r867, -1;
	selp.b32 	%r375, -2147483648, -1, %p50;
	xor.b32  	%r907, %r375, %r867;
	setp.gt.s32 	%p51, %r868, -1;
	selp.b32 	%r376, -2147483648, -1, %p51;
	xor.b32  	%r906, %r376, %r868;
	setp.gt.s32 	%p52, %r869, -1;
	selp.b32 	%r377, -2147483648, -1, %p52;
	xor.b32  	%r905, %r377, %r869;
	setp.gt.s32 	%p53, %r870, -1;
	selp.b32 	%r378, -2147483648, -1, %p53;
	xor.b32  	%r904, %r378, %r870;
	setp.gt.s32 	%p54, %r871, -1;
	selp.b32 	%r379, -2147483648, -1, %p54;
	xor.b32  	%r903, %r379, %r871;
	setp.gt.s32 	%p55, %r872, -1;
	selp.b32 	%r380, -2147483648, -1, %p55;
	xor.b32  	%r902, %r380, %r872;
	setp.gt.s32 	%p56, %r873, -1;
	selp.b32 	%r381, -2147483648, -1, %p56;
	xor.b32  	%r901, %r381, %r873;
	setp.gt.s32 	%p57, %r874, -1;
	selp.b32 	%r382, -2147483648, -1, %p57;
	xor.b32  	%r900, %r382, %r874;
	setp.gt.s32 	%p58, %r875, -1;
	selp.b32 	%r383, -2147483648, -1, %p58;
	xor.b32  	%r899, %r383, %r875;
	setp.gt.s32 	%p59, %r876, -1;
	selp.b32 	%r384, -2147483648, -1, %p59;
	xor.b32  	%r898, %r384, %r876;
	shr.u32 	%r118, %r2, 5;
	shl.b32 	%r385, %r2, 2;
	mov.u32 	%r386, _ZZN3cub18CUB_300001_SM_10006detail10radix_sort31DeviceRadixSortSingleTileKernelINS1_5radix10policy_hubIfiyE10Policy1000ELNS0_9SortOrderE0EfiyNS1_21identity_decomposer_tEEEvPKT1_PSA_PKT2_PSE_T3_iiT4_E12temp_storage;
	add.s32 	%r119, %r386, %r385;
	shl.b32 	%r387, %r2, 7;
	add.s32 	%r120, %r119, %r387;
	shl.b32 	%r388, %r118, 2;
	add.s32 	%r389, %r386, %r388;
	add.s32 	%r121, %r389, 33792;
	mad.lo.s32 	%r122, %r2, -56, %r120;
	add.s32 	%r897, %r322, 6;
	sub.s32 	%r896, %r323, %r322;
$L__BB28_77:
	add.s32 	%r449, %r897, -6;
	min.s32 	%r392, %r896, 6;
	mov.b32 	%r478, 0;
	st.shared.u32 	[%r119], %r478;
	st.shared.u32 	[%r119+1024], %r478;
	st.shared.u32 	[%r119+2048], %r478;
	st.shared.u32 	[%r119+3072], %r478;
	st.shared.u32 	[%r119+4096], %r478;
	st.shared.u32 	[%r119+5120], %r478;
	st.shared.u32 	[%r119+6144], %r478;
	st.shared.u32 	[%r119+7168], %r478;
	st.shared.u32 	[%r119+8192], %r478;
	st.shared.u32 	[%r119+9216], %r478;
	st.shared.u32 	[%r119+10240], %r478;
	st.shared.u32 	[%r119+11264], %r478;
	st.shared.u32 	[%r119+12288], %r478;
	st.shared.u32 	[%r119+13312], %r478;
	st.shared.u32 	[%r119+14336], %r478;
	st.shared.u32 	[%r119+15360], %r478;
	st.shared.u32 	[%r119+16384], %r478;
	st.shared.u32 	[%r119+17408], %r478;
	st.shared.u32 	[%r119+18432], %r478;
	st.shared.u32 	[%r119+19456], %r478;
	st.shared.u32 	[%r119+20480], %r478;
	st.shared.u32 	[%r119+21504], %r478;
	st.shared.u32 	[%r119+22528], %r478;
	st.shared.u32 	[%r119+23552], %r478;
	st.shared.u32 	[%r119+24576], %r478;
	st.shared.u32 	[%r119+25600], %r478;
	st.shared.u32 	[%r119+26624], %r478;
	st.shared.u32 	[%r119+27648], %r478;
	st.shared.u32 	[%r119+28672], %r478;
	st.shared.u32 	[%r119+29696], %r478;
	st.shared.u32 	[%r119+30720], %r478;
	st.shared.u32 	[%r119+31744], %r478;
	st.shared.u32 	[%r119+32768], %r478;
	// begin inline asm
	bmsk.clamp.b32 %r390, %r478, %r392;
	// end inline asm
	setp.eq.s32 	%p60, %r916, 2147483647;
	selp.b32 	%r394, -2147483648, %r916, %p60;
	// begin inline asm
	shr.b32 %r393, %r394, %r449;
	// end inline asm
	and.b32  	%r481, %r390, %r393;
	shl.b32 	%r482, %r481, 10;
	and.b32  	%r483, %r482, 31744;
	add.s32 	%r484, %r119, %r483;
	shr.u32 	%r485, %r481, 4;
	and.b32  	%r486, %r485, 268435454;
	add.s32 	%r166, %r484, %r486;
	ld.shared.u16 	%rs1, [%r166];
	add.s16 	%rs20, %rs1, 1;
	st.shared.u16 	[%r166], %rs20;
	setp.eq.s32 	%p61, %r915, 2147483647;
	selp.b32 	%r397, -2147483648, %r915, %p61;
	// begin inline asm
	shr.b32 %r396, %r397, %r449;
	// end inline asm
	and.b32  	%r487, %r390, %r396;
	shl.b32 	%r488, %r487, 10;
	and.b32  	%r489, %r488, 31744;
	add.s32 	%r490, %r119, %r489;
	shr.u32 	%r491, %r487, 4;
	and.b32  	%r492, %r491, 268435454;
	add.s32 	%r167, %r490, %r492;
	ld.shared.u16 	%rs2, [%r167];
	add.s16 	%rs21, %rs2, 1;
	st.shared.u16 	[%r167], %rs21;
	setp.eq.s32 	%p62, %r914, 2147483647;
	selp.b32 	%r400, -2147483648, %r914, %p62;
	// begin inline asm
	shr.b32 %r399, %r400, %r449;
	// end inline asm
	and.b32  	%r493, %r390, %r399;
	shl.b32 	%r494, %r493, 10;
	and.b32  	%r495, %r494, 31744;
	add.s32 	%r496, %r119, %r495;
	shr.u32 	%r497, %r493, 4;
	and.b32  	%r498, %r497, 268435454;
	add.s32 	%r168, %r496, %r498;
	ld.shared.u16 	%rs3, [%r168];
	add.s16 	%rs22, %rs3, 1;
	st.shared.u16 	[%r168], %rs22;
	setp.eq.s32 	%p63, %r913, 2147483647;
	selp.b32 	%r403, -2147483648, %r913, %p63;
	// begin inline asm
	shr.b32 %r402, %r403, %r449;
	// end inline asm
	and.b32  	%r499, %r390, %r402;
	shl.b32 	%r500, %r499, 10;
	and.b32  	%r501, %r500, 31744;
	add.s32 	%r502, %r119, %r501;
	shr.u32 	%r503, %r499, 4;
	and.b32  	%r504, %r503, 268435454;
	add.s32 	%r169, %r502, %r504;
	ld.shared.u16 	%rs4, [%r169];
	add.s16 	%rs23, %rs4, 1;
	st.shared.u16 	[%r169], %rs23;
	setp.eq.s32 	%p64, %r912, 2147483647;
	selp.b32 	%r406, -2147483648, %r912, %p64;
	// begin inline asm
	shr.b32 %r405, %r406, %r449;
	// end inline asm
	and.b32  	%r505, %r390, %r405;
	shl.b32 	%r506, %r505, 10;
	and.b32  	%r507, %r506, 31744;
	add.s32 	%r508, %r119, %r507;
	shr.u32 	%r509, %r505, 4;
	and.b32  	%r510, %r509, 268435454;
	add.s32 	%r170, %r508, %r510;
	ld.shared.u16 	%rs5, [%r170];
	add.s16 	%rs24, %rs5, 1;
	st.shared.u16 	[%r170], %rs24;
	setp.eq.s32 	%p65, %r911, 2147483647;
	selp.b32 	%r409, -2147483648, %r911, %p65;
	// begin inline asm
	shr.b32 %r408, %r409, %r449;
	// end inline asm
	and.b32  	%r511, %r390, %r408;
	shl.b32 	%r512, %r511, 10;
	and.b32  	%r513, %r512, 31744;
	add.s32 	%r514, %r119, %r513;
	shr.u32 	%r515, %r511, 4;
	and.b32  	%r516, %r515, 268435454;
	add.s32 	%r171, %r514, %r516;
	ld.shared.u16 	%rs6, [%r171];
	add.s16 	%rs25, %rs6, 1;
	st.shared.u16 	[%r171], %rs25;
	setp.eq.s32 	%p66, %r910, 2147483647;
	selp.b32 	%r412, -2147483648, %r910, %p66;
	// begin inline asm
	shr.b32 %r411, %r412, %r449;
	// end inline asm
	and.b32  	%r517, %r390, %r411;
	shl.b32 	%r518, %r517, 10;
	and.b32  	%r519, %r518, 31744;
	add.s32 	%r520, %r119, %r519;
	shr.u32 	%r521, %r517, 4;
	and.b32  	%r522, %r521, 268435454;
	add.s32 	%r172, %r520, %r522;
	ld.shared.u16 	%rs7, [%r172];
	add.s16 	%rs26, %rs7, 1;
	st.shared.u16 	[%r172], %rs26;
	setp.eq.s32 	%p67, %r909, 2147483647;
	selp.b32 	%r415, -2147483648, %r909, %p67;
	// begin inline asm
	shr.b32 %r414, %r415, %r449;
	// end inline asm
	and.b32  	%r523, %r390, %r414;
	shl.b32 	%r524, %r523, 10;
	and.b32  	%r525, %r524, 31744;
	add.s32 	%r526, %r119, %r525;
	shr.u32 	%r527, %r523, 4;
	and.b32  	%r528, %r527, 268435454;
	add.s32 	%r173, %r526, %r528;
	ld.shared.u16 	%rs8, [%r173];
	add.s16 	%rs27, %rs8, 1;
	st.shared.u16 	[%r173], %rs27;
	setp.eq.s32 	%p68, %r908, 2147483647;
	selp.b32 	%r418, -2147483648, %r908, %p68;
	// begin inline asm
	shr.b32 %r417, %r418, %r449;
	// end inline asm
	and.b32  	%r529, %r390, %r417;
	shl.b32 	%r530, %r529, 10;
	and.b32  	%r531, %r530, 31744;
	add.s32 	%r532, %r119, %r531;
	shr.u32 	%r533, %r529, 4;
	and.b32  	%r534, %r533, 268435454;
	add.s32 	%r174, %r532, %r534;
	ld.shared.u16 	%rs9, [%r174];
	add.s16 	%rs28, %rs9, 1;
	st.shared.u16 	[%r174], %rs28;
	setp.eq.s32 	%p69, %r907, 2147483647;
	selp.b32 	%r421, -2147483648, %r907, %p69;
	// begin inline asm
	shr.b32 %r420, %r421, %r449;
	// end inline asm
	and.b32  	%r535, %r390, %r420;
	shl.b32 	%r536, %r535, 10;
	and.b32  	%r537, %r536, 31744;
	add.s32 	%r538, %r119, %r537;
	shr.u32 	%r539, %r535, 4;
	and.b32  	%r540, %r539, 268435454;
	add.s32 	%r175, %r538, %r540;
	ld.shared.u16 	%rs10, [%r175];
	add.s16 	%rs29, %rs10, 1;
	st.shared.u16 	[%r175], %rs29;
	setp.eq.s32 	%p70, %r906, 2147483647;
	selp.b32 	%r424, -2147483648, %r906, %p70;
	// begin inline asm
	shr.b32 %r423, %r424, %r449;
	// end inline asm
	and.b32  	%r541, %r390, %r423;
	shl.b32 	%r542, %r541, 10;
	and.b32  	%r543, %r542, 31744;
	add.s32 	%r544, %r119, %r543;
	shr.u32 	%r545, %r541, 4;
	and.b32  	%r546, %r545, 268435454;
	add.s32 	%r176, %r544, %r546;
	ld.shared.u16 	%rs11, [%r176];
	add.s16 	%rs30, %rs11, 1;
	st.shared.u16 	[%r176], %rs30;
	setp.eq.s32 	%p71, %r905, 2147483647;
	selp.b32 	%r427, -2147483648, %r905, %p71;
	// begin inline asm
	shr.b32 %r426, %r427, %r449;
	// end inline asm
	and.b32  	%r547, %r390, %r426;
	shl.b32 	%r548, %r547, 10;
	and.b32  	%r549, %r548, 31744;
	add.s32 	%r550, %r119, %r549;
	shr.u32 	%r551, %r547, 4;
	and.b32  	%r552, %r551, 268435454;
	add.s32 	%r177, %r550, %r552;
	ld.shared.u16 	%rs12, [%r177];
	add.s16 	%rs31, %rs12, 1;
	st.shared.u16 	[%r177], %rs31;
	setp.eq.s32 	%p72, %r904, 2147483647;
	selp.b32 	%r430, -2147483648, %r904, %p72;
	// begin inline asm
	shr.b32 %r429, %r430, %r449;
	// end inline asm
	and.b32  	%r553, %r390, %r429;
	shl.b32 	%r554, %r553, 10;
	and.b32  	%r555, %r554, 31744;
	add.s32 	%r556, %r119, %r555;
	shr.u32 	%r557, %r553, 4;
	and.b32  	%r558, %r557, 268435454;
	add.s32 	%r178, %r556, %r558;
	ld.shared.u16 	%rs13, [%r178];
	add.s16 	%rs32, %rs13, 1;
	st.shared.u16 	[%r178], %rs32;
	setp.eq.s32 	%p73, %r903, 2147483647;
	selp.b32 	%r433, -2147483648, %r903, %p73;
	// begin inline asm
	shr.b32 %r432, %r433, %r449;
	// end inline asm
	and.b32  	%r559, %r390, %r432;
	shl.b32 	%r560, %r559, 10;
	and.b32  	%r561, %r560, 31744;
	add.s32 	%r562, %r119, %r561;
	shr.u32 	%r563, %r559, 4;
	and.b32  	%r564, %r563, 268435454;
	add.s32 	%r179, %r562, %r564;
	ld.shared.u16 	%rs14, [%r179];
	add.s16 	%rs33, %rs14, 1;
	st.shared.u16 	[%r179], %rs33;
	setp.eq.s32 	%p74, %r902, 2147483647;
	selp.b32 	%r436, -2147483648, %r902, %p74;
	// begin inline asm
	shr.b32 %r435, %r436, %r449;
	// end inline asm
	and.b32  	%r565, %r390, %r435;
	shl.b32 	%r566, %r565, 10;
	and.b32  	%r567, %r566, 31744;
	add.s32 	%r568, %r119, %r567;
	shr.u32 	%r569, %r565, 4;
	and.b32  	%r570, %r569, 268435454;
	add.s32 	%r180, %r568, %r570;
	ld.shared.u16 	%rs15, [%r180];
	add.s16 	%rs34, %rs15, 1;
	st.shared.u16 	[%r180], %rs34;
	setp.eq.s32 	%p75, %r901, 2147483647;
	selp.b32 	%r439, -2147483648, %r901, %p75;
	// begin inline asm
	shr.b32 %r438, %r439, %r449;
	// end inline asm
	and.b32  	%r571, %r390, %r438;
	shl.b32 	%r572, %r571, 10;
	and.b32  	%r573, %r572, 31744;
	add.s32 	%r574, %r119, %r573;
	shr.u32 	%r575, %r571, 4;
	and.b32  	%r576, %r575, 268435454;
	add.s32 	%r181, %r574, %r576;
	ld.shared.u16 	%rs16, [%r181];
	add.s16 	%rs35, %rs16, 1;
	st.shared.u16 	[%r181], %rs35;
	setp.eq.s32 	%p76, %r900, 2147483647;
	selp.b32 	%r442, -2147483648, %r900, %p76;
	// begin inline asm
	shr.b32 %r441, %r442, %r449;
	// end inline asm
	and.b32  	%r577, %r390, %r441;
	shl.b32 	%r578, %r577, 10;
	and.b32  	%r579, %r578, 31744;
	add.s32 	%r580, %r119, %r579;
	shr.u32 	%r581, %r577, 4;
	and.b32  	%r582, %r581, 268435454;
	add.s32 	%r182, %r580, %r582;
	ld.shared.u16 	%rs17, [%r182];
	add.s16 	%rs36, %rs17, 1;
	st.shared.u16 	[%r182], %rs36;
	setp.eq.s32 	%p77, %r899, 2147483647;
	selp.b32 	%r445, -2147483648, %r899, %p77;
	// begin inline asm
	shr.b32 %r444, %r445, %r449;
	// end inline asm
	and.b32  	%r583, %r390, %r444;
	shl.b32 	%r584, %r583, 10;
	and.b32  	%r585, %r584, 31744;
	add.s32 	%r586, %r119, %r585;
	shr.u32 	%r587, %r583, 4;
	and.b32  	%r588, %r587, 268435454;
	add.s32 	%r183, %r586, %r588;
	ld.shared.u16 	%rs18, [%r183];
	add.s16 	%rs37, %rs18, 1;
	st.shared.u16 	[%r183], %rs37;
	setp.eq.s32 	%p78, %r898, 2147483647;
	selp.b32 	%r448, -2147483648, %r898, %p78;
	// begin inline asm
	shr.b32 %r447, %r448, %r449;
	// end inline asm
	and.b32  	%r589, %r390, %r447;
	shl.b32 	%r590, %r589, 10;
	and.b32  	%r591, %r590, 31744;
	add.s32 	%r592, %r119, %r591;
	shr.u32 	%r593, %r589, 4;
	and.b32  	%r594, %r593, 268435454;
	add.s32 	%r184, %r592, %r594;
	ld.shared.u16 	%rs19, [%r184];
	add.s16 	%rs38, %rs19, 1;
	st.shared.u16 	[%r184], %rs38;
	bar.sync 	0;
	ld.shared.u32 	%r185, [%r120];
	ld.shared.u32 	%r595, [%r120+4];
	ld.shared.u32 	%r596, [%r120+8];
	ld.shared.u32 	%r597, [%r120+12];
	ld.shared.u32 	%r598, [%r120+16];
	ld.shared.u32 	%r599, [%r120+20];
	ld.shared.u32 	%r600, [%r120+24];
	ld.shared.u32 	%r601, [%r120+28];
	ld.shared.u32 	%r602, [%r120+32];
	ld.shared.u32 	%r603, [%r120+36];
	ld.shared.u32 	%r604, [%r120+40];
	ld.shared.u32 	%r605, [%r120+44];
	ld.shared.u32 	%r606, [%r120+48];
	ld.shared.u32 	%r607, [%r120+52];
	ld.shared.u32 	%r608, [%r120+56];
	ld.shared.u32 	%r609, [%r120+60];
	ld.shared.u32 	%r610, [%r120+64];
	ld.shared.u32 	%r611, [%r120+68];
	ld.shared.u32 	%r612, [%r120+72];
	ld.shared.u32 	%r613, [%r120+76];
	ld.shared.u32 	%r614, [%r120+80];
	ld.shared.u32 	%r615, [%r120+84];
	ld.shared.u32 	%r616, [%r120+88];
	ld.shared.u32 	%r617, [%r120+92];
	ld.shared.u32 	%r618, [%r120+96];
	ld.shared.u32 	%r619, [%r120+100];
	ld.shared.u32 	%r620, [%r120+104];
	ld.shared.u32 	%r621, [%r120+108];
	ld.shared.u32 	%r622, [%r120+112];
	ld.shared.u32 	%r623, [%r120+116];
	ld.shared.u32 	%r624, [%r120+120];
	ld.shared.u32 	%r625, [%r120+124];
	ld.shared.u32 	%r626, [%r120+128];
	add.s32 	%r186, %r595, %r185;
	add.s32 	%r187, %r596, %r186;
	add.s32 	%r188, %r597, %r187;
	add.s32 	%r189, %r598, %r188;
	add.s32 	%r190, %r599, %r189;
	add.s32 	%r191, %r600, %r190;
	add.s32 	%r192, %r601, %r191;
	add.s32 	%r193, %r602, %r192;
	add.s32 	%r194, %r603, %r193;
	add.s32 	%r195, %r604, %r194;
	add.s32 	%r196, %r605, %r195;
	add.s32 	%r197, %r606, %r196;
	add.s32 	%r198, %r607, %r197;
	add.s32 	%r199, %r608, %r198;
	add.s32 	%r200, %r609, %r199;
	add.s32 	%r201, %r610, %r200;
	add.s32 	%r202, %r611, %r201;
	add.s32 	%r203, %r612, %r202;
	add.s32 	%r204, %r613, %r203;
	add.s32 	%r205, %r614, %r204;
	add.s32 	%r206, %r615, %r205;
	add.s32 	%r207, %r616, %r206;
	add.s32 	%r208, %r617, %r207;
	add.s32 	%r209, %r618, %r208;
	add.s32 	%r210, %r619, %r209;
	add.s32 	%r211, %r620, %r210;
	add.s32 	%r212, %r621, %r211;
	add.s32 	%r213, %r622, %r212;
	add.s32 	%r214, %r623, %r213;
	add.s32 	%r215, %r624, %r214;
	add.s32 	%r216, %r625, %r215;
	add.s32 	%r455, %r626, %r216;
	// begin inline asm
	mov.u32 %r450, %laneid;
	// end inline asm
	mov.b32 	%r453, 1;
	mov.b32 	%r480, -1;
	// begin inline asm
	{  .reg .u32 r0;  .reg .pred p;  shfl.sync.up.b32 r0|p, %r455, %r453, %r478, %r480;  @p add.u32 r0, r0, %r455;  mov.u32 %r451, r0;}
	// end inline asm
	mov.b32 	%r459, 2;
	// begin inline asm
	{  .reg .u32 r0;  .reg .pred p;  shfl.sync.up.b32 r0|p, %r451, %r459, %r478, %r480;  @p add.u32 r0, r0, %r451;  mov.u32 %r457, r0;}
	// end inline asm
	mov.b32 	%r465, 4;
	// begin inline asm
	{  .reg .u32 r0;  .reg .pred p;  shfl.sync.up.b32 r0|p, %r457, %r465, %r478, %r480;  @p add.u32 r0, r0, %r457;  mov.u32 %r463, r0;}
	// end inline asm
	mov.b32 	%r471, 8;
	// begin inline asm
	{  .reg .u32 r0;  .reg .pred p;  shfl.sync.up.b32 r0|p, %r463, %r471, %r478, %r480;  @p add.u32 r0, r0, %r463;  mov.u32 %r469, r0;}
	// end inline asm
	mov.b32 	%r477, 16;
	// begin inline asm
	{  .reg .u32 r0;  .reg .pred p;  shfl.sync.up.b32 r0|p, %r469, %r477, %r478, %r480;  @p add.u32 r0, r0, %r469;  mov.u32 %r475, r0;}
	// end inline asm
	setp.ne.s32 	%p79, %r450, 31;
	@%p79 bra 	$L__BB28_79;
	st.shared.u32 	[%r121], %r475;
$L__BB28_79:
	sub.s32 	%r627, %r475, %r455;
	setp.gt.u32 	%p80, %r2, 31;
	setp.eq.s32 	%p81, %r118, 7;
	setp.eq.s32 	%p82, %r118, 6;
	setp.eq.s32 	%p83, %r118, 5;
	setp.eq.s32 	%p84, %r118, 4;
	setp.eq.s32 	%p85, %r118, 3;
	setp.eq.s32 	%p86, %r118, 2;
	setp.eq.s32 	%p87, %r118, 1;
	bar.sync 	0;
	ld.shared.v4.u32 	{%r628, %r629, %r630, %r631}, [_ZZN3cub18CUB_300001_SM_10006detail10radix_sort31DeviceRadixSortSingleTileKernelINS1_5radix10policy_hubIfiyE10Policy1000ELNS0_9SortOrderE0EfiyNS1_21identity_decomposer_tEEEvPKT1_PSA_PKT2_PSE_T3_iiT4_E12temp_storage+33792];
	selp.b32 	%r632, %r628, %r936, %p87;
	add.s32 	%r633, %r629, %r628;
	selp.b32 	%r634, %r633, %r632, %p86;
	add.s32 	%r635, %r633, %r630;
	selp.b32 	%r636, %r635, %r634, %p85;
	add.s32 	%r637, %r635, %r631;
	selp.b32 	%r638, %r637, %r636, %p84;
	ld.shared.v4.u32 	{%r639, %r640, %r641, %r642}, [_ZZN3cub18CUB_300001_SM_10006detail10radix_sort31DeviceRadixSortSingleTileKernelINS1_5radix10policy_hubIfiyE10Policy1000ELNS0_9SortOrderE0EfiyNS1_21identity_decomposer_tEEEvPKT1_PSA_PKT2_PSE_T3_iiT4_E12temp_storage+33808];
	add.s32 	%r643, %r637, %r639;
	selp.b32 	%r644, %r643, %r638, %p83;
	add.s32 	%r645, %r643, %r640;
	selp.b32 	%r646, %r645, %r644, %p82;
	add.s32 	%r647, %r645, %r641;
	selp.b32 	%r936, %r647, %r646, %p81;
	add.s32 	%r221, %r647, %r642;
	setp.ne.s32 	%p88, %r450, 0;
	selp.b32 	%r648, %r627, 0, %p88;
	add.s32 	%r649, %r936, %r648;
	or.pred  	%p89, %p80, %p88;
	selp.b32 	%r937, %r649, %r627, %p80;
	@%p89 bra 	$L__BB28_81;
	shl.b32 	%r937, %r221, 16;
	st.shared.u32 	[_ZZN3cub18CUB_300001_SM_10006detail10radix_sort31DeviceRadixSortSingleTileKernelINS1_5radix10policy_hubIfiyE10Policy1000ELNS0_9SortOrderE0EfiyNS1_21identity_decomposer_tEEEvPKT1_PSA_PKT2_PSE_T3_iiT4_E12temp_storage+33832], %r937;
$L__BB28_81:
	setp.eq.s32 	%p90, %r2, 0;
	bar.sync 	0;
	ld.shared.u32 	%r650, [_ZZN3cub18CUB_300001_SM_10006detail10radix_sort31DeviceRadixSortSingleTileKernelINS1_5radix10policy_hubIfiyE10Policy1000ELNS0_9SortOrderE0EfiyNS1_21identity_decomposer_tEEEvPKT1_PSA_PKT2_PSE_T3_iiT4_E12temp_storage+33832];
	selp.b32 	%r651, 0, %r650, %p90;
	add.s32 	%r652, %r937, %r651;
	add.s32 	%r653, %r185, %r652;
	add.s32 	%r654, %r186, %r652;
	add.s32 	%r655, %r187, %r652;
	add.s32 	%r656, %r188, %r652;
	add.s32 	%r657, %r189, %r652;
	add.s32 	%r658, %r190, %r652;
	add.s32 	%r659, %r191, %r652;
	add.s32 	%r660, %r192, %r652;
	add.s32 	%r661, %r193, %r652;
	add.s32 	%r662, %r194, %r652;
	add.s32 	%r663, %r195, %r652;
	add.s32 	%r664, %r196, %r652;
	add.s32 	%r665, %r197, %r652;
	add.s32 	%r666, %r198, %r652;
	add.s32 	%r667, %r199, %r652;
	add.s32 	%r668, %r200, %r652;
	add.s32 	%r669, %r201, %r652;
	add.s32 	%r670, %r202, %r652;
	add.s32 	%r671, %r203, %r652;
	add.s32 	%r672, %r204, %r652;
	add.s32 	%r673, %r205, %r652;
	add.s32 	%r674, %r206, %r652;
	add.s32 	%r675, %r207, %r652;
	add.s32 	%r676, %r208, %r652;
	add.s32 	%r677, %r209, %r652;
	add.s32 	%r678, %r210, %r652;
	add.s32 	%r679, %r211, %r652;
	add.s32 	%r680, %r212, %r652;
	add.s32 	%r681, %r213, %r652;
	add.s32 	%r682, %r214, %r652;
	add.s32 	%r683, %r215, %r652;
	add.s32 	%r684, %r216, %r652;
	st.shared.u32 	[%r120], %r652;
	st.shared.u32 	[%r120+4], %r653;
	st.shared.u32 	[%r120+8], %r654;
	st.shared.u32 	[%r120+12], %r655;
	st.shared.u32 	[%r120+16], %r656;
	st.shared.u32 	[%r120+20], %r657;
	st.shared.u32 	[%r120+24], %r658;
	st.shared.u32 	[%r120+28], %r659;
	st.shared.u32 	[%r120+32], %r660;
	st.shared.u32 	[%r120+36], %r661;
	st.shared.u32 	[%r120+40], %r662;
	st.shared.u32 	[%r120+44], %r663;
	st.shared.u32 	[%r120+48], %r664;
	st.shared.u32 	[%r120+52], %r665;
	st.shared.u32 	[%r120+56], %r666;
	st.shared.u32 	[%r120+60], %r667;
	st.shared.u32 	[%r120+64], %r668;
	st.shared.u32 	[%r120+68], %r669;
	st.shared.u32 	[%r120+72], %r670;
	st.shared.u32 	[%r120+76], %r671;
	st.shared.u32 	[%r120+80], %r672;
	st.shared.u32 	[%r120+84], %r673;
	st.shared.u32 	[%r120+88], %r674;
	st.shared.u32 	[%r120+92], %r675;
	st.shared.u32 	[%r120+96], %r676;
	st.shared.u32 	[%r120+100], %r677;
	st.shared.u32 	[%r120+104], %r678;
	st.shared.u32 	[%r120+108], %r679;
	st.shared.u32 	[%r120+112], %r680;
	st.shared.u32 	[%r120+116], %r681;
	st.shared.u32 	[%r120+120], %r682;
	st.shared.u32 	[%r120+124], %r683;
	st.shared.u32 	[%r120+128], %r684;
	bar.sync 	0;
	cvt.u32.u16 	%r685, %rs1;
	ld.shared.u16 	%r686, [%r166];
	add.s32 	%r225, %r686, %r685;
	cvt.u32.u16 	%r687, %rs2;
	ld.shared.u16 	%r688, [%r167];
	add.s32 	%r226, %r688, %r687;
	cvt.u32.u16 	%r689, %rs3;
	ld.shared.u16 	%r690, [%r168];
	add.s32 	%r227, %r690, %r689;
	cvt.u32.u16 	%r691, %rs4;
	ld.shared.u16 	%r692, [%r169];
	add.s32 	%r228, %r692, %r691;
	cvt.u32.u16 	%r693, %rs5;
	ld.shared.u16 	%r694, [%r170];
	add.s32 	%r229, %r694, %r693;
	cvt.u32.u16 	%r695, %rs6;
	ld.shared.u16 	%r696, [%r171];
	add.s32 	%r230, %r696, %r695;
	cvt.u32.u16 	%r697, %rs7;
	ld.shared.u16 	%r698, [%r172];
	add.s32 	%r231, %r698, %r697;
	cvt.u32.u16 	%r699, %rs8;
	ld.shared.u16 	%r700, [%r173];
	add.s32 	%r232, %r700, %r699;
	cvt.u32.u16 	%r701, %rs9;
	ld.shared.u16 	%r702, [%r174];
	add.s32 	%r233, %r702, %r701;
	cvt.u32.u16 	%r703, %rs10;
	ld.shared.u16 	%r704, [%r175];
	add.s32 	%r234, %r704, %r703;
	cvt.u32.u16 	%r705, %rs11;
	ld.shared.u16 	%r706, [%r176];
	add.s32 	%r235, %r706, %r705;
	cvt.u32.u16 	%r707, %rs12;
	ld.shared.u16 	%r708, [%r177];
	add.s32 	%r236, %r708, %r707;
	cvt.u32.u16 	%r709, %rs13;
	ld.shared.u16 	%r710, [%r178];
	add.s32 	%r237, %r710, %r709;
	cvt.u32.u16 	%r711, %rs14;
	ld.shared.u16 	%r712, [%r179];
	add.s32 	%r238, %r712, %r711;
	cvt.u32.u16 	%r713, %rs15;
	ld.shared.u16 	%r714, [%r180];
	add.s32 	%r239, %r714, %r713;
	cvt.u32.u16 	%r715, %rs16;
	ld.shared.u16 	%r716, [%r181];
	add.s32 	%r240, %r716, %r715;
	cvt.u32.u16 	%r717, %rs17;
	ld.shared.u16 	%r718, [%r182];
	add.s32 	%r241, %r718, %r717;
	cvt.u32.u16 	%r719, %rs18;
	ld.shared.u16 	%r720, [%r183];
	add.s32 	%r242, %r720, %r719;
	cvt.u32.u16 	%r721, %rs19;
	ld.shared.u16 	%r722, [%r184];
	add.s32 	%r243, %r722, %r721;
	bar.sync 	0;
	setp.lt.s32 	%p91, %r897, %r323;
	@%p91 bra 	$L__BB28_121;
	cvt.u64.u32 	%rd15, %r2;
	shl.b32 	%r723, %r225, 2;
	mov.u32 	%r724, _ZZN3cub18CUB_300001_SM_10006detail10radix_sort31DeviceRadixSortSingleTileKernelINS1_5radix10policy_hubIfiyE10Policy1000ELNS0_9SortOrderE0EfiyNS1_21identity_decomposer_tEEEvPKT1_PSA_PKT2_PSE_T3_iiT4_E12temp_storage;
	add.s32 	%r725, %r724, %r723;
	st.shared.u32 	[%r725], %r916;
	shl.b32 	%r726, %r226, 2;
	add.s32 	%r727, %r724, %r726;
	st.shared.u32 	[%r727], %r915;
	shl.b32 	%r728, %r227, 2;
	add.s32 	%r729, %r724, %r728;
	st.shared.u32 	[%r729], %r914;
	shl.b32 	%r730, %r228, 2;
	add.s32 	%r731, %r724, %r730;
	st.shared.u32 	[%r731], %r913;
	shl.b32 	%r732, %r229, 2;
	add.s32 	%r733, %r724, %r732;
	st.shared.u32 	[%r733], %r912;
	shl.b32 	%r734, %r230, 2;
	add.s32 	%r735, %r724, %r734;
	st.shared.u32 	[%r735], %r911;
	shl.b32 	%r736, %r231, 2;
	add.s32 	%r737, %r724, %r736;
	st.shared.u32 	[%r737], %r910;
	shl.b32 	%r738, %r232, 2;
	add.s32 	%r739, %r724, %r738;
	st.shared.u32 	[%r739], %r909;
	shl.b32 	%r740, %r233, 2;
	add.s32 	%r741, %r724, %r740;
	st.shared.u32 	[%r741], %r908;
	shl.b32 	%r742, %r234, 2;
	add.s32 	%r743, %r724, %r742;
	st.shared.u32 	[%r743], %r907;
	shl.b32 	%r744, %r235, 2;
	add.s32 	%r745, %r724, %r744;
	st.shared.u32 	[%r745], %r906;
	shl.b32 	%r746, %r236, 2;
	add.s32 	%r747, %r724, %r746;
	st.shared.u32 	[%r747], %r905;
	shl.b32 	%r748, %r237, 2;
	add.s32 	%r749, %r724, %r748;
	st.shared.u32 	[%r749], %r904;
	shl.b32 	%r750, %r238, 2;
	add.s32 	%r751, %r724, %r750;
	st.shared.u32 	[%r751], %r903;
	shl.b32 	%r752, %r239, 2;
	add.s32 	%r753, %r724, %r752;
	st.shared.u32 	[%r753], %r902;
	shl.b32 	%r754, %r240, 2;
	add.s32 	%r755, %r724, %r754;
	st.shared.u32 	[%r755], %r901;
	shl.b32 	%r756, %r241, 2;
	add.s32 	%r757, %r724, %r756;
	st.shared.u32 	[%r757], %r900;
	shl.b32 	%r758, %r242, 2;
	add.s32 	%r759, %r724, %r758;
	st.shared.u32 	[%r759], %r899;
	shl.b32 	%r760, %r243, 2;
	add.s32 	%r761, %r724, %r760;
	st.shared.u32 	[%r761], %r898;
	bar.sync 	0;
	mad.lo.s32 	%r244, %r2, -72, %r122;
	ld.shared.u32 	%r245, [%r244];
	ld.shared.u32 	%r246, [%r244+1024];
	ld.shared.u32 	%r247, [%r244+2048];
	ld.shared.u32 	%r248, [%r244+3072];
	ld.shared.u32 	%r249, [%r244+4096];
	ld.shared.u32 	%r250, [%r244+5120];
	ld.shared.u32 	%r251, [%r244+6144];
	ld.shared.u32 	%r252, [%r244+7168];
	ld.shared.u32 	%r253, [%r244+8192];
	ld.shared.u32 	%r254, [%r244+9216];
	ld.shared.u32 	%r255, [%r244+10240];
	ld.shared.u32 	%r256, [%r244+11264];
	ld.shared.u32 	%r257, [%r244+12288];
	ld.shared.u32 	%r258, [%r244+13312];
	ld.shared.u32 	%r259, [%r244+14336];
	ld.shared.u32 	%r260, [%r244+15360];
	ld.shared.u32 	%r261, [%r244+16384];
	ld.shared.u32 	%r262, [%r244+17408];
	ld.shared.u32 	%r263, [%r244+18432];
	bar.sync 	0;
	st.shared.u32 	[%r725], %r935;
	st.shared.u32 	[%r727], %r934;
	st.shared.u32 	[%r729], %r933;
	st.shared.u32 	[%r731], %r932;
	st.shared.u32 	[%r733], %r931;
	st.shared.u32 	[%r735], %r930;
	st.shared.u32 	[%r737], %r929;
	st.shared.u32 	[%r739], %r928;
	st.shared.u32 	[%r741], %r927;
	st.shared.u32 	[%r743], %r926;
	st.shared.u32 	[%r745], %r925;
	st.shared.u32 	[%r747], %r924;
	st.shared.u32 	[%r749], %r923;
	st.shared.u32 	[%r751], %r922;
	st.shared.u32 	[%r753], %r921;
	st.shared.u32 	[%r755], %r920;
	st.shared.u32 	[%r757], %r919;
	st.shared.u32 	[%r759], %r918;
	st.shared.u32 	[%r761], %r917;
	bar.sync 	0;
	ld.shared.u32 	%r264, [%r244+1024];
	ld.shared.u32 	%r265, [%r244+2048];
	ld.shared.u32 	%r266, [%r244+3072];
	ld.shared.u32 	%r267, [%r244+4096];
	ld.shared.u32 	%r268, [%r244+5120];
	ld.shared.u32 	%r269, [%r244+6144];
	ld.shared.u32 	%r270, [%r244+7168];
	ld.shared.u32 	%r271, [%r244+8192];
	ld.shared.u32 	%r272, [%r244+9216];
	ld.shared.u32 	%r273, [%r244+10240];
	ld.shared.u32 	%r274, [%r244+11264];
	ld.shared.u32 	%r275, [%r244+12288];
	ld.shared.u32 	%r276, [%r244+13312];
	ld.shared.u32 	%r277, [%r244+14336];
	ld.shared.u32 	%r278, [%r244+15360];
	ld.shared.u32 	%r279, [%r244+16384];
	ld.shared.u32 	%r280, [%r244+17408];
	ld.shared.u32 	%r281, [%r244+18432];
	setp.gt.u64 	%p92, %rd2, %rd15;
	cvta.to.global.u64 	%rd16, %rd6;
	mul.wide.u32 	%rd17, %r2, 4;
	add.s64 	%rd4, %rd16, %rd17;
	cvta.to.global.u64 	%rd18, %rd8;
	add.s64 	%rd5, %rd18, %rd17;
	@%p92 bra 	$L__BB28_83;
	bra.uni 	$L__BB28_84;
$L__BB28_83:
	ld.shared.u32 	%r762, [%r244];
	setp.gt.s32 	%p93, %r245, -1;
	selp.b32 	%r763, -1, -2147483648, %p93;
	xor.b32  	%r764, %r763, %r245;
	st.global.u32 	[%rd4], %r764;
	st.global.u32 	[%rd5], %r762;
$L__BB28_84:
	add.s32 	%r765, %r2, 256;
	cvt.u64.u32 	%rd19, %r765;
	setp.le.u64 	%p94, %rd2, %rd19;
	@%p94 bra 	$L__BB28_86;
	setp.gt.s32 	%p95, %r246, -1;
	selp.b32 	%r766, -1, -2147483648, %p95;
	xor.b32  	%r767, %r766, %r246;
	st.global.u32 	[%rd4+1024], %r767;
	st.global.u32 	[%rd5+1024], %r264;
$L__BB28_86:
	add.s32 	%r768, %r2, 512;
	cvt.u64.u32 	%rd20, %r768;
	setp.le.u64 	%p96, %rd2, %rd20;
	@%p96 bra 	$L__BB28_88;
	setp.gt.s32 	%p97, %r247, -1;
	selp.b32 	%r769, -1, -2147483648, %p97;
	xor.b32  	%r770, %r769, %r247;
	st.global.u32 	[%rd4+2048], %r770;
	st.global.u32 	[%rd5+2048], %r265;
$L__BB28_88:
	add.s32 	%r771, %r2, 768;
	cvt.u64.u32 	%rd21, %r771;
	setp.le.u64 	%p98, %rd2, %rd21;
	@%p98 bra 	$L__BB28_90;
	setp.gt.s32 	%p99, %r248, -1;
	selp.b32 	%r772, -1, -2147483648, %p99;
	xor.b32  	%r773, %r772, %r248;
	st.global.u32 	[%rd4+3072], %r773;
	st.global.u32 	[%rd5+3072], %r266;
$L__BB28_90:
	or.b32  	%r774, %r2, 1024;
	cvt.u64.u32 	%rd22, %r774;
	setp.le.u64 	%p100, %rd2, %rd22;
	@%p100 bra 	$L__BB28_92;
	setp.gt.s32 	%p101, %r249, -1;
	selp.b32 	%r775, -1, -2147483648, %p101;
	xor.b32  	%r776, %r775, %r249;
	st.global.u32 	[%rd4+4096], %r776;
	st.global.u32 	[%rd5+4096], %r267;
$L__BB28_92:
	add.s32 	%r777, %r2, 1280;
	cvt.u64.u32 	%rd23, %r777;
	setp.le.u64 	%p102, %rd2, %rd23;
	@%p102 bra 	$L__BB28_94;
	setp.gt.s32 	%p103, %r250, -1;
	selp.b32 	%r778, -1, -2147483648, %p103;
	xor.b32  	%r779, %r778, %r250;
	st.global.u32 	[%rd4+5120], %r779;
	st.global.u32 	[%rd5+5120], %r268;
$L__BB28_94:
	add.s32 	%r780, %r2, 1536;
	cvt.u64.u32 	%rd24, %r780;
	setp.le.u64 	%p104, %rd2, %rd24;
	@%p104 bra 	$L__BB28_96;
	setp.gt.s32 	%p105, %r251, -1;
	selp.b32 	%r781, -1, -2147483648, %p105;
	xor.b32  	%r782, %r781, %r251;
	st.global.u32 	[%rd4+6144], %r782;
	st.global.u32 	[%rd5+6144], %r269;
$L__BB28_96:
	add.s32 	%r783, %r2, 1792;
	cvt.u64.u32 	%rd25, %r783;
	setp.le.u64 	%p106, %rd2, %rd25;
	@%p106 bra 	$L__BB28_98;
	setp.gt.s32 	%p107, %r252, -1;
	selp.b32 	%r784, -1, -2147483648, %p107;
	xor.b32  	%r785, %r784, %r252;
	st.global.u32 	[%rd4+7168], %r785;
	st.global.u32 	[%rd5+7168], %r270;
$L__BB28_98:
	or.b32  	%r786, %r2, 2048;
	cvt.u64.u32 	%rd26, %r786;
	setp.le.u64 	%p108, %rd2, %rd26;
	@%p108 bra 	$L__BB28_100;
	setp.gt.s32 	%p109, %r253, -1;
	selp.b32 	%r787, -1, -2147483648, %p109;
	xor.b32  	%r788, %r787, %r253;
	st.global.u32 	[%rd4+8192], %r788;
	st.global.u32 	[%rd5+8192], %r271;
$L__BB28_100:
	add.s32 	%r789, %r2, 2304;
	cvt.u64.u32 	%rd27, %r789;
	setp.le.u64 	%p110, %rd2, %rd27;
	@%p110 bra 	$L__BB28_102;
	setp.gt.s32 	%p111, %r254, -1;
	selp.b32 	%r790, -1, -2147483648, %p111;
	xor.b32  	%r791, %r790, %r254;
	st.global.u32 	[%rd4+9216], %r791;
	st.global.u32 	[%rd5+9216], %r272;
$L__BB28_102:
	add.s32 	%r792, %r2, 2560;
	cvt.u64.u32 	%rd28, %r792;
	setp.le.u64 	%p112, %rd2, %rd28;
	@%p112 bra 	$L__BB28_104;
	setp.gt.s32 	%p113, %r255, -1;
	selp.b32 	%r793, -1, -2147483648, %p113;
	xor.b32  	%r794, %r793, %r255;
	st.global.u32 	[%rd4+10240], %r794;
	st.global.u32 	[%rd5+10240], %r273;
$L__BB28_104:
	add.s32 	%r795, %r2, 2816;
	cvt.u64.u32 	%rd29, %r795;
	setp.le.u64 	%p114, %rd2, %rd29;
	@%p114 bra 	$L__BB28_106;
	setp.gt.s32 	%p115, %r256, -1;
	selp.b32 	%r796, -1, -2147483648, %p115;
	xor.b32  	%r797, %r796, %r256;
	st.global.u32 	[%rd4+11264], %r797;
	st.global.u32 	[%rd5+11264], %r274;
$L__BB28_106:
	or.b32  	%r798, %r2, 3072;
	cvt.u64.u32 	%rd30, %r798;
	setp.le.u64 	%p116, %rd2, %rd30;
	@%p116 bra 	$L__BB28_108;
	setp.gt.s32 	%p117, %r257, -1;
	selp.b32 	%r799, -1, -2147483648, %p117;
	xor.b32  	%r800, %r799, %r257;
	st.global.u32 	[%rd4+12288], %r800;
	st.global.u32 	[%rd5+12288], %r275;
$L__BB28_108:
	add.s32 	%r801, %r2, 3328;
	cvt.u64.u32 	%rd31, %r801;
	setp.le.u64 	%p118, %rd2, %rd31;
	@%p118 bra 	$L__BB28_110;
	setp.gt.s32 	%p119, %r258, -1;
	selp.b32 	%r802, -1, -2147483648, %p119;
	xor.b32  	%r803, %r802, %r258;
	st.global.u32 	[%rd4+13312], %r803;
	st.global.u32 	[%rd5+13312], %r276;
$L__BB28_110:
	add.s32 	%r804, %r2, 3584;
	cvt.u64.u32 	%rd32, %r804;
	setp.le.u64 	%p120, %rd2, %rd32;
	@%p120 bra 	$L__BB28_112;
	setp.gt.s32 	%p121, %r259, -1;
	selp.b32 	%r805, -1, -2147483648, %p121;
	xor.b32  	%r806, %r805, %r259;
	st.global.u32 	[%rd4+14336], %r806;
	st.global.u32 	[%rd5+14336], %r277;
$L__BB28_112:
	add.s32 	%r807, %r2, 3840;
	cvt.u64.u32 	%rd33, %r807;
	setp.le.u64 	%p122, %rd2, %rd33;
	@%p122 bra 	$L__BB28_114;
	setp.gt.s32 	%p123, %r260, -1;
	selp.b32 	%r808, -1, -2147483648, %p123;
	xor.b32  	%r809, %r808, %r260;
	st.global.u32 	[%rd4+15360], %r809;
	st.global.u32 	[%rd5+15360], %r278;
$L__BB28_114:
	or.b32  	%r810, %r2, 4096;
	cvt.u64.u32 	%rd34, %r810;
	setp.le.u64 	%p124, %rd2, %rd34;
	@%p124 bra 	$L__BB28_116;
	setp.gt.s32 	%p125, %r261, -1;
	selp.b32 	%r811, -1, -2147483648, %p125;
	xor.b32  	%r812, %r811, %r261;
	st.global.u32 	[%rd4+16384], %r812;
	st.global.u32 	[%rd5+16384], %r279;
$L__BB28_116:
	add.s32 	%r813, %r2, 4352;
	cvt.u64.u32 	%rd35, %r813;
	setp.le.u64 	%p126, %rd2, %rd35;
	@%p126 bra 	$L__BB28_118;
	setp.gt.s32 	%p127, %r262, -1;
	selp.b32 	%r814, -1, -2147483648, %p127;
	xor.b32  	%r815, %r814, %r262;
	st.global.u32 	[%rd4+17408], %r815;
	st.global.u32 	[%rd5+17408], %r280;
$L__BB28_118:
	add.s32 	%r816, %r2, 4608;
	cvt.u64.u32 	%rd36, %r816;
	setp.le.u64 	%p128, %rd2, %rd36;
	@%p128 bra 	$L__BB28_120;
	setp.gt.s32 	%p129, %r263, -1;
	selp.b32 	%r817, -1, -2147483648, %p129;
	xor.b32  	%r818, %r817, %r263;
	st.global.u32 	[%rd4+18432], %r818;
	st.global.u32 	[%rd5+18432], %r281;
$L__BB28_120:
	ret;
$L__BB28_121:
	shl.b32 	%r819, %r225, 2;
	mov.u32 	%r820, _ZZN3cub18CUB_300001_SM_10006detail10radix_sort31DeviceRadixSortSingleTileKernelINS1_5radix10policy_hubIfiyE10Policy1000ELNS0_9SortOrderE0EfiyNS1_21identity_decomposer_tEEEvPKT1_PSA_PKT2_PSE_T3_iiT4_E12temp_storage;
	add.s32 	%r821, %r820, %r819;
	st.shared.u32 	[%r821], %r916;
	shl.b32 	%r822, %r226, 2;
	add.s32 	%r823, %r820, %r822;
	st.shared.u32 	[%r823], %r915;
	shl.b32 	%r824, %r227, 2;
	add.s32 	%r825, %r820, %r824;
	st.shared.u32 	[%r825], %r914;
	shl.b32 	%r826, %r228, 2;
	add.s32 	%r827, %r820, %r826;
	st.shared.u32 	[%r827], %r913;
	shl.b32 	%r828, %r229, 2;
	add.s32 	%r829, %r820, %r828;
	st.shared.u32 	[%r829], %r912;
	shl.b32 	%r830, %r230, 2;
	add.s32 	%r831, %r820, %r830;
	st.shared.u32 	[%r831], %r911;
	shl.b32 	%r832, %r231, 2;
	add.s32 	%r833, %r820, %r832;
	st.shared.u32 	[%r833], %r910;
	shl.b32 	%r834, %r232, 2;
	add.s32 	%r835, %r820, %r834;
	st.shared.u32 	[%r835], %r909;
	shl.b32 	%r836, %r233, 2;
	add.s32 	%r837, %r820, %r836;
	st.shared.u32 	[%r837], %r908;
	shl.b32 	%r838, %r234, 2;
	add.s32 	%r839, %r820, %r838;
	st.shared.u32 	[%r839], %r907;
	shl.b32 	%r840, %r235, 2;
	add.s32 	%r841, %r820, %r840;
	st.shared.u32 	[%r841], %r906;
	shl.b32 	%r842, %r236, 2;
	add.s32 	%r843, %r820, %r842;
	st.shared.u32 	[%r843], %r905;
	shl.b32 	%r844, %r237, 2;
	add.s32 	%r845, %r820, %r844;
	st.shared.u32 	[%r845], %r904;
	shl.b32 	%r846, %r238, 2;
	add.s32 	%r847, %r820, %r846;
	st.shared.u32 	[%r847], %r903;
	shl.b32 	%r848, %r239, 2;
	add.s32 	%r849, %r820, %r848;
	st.shared.u32 	[%r849], %r902;
	shl.b32 	%r850, %r240, 2;
	add.s32 	%r851, %r820, %r850;
	st.shared.u32 	[%r851], %r901;
	shl.b32 	%r852, %r241, 2;
	add.s32 	%r853, %r820, %r852;
	st.shared.u32 	[%r853], %r900;
	shl.b32 	%r854, %r242, 2;
	add.s32 	%r855, %r820, %r854;
	st.shared.u32 	[%r855], %r899;
	shl.b32 	%r856, %r243, 2;
	add.s32 	%r857, %r820, %r856;
	st.shared.u32 	[%r857], %r898;
	bar.sync 	0;
	ld.shared.u32 	%r916, [%r122];
	ld.shared.u32 	%r915, [%r122+4];
	ld.shared.u32 	%r914, [%r122+8];
	ld.shared.u32 	%r913, [%r122+12];
	ld.shared.u32 	%r912, [%r122+16];
	ld.shared.u32 	%r911, [%r122+20];
	ld.shared.u32 	%r910, [%r122+24];
	ld.shared.u32 	%r909, [%r122+28];
	ld.shared.u32 	%r908, [%r122+32];
	ld.shared.u32 	%r907, [%r122+36];
	ld.shared.u32 	%r906, [%r122+40];
	ld.shared.u32 	%r905, [%r122+44];
	ld.shared.u32 	%r904, [%r122+48];
	ld.shared.u32 	%r903, [%r122+52];
	ld.shared.u32 	%r902, [%r122+56];
	ld.shared.u32 	%r901, [%r122+60];
	ld.shared.u32 	%r900, [%r122+64];
	ld.shared.u32 	%r899, [%r122+68];
	ld.shared.u32 	%r898, [%r122+72];
	bar.sync 	0;
	st.shared.u32 	[%r821], %r935;
	st.shared.u32 	[%r823], %r934;
	st.shared.u32 	[%r825], %r933;
	st.shared.u32 	[%r827], %r932;
	st.shared.u32 	[%r829], %r931;
	st.shared.u32 	[%r831], %r930;
	st.shared.u32 	[%r833], %r929;
	st.shared.u32 	[%r835], %r928;
	st.shared.u32 	[%r837], %r927;
	st.shared.u32 	[%r839], %r926;
	st.shared.u32 	[%r841], %r925;
	st.shared.u32 	[%r843], %r924;
	st.shared.u32 	[%r845], %r923;
	st.shared.u32 	[%r847], %r922;
	st.shared.u32 	[%r849], %r921;
	st.shared.u32 	[%r851], %r920;
	st.shared.u32 	[%r853], %r919;
	st.shared.u32 	[%r855], %r918;
	st.shared.u32 	[%r857], %r917;
	bar.sync 	0;
	ld.shared.u32 	%r935, [%r122];
	ld.shared.u32 	%r934, [%r122+4];
	ld.shared.u32 	%r933, [%r122+8];
	ld.shared.u32 	%r932, [%r122+12];
	ld.shared.u32 	%r931, [%r122+16];
	ld.shared.u32 	%r930, [%r122+20];
	ld.shared.u32 	%r929, [%r122+24];
	ld.shared.u32 	%r928, [%r122+28];
	ld.shared.u32 	%r927, [%r122+32];
	ld.shared.u32 	%r926, [%r122+36];
	ld.shared.u32 	%r925, [%r122+40];
	ld.shared.u32 	%r924, [%r122+44];
	ld.shared.u32 	%r923, [%r122+48];
	ld.shared.u32 	%r922, [%r122+52];
	ld.shared.u32 	%r921, [%r122+56];
	ld.shared.u32 	%r920, [%r122+60];
	ld.shared.u32 	%r919, [%r122+64];
	ld.shared.u32 	%r918, [%r122+68];
	ld.shared.u32 	%r917, [%r122+72];
	bar.sync 	0;
	add.s32 	%r897, %r897, 6;
	add.s32 	%r896, %r896, -6;
	bra.uni 	$L__BB28_77;

}
	// .globl	_ZN3cub18CUB_300001_SM_10006detail10radix_sort30DeviceRadixSortHistogramKernelINS1_5radix10policy_hubIfiyE10Policy1000ELNS0_9SortOrderE0EfyNS1_21identity_decomposer_tEEEvPT2_PKT1_SA_iiT3_
.visible .entry _ZN3cub18CUB_300001_SM_10006detail10radix_sort30DeviceRadixSortHistogramKernelINS1_5radix10policy_hubIfiyE10Policy1000ELNS0_9SortOrderE0EfyNS1_21identity_decomposer_tEEEvPT2_PKT1_SA_iiT3_(
	.param .u64 .ptr .align 1 _ZN3cub18CUB_300001_SM_10006detail10radix_sort30DeviceRadixSortHistogramKernelINS1_5radix10policy_hubIfiyE10Policy1000ELNS0_9SortOrderE0EfyNS1_21identity_decomposer_tEEEvPT2_PKT1_SA_iiT3__param_0,
	.param .u64 .ptr .align 1 _ZN3cub18CUB_300001_SM_10006detail10radix_sort30DeviceRadixSortHistogramKernelINS1_5radix10policy_hubIfiyE10Policy1000ELNS0_9SortOrderE0EfyNS1_21identity_decomposer_tEEEvPT2_PKT1_SA_iiT3__param_1,
	.param .u64 _ZN3cub18CUB_300001_SM_10006detail10radix_sort30DeviceRadixSortHistogramKernelINS1_5radix10policy_hubIfiyE10Policy1000ELNS0_9SortOrderE0EfyNS1_21identity_decomposer_tEEEvPT2_PKT1_SA_iiT3__param_2,
	.param .u32 _ZN3cub18CUB_300001_SM_10006detail10radix_sort30DeviceRadixSortHistogramKernelINS1_5radix10policy_hubIfiyE10Policy1000ELNS0_9SortOrderE0EfyNS1_21identity_decomposer_tEEEvPT2_PKT1_SA_iiT3__param_3,
	.param .u32 _ZN3cub18CUB_300001_SM_10006detail10radix_sort30DeviceRadixSortHistogramKernelINS1_5radix10policy_hubIfiyE10Policy1000ELNS0_9SortOrderE0EfyNS1_21identity_decomposer_tEEEvPT2_PKT1_SA_iiT3__param_4,
	.param .align 1 .b8 _ZN3cub18CUB_300001_SM_10006detail10radix_sort30DeviceRadixSortHistogramKernelINS1_5radix10policy_hubIfiyE10Policy1000ELNS0_9SortOrderE0EfyNS1_21identity_decomposer_tEEEvPT2_PKT1_SA_iiT3__param_5[1]
)
.maxntid 128
{
	.reg .pred 	%p<123>;
	.reg .b32 	%r<518>;
	.reg .b64 	%rd<137>;
	// demoted variable
	.shared .align 4 .b8 _ZZN3cub18CUB_300001_SM_10006detail10radix_sort30DeviceRadixSortHistogramKernelINS1_5radix10policy_hubIfiyE10Policy1000ELNS0_9SortOrderE0EfyNS1_21identity_decomposer_tEEEvPT2_PKT1_SA_iiT3_E12temp_storage[4096];
	ld.param.u64 	%rd18, [_ZN3cub18CUB_300001_SM_10006detail10radix_sort30DeviceRadixSortHistogramKernelINS1_5radix10policy_hubIfiyE10Policy1000ELNS0_9SortOrderE0EfyNS1_21identity_decomposer_tEEEvPT2_PKT1_SA_iiT3__param_0];
	ld.param.u64 	%rd19, [_ZN3cub18CUB_300001_SM_10006detail10radix_sort30DeviceRadixSortHistogramKernelINS1_5radix10policy_hubIfiyE10Policy1000ELNS0_9SortOrderE0EfyNS1_21identity_decomposer_tEEEvPT2_PKT1_SA_iiT3__param_1];
	ld.param.u64 	%rd17, [_ZN3cub18CUB_300001_SM_10006detail10radix_sort30DeviceRadixSortHistogramKernelINS1_5radix10policy_hubIfiyE10Policy1000ELNS0_9SortOrderE0EfyNS1_21identity_decomposer_tEEEvPT2_PKT1_SA_iiT3__param_2];
	ld.param.u32 	%r174, [_ZN3cub18CUB_300001_SM_10006detail10radix_sort30DeviceRadixSortHistogramKernelINS1_5radix10policy_hubIfiyE10Policy1000ELNS0_9SortOrderE0EfyNS1_21identity_decomposer_tEEEvPT2_PKT1_SA_iiT3__param_3];
	ld.param.u32 	%r175, [_ZN3cub18CUB_300001_SM_10006detail10radix_sort30DeviceRadixSortHistogramKernelINS1_5radix10policy_hubIfiyE10Policy1000ELNS0_9SortOrderE0EfyNS1_21identity_decomposer_tEEEvPT2_PKT1_SA_iiT3__param_4];
	cvta.to.global.u64 	%rd1, %rd19;
	cvta.to.global.u64 	%rd2, %rd18;
	setp.eq.s64 	%p2, %rd17, 0;
	@%p2 bra 	$L__BB29_153;
	sub.s32 	%r176, %r175, %r174;
	add.s32 	%r177, %r176, 7;
	shr.s32 	%r178, %r177, 31;
	shr.u32 	%r179, %r178, 29;
	add.s32 	%r180, %r177, %r179;
	shr.s32 	%r181, %r180, 3;
	mov.u32 	%r182, %tid.x;
	setp.gt.u32 	%p3, %r182, 255;
	setp.lt.s32 	%p4, %r177, 8;
	mov.u32 	%r183, %ctaid.x;
	shl.b32 	%r184, %r183, 11;
	cvt.u64.u32 	%rd3, %r184;
	mov.u32 	%r185, %nctaid.x;
	shl.b32 	%r186, %r185, 11;
	cvt.u64.u32 	%rd4, %r186;
	add.s32 	%r1, %r181, -1;
	and.b32  	%r2, %r181, 15;
	and.b32  	%r3, %r181, 7;
	add.s32 	%r4, %r3, -1;
	and.b32  	%r5, %r181, 3;
	or.pred  	%p1, %p3, %p4;
	shl.b32 	%r187, %r182, 2;
	mov.u32 	%r188, _ZZN3cub18CUB_300001_SM_10006detail10radix_sort30DeviceRadixSortHistogramKernelINS1_5radix10policy_hubIfiyE10Policy1000ELNS0_9SortOrderE0EfyNS1_21identity_decomposer_tEEEvPT2_PKT1_SA_iiT3_E12temp_storage;
	add.s32 	%r6, %r188, %r187;
	and.b32  	%r7, %r181, 268435440;
	cvt.u64.u32 	%rd5, %r182;
	add.s32 	%r8, %r182, 128;
	add.s32 	%r9, %r182, 256;
	add.s32 	%r10, %r182, 384;
	add.s32 	%r11, %r182, 512;
	add.s32 	%r12, %r182, 640;
	add.s32 	%r13, %r182, 768;
	or.b32  	%r14, %r182, 1024;
	add.s32 	%r15, %r182, 1920;
	and.b32  	%r16, %r181, 268435448;
	and.b32  	%r17, %r181, 1;
	neg.s32 	%r18, %r7;
	add.s32 	%r19, %r6, 8192;
	add.s64 	%rd21, %rd17, -1;
	shr.u64 	%rd22, %rd21, 30;
	add.s64 	%rd23, %rd22, 1;
	min.u64 	%rd6, %rd23, %rd17;
	mov.b64 	%rd135, 0;
$L__BB29_2:
	@%p1 bra 	$L__BB29_30;
	setp.lt.u32 	%p5, %r1, 15;
	mov.b32 	%r471, 0;
	@%p5 bra 	$L__BB29_6;
	mov.u32 	%r468, %r19;
	mov.u32 	%r469, %r18;
$L__BB29_5:
	.pragma "nounroll";
	mov.b32 	%r190, 0;
	st.shared.u32 	[%r468+-8192], %r190;
	st.shared.u32 	[%r468+-7168], %r190;
	st.shared.u32 	[%r468+-6144], %r190;
	st.shared.u32 	[%r468+-5120], %r190;
	st.shared.u32 	[%r468+-4096], %r190;
	st.shared.u32 	[%r468+-3072], %r190;
	st.shared.u32 	[%r468+-2048], %r190;
	st.shared.u32 	[%r468+-1024], %r190;
	st.shared.u32 	[%r468], %r190;
	st.shared.u32 	[%r468+1024], %r190;
	st.shared.u32 	[%r468+2048], %r190;
	st.shared.u32 	[%r468+3072], %r190;
	st.shared.u32 	[%r468+4096], %r190;
	st.shared.u32 	[%r468+5120], %r190;
	st.shared.u32 	[%r468+6144], %r190;
	st.shared.u32 	[%r468+7168], %r190;
	add.s32 	%r469, %r469, 16;
	add.s32 	%r468, %r468, 16384;
	setp.ne.s32 	%p6, %r469, 0;
	mov.u32 	%r471, %r7;
	@%p6 bra 	$L__BB29_5;
$L__BB29_6:
	add.s32 	%r25, %r2, -1;
	setp.eq.s32 	%p7, %r2, 0;
	@%p7 bra 	$L__BB29_16;
	setp.lt.u32 	%p8, %r25, 7;
	@%p8 bra 	$L__BB29_9;
	shl.b32 	%r191, %r471, 10;
	add.s32 	%r192, %r6, %r191;
	mov.b32 	%r193, 0;
	st.shared.u32 	[%r192], %r193;
	st.shared.u32 	[%r192+1024], %r193;
	st.shared.u32 	[%r192+2048], %r193;
	st.shared.u32 	[%r192+3072], %r193;
	st.shared.u32 	[%r192+4096], %r193;
	st.shared.u32 	[%r192+5120], %r193;
	st.shared.u32 	[%r192+6144], %r193;
	st.shared.u32 	[%r192+7168], %r193;
	add.s32 	%r471, %r471, 8;
$L__BB29_9:
	setp.eq.s32 	%p9, %r3, 0;
	@%p9 bra 	$L__BB29_16;
	setp.lt.u32 	%p10, %r4, 3;
	@%p10 bra 	$L__BB29_12;
	shl.b32 	%r194, %r471, 10;
	add.s32 	%r195, %r6, %r194;
	mov.b32 	%r196, 0;
	st.shared.u32 	[%r195], %r196;
	st.shared.u32 	[%r195+1024], %r196;
	st.shared.u32 	[%r195+2048], %r196;
	st.shared.u32 	[%r195+3072], %r196;
	add.s32 	%r471, %r471, 4;
$L__BB29_12:
	setp.eq.s32 	%p11, %r5, 0;
	@%p11 bra 	$L__BB29_16;
	setp.eq.s32 	%p12, %r5, 1;
	shl.b32 	%r197, %r471, 10;
	add.s32 	%r30, %r6, %r197;
	mov.b32 	%r198, 0;
	st.shared.u32 	[%r30], %r198;
	@%p12 bra 	$L__BB29_16;
	setp.eq.s32 	%p13, %r5, 2;
	mov.b32 	%r199, 0;
	st.shared.u32 	[%r30+1024], %r199;
	@%p13 bra 	$L__BB29_16;
	mov.b32 	%r200, 0;
	st.shared.u32 	[%r30+2048], %r200;
$L__BB29_16:
	cvt.u32.u64 	%r201, %rd5;
	setp.gt.u32 	%p14, %r201, 127;
	@%p14 bra 	$L__BB29_30;
	setp.lt.u32 	%p15, %r1, 15;
	mov.b32 	%r475, 0;
	@%p15 bra 	$L__BB29_20;
	mov.b32 	%r473, 0;
$L__BB29_19:
	.pragma "nounroll";
	shl.b32 	%r204, %r473, 10;
	add.s32 	%r205, %r6, %r204;
	mov.b32 	%r206, 0;
	st.shared.u32 	[%r205+512], %r206;
	st.shared.u32 	[%r205+1536], %r206;
	st.shared.u32 	[%r205+2560], %r206;
	st.shared.u32 	[%r205+3584], %r206;
	st.shared.u32 	[%r205+4608], %r206;
	st.shared.u32 	[%r205+5632], %r206;
	st.shared.u32 	[%r205+6656], %r206;
	st.shared.u32 	[%r205+7680], %r206;
	st.shared.u32 	[%r205+8704], %r206;
	st.shared.u32 	[%r205+9728], %r206;
	st.shared.u32 	[%r205+10752], %r206;
	st.shared.u32 	[%r205+11776], %r206;
	st.shared.u32 	[%r205+12800], %r206;
	st.shared.u32 	[%r205+13824], %r206;
	st.shared.u32 	[%r205+14848], %r206;
	st.shared.u32 	[%r205+15872], %r206;
	add.s32 	%r473, %r473, 16;
	setp.ne.s32 	%p16, %r473, %r7;
	mov.u32 	%r475, %r7;
	@%p16 bra 	$L__BB29_19;
$L__BB29_20:
	setp.eq.s32 	%p17, %r2, 0;
	@%p17 bra 	$L__BB29_30;
	setp.lt.u32 	%p18, %r25, 7;
	@%p18 bra 	$L__BB29_23;
	shl.b32 	%r207, %r475, 10;
	add.s32 	%r208, %r6, %r207;
	mov.b32 	%r209, 0;
	st.shared.u32 	[%r208+512], %r209;
	st.shared.u32 	[%r208+1536], %r209;
	st.shared.u32 	[%r208+2560], %r209;
	st.shared.u32 	[%r208+3584], %r209;
	st.shared.u32 	[%r208+4608], %r209;
	st.shared.u32 	[%r208+5632], %r209;
	st.shared.u32 	[%r208+6656], %r209;
	st.shared.u32 	[%r208+7680], %r209;
	add.s32 	%r475, %r475, 8;
$L__BB29_23:
	setp.eq.s32 	%p19, %r3, 0;
	@%p19 bra 	$L__BB29_30;
	setp.lt.u32 	%p20, %r4, 3;
	@%p20 bra 	$L__BB29_26;
	shl.b32 	%r210, %r475, 10;
	add.s32 	%r211, %r6, %r210;
	mov.b32 	%r212, 0;
	st.shared.u32 	[%r211+512], %r212;
	st.shared.u32 	[%r211+1536], %r212;
	st.shared.u32 	[%r211+2560], %r212;
	st.shared.u32 	[%r211+3584], %r212;
	add.s32 	%r475, %r475, 4;
$L__BB29_26:
	setp.eq.s32 	%p21, %r5, 0;
	@%p21 bra 	$L__BB29_30;
	setp.eq.s32 	%p22, %r5, 1;
	shl.b32 	%r213, %r475, 10;
	add.s32 	%r38, %r6, %r213;
	mov.b32 	%r214, 0;
	st.shared.u32 	[%r38+512], %r214;
	@%p22 bra 	$L__BB29_30;
	setp.eq.s32 	%p23, %r5, 2;
	mov.b32 	%r215, 0;
	st.shared.u32 	[%r38+1536], %r215;
	@%p23 bra 	$L__BB29_30;
	mov.b32 	%r216, 0;
	st.shared.u32 	[%r38+2560], %r216;
$L__BB29_30:
	bar.sync 	0;
	bar.sync 	0;
	shl.b64 	%rd8, %rd135, 30;
	sub.s64 	%rd24, %rd17, %rd8;
	min.u64 	%rd9, %rd24, 1073741824;
	setp.le.u64 	%p24, %rd9, %rd3;
	@%p24 bra 	$L__BB29_70;
	mov.u64 	%rd136, %rd3;
$L__BB29_32:
	add.s64 	%rd11, %rd136, %rd8;
	sub.s64 	%rd12, %rd17, %rd11;
	setp.lt.u64 	%p25, %rd12, 2048;
	@%p25 bra 	$L__BB29_34;
	add.s64 	%rd27, %rd11, %rd5;
	shl.b64 	%rd28, %rd27, 2;
	add.s64 	%rd29, %rd1, %rd28;
	ld.global.u32 	%r507, [%rd29];
	ld.global.u32 	%r506, [%rd29+512];
	ld.global.u32 	%r505, [%rd29+1024];
	ld.global.u32 	%r504, [%rd29+1536];
	ld.global.u32 	%r503, [%rd29+2048];
	ld.global.u32 	%r502, [%rd29+2560];
	ld.global.u32 	%r501, [%rd29+3072];
	ld.global.u32 	%r500, [%rd29+3584];
	ld.global.u32 	%r499, [%rd29+4096];
	ld.global.u32 	%r498, [%rd29+4608];
	ld.global.u32 	%r497, [%rd29+5120];
	ld.global.u32 	%r496, [%rd29+5632];
	ld.global.u32 	%r495, [%rd29+6144];
	ld.global.u32 	%r494, [%rd29+6656];
	ld.global.u32 	%r493, [%rd29+7168];
	ld.global.u32 	%r492, [%rd29+7680];
	bra.uni 	$L__BB29_66;
$L__BB29_34:
	cvt.u32.u64 	%r218, %rd5;
	cvt.u32.u64 	%r55, %rd12;
	setp.ge.s32 	%p26, %r218, %r55;
	add.s64 	%rd25, %rd11, %rd5;
	shl.b64 	%rd26, %rd25, 2;
	add.s64 	%rd13, %rd1, %rd26;
	mov.b32 	%r507, 2147483647;
	@%p26 bra 	$L__BB29_36;
	ld.global.u32 	%r507, [%rd13];
$L__BB29_36:
	setp.ge.s32 	%p27, %r8, %r55;
	mov.b32 	%r506, 2147483647;
	@%p27 bra 	$L__BB29_38;
	ld.global.u32 	%r506, [%rd13+512];
$L__BB29_38:
	setp.ge.s32 	%p28, %r9, %r55;
	mov.b32 	%r505, 2147483647;
	@%p28 bra 	$L__BB29_40;
	ld.global.u32 	%r505, [%rd13+1024];
$L__BB29_40:
	setp.ge.s32 	%p29, %r10, %r55;
	mov.b32 	%r504, 2147483647;
	@%p29 bra 	$L__BB29_42;
	ld.global.u32 	%r504, [%rd13+1536];
$L__BB29_42:
	setp.ge.s32 	%p30, %r11, %r55;
	mov.b32 	%r503, 2147483647;
	@%p30 bra 	$L__BB29_44;
	ld.global.u32 	%r503, [%rd13+2048];
$L__BB29_44:
	setp.ge.s32 	%p31, %r12, %r55;
	mov.b32 	%r502, 2147483647;
	@%p31 bra 	$L__BB29_46;
	ld.global.u32 	%r502, [%rd13+2560];
$L__BB29_46:
	setp.ge.s32 	%p32, %r13, %r55;
	mov.b32 	%r501, 2147483647;
	@%p32 bra 	$L__BB29_48;
	ld.global.u32 	%r501, [%rd13+3072];
$L__BB29_48:
	mov.u32 	%r226, %tid.x;
	add.s32 	%r227, %r226, 896;
	setp.ge.s32 	%p33, %r227, %r55;
	mov.b32 	%r500, 2147483647;
	@%p33 bra 	$L__BB29_50;
	ld.global.u32 	%r500, [%rd13+3584];
$L__BB29_50:
	setp.ge.s32 	%p34, %r14, %r55;
	mov.b32 	%r499, 2147483647;
	@%p34 bra 	$L__BB29_52;
	ld.global.u32 	%r499, [%rd13+4096];
$L__BB29_52:
	add.s32 	%r231, %r226, 1152;
	setp.ge.s32 	%p35, %r231, %r55;
	mov.b32 	%r498, 2147483647;
	@%p35 bra 	$L__BB29_54;
	ld.global.u32 	%r498, [%rd13+4608];
$L__BB29_54:
	add.s32 	%r234, %r226, 1280;
	setp.ge.s32 	%p36, %r234, %r55;
	mov.b32 	%r497, 2147483647;
	@%p36 bra 	$L__BB29_56;
	ld.global.u32 	%r497, [%rd13+5120];
$L__BB29_56:
	add.s32 	%r237, %r226, 1408;
	setp.ge.s32 	%p37, %r237, %r55;
	mov.b32 	%r496, 2147483647;
	@%p37 bra 	$L__BB29_58;
	ld.global.u32 	%r496, [%rd13+5632];
$L__BB29_58:
	add.s32 	%r240, %r226, 1536;
	setp.ge.s32 	%p38, %r240, %r55;
	mov.b32 	%r495, 2147483647;
	@%p38 bra 	$L__BB29_60;
	ld.global.u32 	%r495, [%rd13+6144];
$L__BB29_60:
	add.s32 	%r243, %r226, 1664;
	setp.ge.s32 	%p39, %r243, %r55;
	mov.b32 	%r494, 2147483647;
	@%p39 bra 	$L__BB29_62;
	ld.global.u32 	%r494, [%rd13+6656];
$L__BB29_62:
	add.s32 	%r246, %r226, 1792;
	setp.ge.s32 	%p40, %r246, %r55;
	mov.b32 	%r493, 2147483647;
	@%p40 bra 	$L__BB29_64;
	ld.global.u32 	%r493, [%rd13+7168];
$L__BB29_64:
	setp.ge.s32 	%p41, %r15, %r55;
	mov.b32 	%r492, 2147483647;
	@%p41 bra 	$L__BB29_66;
	ld.global.u32 	%r492, [%rd13+7680];
$L__BB29_66:
	setp.le.s32 	%p42, %r175, %r174;
	@%p42 bra 	$L__BB29_69;
	setp.gt.s32 	%p43, %r507, -1;
	selp.b32 	%r249, -2147483648, -1, %p43;
	xor.b32  	%r250, %r249, %r507;
	setp.gt.s32 	%p44, %r506, -1;
	selp.b32 	%r251, -2147483648, -1, %p44;
	xor.b32  	%r252, %r251, %r506;
	setp.gt.s32 	%p45, %r505, -1;
	selp.b32 	%r253, -2147483648, -1, %p45;
	xor.b32  	%r254, %r253, %r505;
	setp.gt.s32 	%p46, %r504, -1;
	selp.b32 	%r255, -2147483648, -1, %p46;
	xor.b32  	%r256, %r255, %r504;
	setp.gt.s32 	%p47, %r503, -1;
	selp.b32 	%r257, -2147483648, -1, %p47;
	xor.b32  	%r258, %r257, %r503;
	setp.gt.s32 	%p48, %r502, -1;
	selp.b32 	%r259, -2147483648, -1, %p48;
	xor.b32  	%r260, %r259, %r502;
	setp.gt.s32 	%p49, %r501, -1;
	selp.b32 	%r261, -2147483648, -1, %p49;
	xor.b32  	%r262, %r261, %r501;
	setp.gt.s32 	%p50, %r500, -1;
	selp.b32 	%r263, -2147483648, -1, %p50;
	xor.b32  	%r264, %r263, %r500;
	setp.gt.s32 	%p51, %r499, -1;
	selp.b32 	%r265, -2147483648, -1, %p51;
	xor.b32  	%r266, %r265, %r499;
	setp.gt.s32 	%p52, %r498, -1;
	selp.b32 	%r267, -2147483648, -1, %p52;
	xor.b32  	%r268, %r267, %r498;
	setp.gt.s32 	%p53, %r497, -1;
	selp.b32 	%r269, -2147483648, -1, %p53;
	xor.b32  	%r270, %r269, %r497;
	setp.gt.s32 	%p54, %r496, -1;
	selp.b32 	%r271, -2147483648, -1, %p54;
	xor.b32  	%r272, %r271, %r496;
	setp.gt.s32 	%p55, %r495, -1;
	selp.b32 	%r273, -2147483648, -1, %p55;
	xor.b32  	%r274, %r273, %r495;
	setp.gt.s32 	%p56, %r494, -1;
	selp.b32 	%r275, -2147483648, -1, %p56;
	xor.b32  	%r276, %r275, %r494;
	setp.gt.s32 	%p57, %r493, -1;
	selp.b32 	%r277, -2147483648, -1, %p57;
	xor.b32  	%r278, %r277, %r493;
	setp.gt.s32 	%p58, %r492, -1;
	selp.b32 	%r279, -2147483648, -1, %p58;
	xor.b32  	%r280, %r279, %r492;
	setp.eq.s32 	%p59, %r250, 2147483647;
	selp.b32 	%r103, -2147483648, %r250, %p59;
	setp.eq.s32 	%p60, %r252, 2147483647;
	selp.b32 	%r104, -2147483648, %r252, %p60;
	setp.eq.s32 	%p61, %r254, 2147483647;
	selp.b32 	%r105, -2147483648, %r254, %p61;
	setp.eq.s32 	%p62, %r256, 2147483647;
	selp.b32 	%r106, -2147483648, %r256, %p62;
	setp.eq.s32 	%p63, %r258, 2147483647;
	selp.b32 	%r107, -2147483648, %r258, %p63;
	setp.eq.s32 	%p64, %r260, 2147483647;
	selp.b32 	%r108, -2147483648, %r260, %p64;
	setp.eq.s32 	%p65, %r262, 2147483647;
	selp.b32 	%r109, -2147483648, %r262, %p65;
	setp.eq.s32 	%p66, %r264, 2147483647;
	selp.b32 	%r110, -2147483648, %r264, %p66;
	setp.eq.s32 	%p67, %r266, 2147483647;
	selp.b32 	%r111, -2147483648, %r266, %p67;
	setp.eq.s32 	%p68, %r268, 2147483647;
	selp.b32 	%r112, -2147483648, %r268, %p68;
	setp.eq.s32 	%p69, %r270, 2147483647;
	selp.b32 	%r113, -2147483648, %r270, %p69;
	setp.eq.s32 	%p70, %r272, 2147483647;
	selp.b32 	%r114, -2147483648, %r272, %p70;
	setp.eq.s32 	%p71, %r274, 2147483647;
	selp.b32 	%r115, -2147483648, %r274, %p71;
	setp.eq.s32 	%p72, %r276, 2147483647;
	selp.b32 	%r116, -2147483648, %r276, %p72;
	setp.eq.s32 	%p73, %r278, 2147483647;
	selp.b32 	%r117, -2147483648, %r278, %p73;
	setp.eq.s32 	%p74, %r280, 2147483647;
	selp.b32 	%r118, -2147483648, %r280, %p74;
	mov.b32 	%r508, 0;
	mov.u32 	%r509, %r174;
$L__BB29_68:
	sub.s32 	%r281, %r175, %r509;
	shl.b32 	%r282, %r508, 10;
	mov.u32 	%r283, _ZZN3cub18CUB_300001_SM_10006detail10radix_sort30DeviceRadixSortHistogramKernelINS1_5radix10policy_hubIfiyE10Policy1000ELNS0_9SortOrderE0EfyNS1_21identity_decomposer_tEEEvPT2_PKT1_SA_iiT3_E12temp_storage;
	add.s32 	%r284, %r283, %r282;
	min.s32 	%r285, %r281, 8;
	mov.b32 	%r286, -1;
	shl.b32 	%r287, %r286, %r285;
	not.b32 	%r288, %r287;
	shr.u32 	%r289, %r103, %r509;
	and.b32  	%r290, %r289, %r288;
	shl.b32 	%r291, %r290, 2;
	add.s32 	%r292, %r284, %r291;
	atom.shared.add.u32 	%r293, [%r292], 1;
	shr.u32 	%r294, %r104, %r509;
	and.b32  	%r295, %r294, %r288;
	shl.b32 	%r296, %r295, 2;
	add.s32 	%r297, %r284, %r296;
	atom.shared.add.u32 	%r298, [%r297], 1;
	shr.u32 	%r299, %r105, %r509;
	and.b32  	%r300, %r299, %r288;
	shl.b32 	%r301, %r300, 2;
	add.s32 	%r302, %r284, %r301;
	atom.shared.add.u32 	%r303, [%r302], 1;
	shr.u32 	%r304, %r106, %r509;
	and.b32  	%r305, %r304, %r288;
	shl.b32 	%r306, %r305, 2;
	add.s32 	%r307, %r284, %r306;
	atom.shared.add.u32 	%r308, [%r307], 1;
	shr.u32 	%r309, %r107, %r509;
	and.b32  	%r310, %r309, %r288;
	shl.b32 	%r311, %r310, 2;
	add.s32 	%r312, %r284, %r311;
	atom.shared.add.u32 	%r313, [%r312], 1;
	shr.u32 	%r314, %r108, %r509;
	and.b32  	%r315, %r314, %r288;
	shl.b32 	%r316, %r315, 2;
	add.s32 	%r317, %r284, %r316;
	atom.shared.add.u32 	%r318, [%r317], 1;
	shr.u32 	%r319, %r109, %r509;
	and.b32  	%r320, %r319, %r288;
	shl.b32 	%r321, %r320, 2;
	add.s32 	%r322, %r284, %r321;
	atom.shared.add.u32 	%r323, [%r322], 1;
	shr.u32 	%r324, %r110, %r509;
	and.b32  	%r325, %r324, %r288;
	shl.b32 	%r326, %r325, 2;
	add.s32 	%r327, %r284, %r326;
	atom.shared.add.u32 	%r328, [%r327], 1;
	shr.u32 	%r329, %r111, %r509;
	and.b32  	%r330, %r329, %r288;
	shl.b32 	%r331, %r330, 2;
	add.s32 	%r332, %r284, %r331;
	atom.shared.add.u32 	%r333, [%r332], 1;
	shr.u32 	%r334, %r112, %r509;
	and.b32  	%r335, %r334, %r288;
	shl.b32 	%r336, %r335, 2;
	add.s32 	%r337, %r284, %r336;
	atom.shared.add.u32 	%r338, [%r337], 1;
	shr.u32 	%r339, %r113, %r509;
	and.b32  	%r340, %r339, %r288;
	shl.b32 	%r341, %r340, 2;
	add.s32 	%r342, %r284, %r341;
	atom.shared.add.u32 	%r343, [%r342], 1;
	shr.u32 	%r344, %r114, %r509;
	and.b32  	%r345, %r344, %r288;
	shl.b32 	%r346, %r345, 2;
	add.s32 	%r347, %r284, %r346;
	atom.shared.add.u32 	%r348, [%r347], 1;
	shr.u32 	%r349, %r115, %r509;
	and.b32  	%r350, %r349, %r288;
	shl.b32 	%r351, %r350, 2;
	add.s32 	%r352, %r284, %r351;
	atom.shared.add.u32 	%r353, [%r352], 1;
	shr.u32 	%r354, %r116, %r509;
	and.b32  	%r355, %r354, %r288;
	shl.b32 	%r356, %r355, 2;
	add.s32 	%r357, %r284, %r356;
	atom.shared.add.u32 	%r358, [%r357], 1;
	shr.u32 	%r359, %r117, %r509;
	and.b32  	%r360, %r359, %r288;
	shl.b32 	%r361, %r360, 2;
	add.s32 	%r362, %r284, %r361;
	atom.shared.add.u32 	%r363, [%r362], 1;
	shr.u32 	%r364, %r118, %r509;
	and.b32  	%r365, %r364, %r288;
	shl.b32 	%r366, %r365, 2;
	add.s32 	%r367, %r284, %r366;
	atom.shared.add.u32 	%r368, [%r367], 1;
	add.s32 	%r509, %r509, 8;
	add.s32 	%r508, %r508, 1;
	setp.lt.s32 	%p75, %r509, %r175;
	@%p75 bra 	$L__BB29_68;
$L__BB29_69:
	add.s64 	%rd136, %rd136, %rd4;
	setp.lt.u64 	%p76, %rd136, %rd9;
	@%p76 bra 	$L__BB29_32;
$L__BB29_70:
	bar.sync 	0;
	@%p1 bra 	$L__BB29_152;
	setp.lt.u32 	%p77, %r1, 7;
	mov.b32 	%r512, 0;
	@%p77 bra 	$L__BB29_90;
	mov.b32 	%r510, 0;
$L__BB29_73:
	.pragma "nounroll";
	shl.b32 	%r371, %r510, 10;
	add.s32 	%r124, %r6, %r371;
	ld.shared.u32 	%r125, [%r124];
	setp.eq.s32 	%p78, %r125, 0;
	@%p78 bra 	$L__BB29_75;
	cvt.u32.u64 	%r372, %rd5;
	shl.b32 	%r373, %r510, 8;
	add.s32 	%r374, %r373, %r372;
	mul.wide.u32 	%rd30, %r374, 8;
	add.s64 	%rd31, %rd2, %rd30;
	cvt.u64.u32 	%rd32, %r125;
	atom.global.add.u64 	%rd33, [%rd31], %rd32;
$L__BB29_75:
	ld.shared.u32 	%r126, [%r124+1024];
	setp.eq.s32 	%p79, %r126, 0;
	@%p79 bra 	$L__BB29_77;
	cvt.u32.u64 	%r375, %rd5;
	shl.b32 	%r376, %r510, 8;
	add.s32 	%r377, %r376, %r375;
	add.s32 	%r378, %r377, 256;
	mul.wide.u32 	%rd34, %r378, 8;
	add.s64 	%rd35, %rd2, %rd34;
	cvt.u64.u32 	%rd36, %r126;
	atom.global.add.u64 	%rd37, [%rd35], %rd36;
$L__BB29_77:
	ld.shared.u32 	%r127, [%r124+2048];
	setp.eq.s32 	%p80, %r127, 0;
	@%p80 bra 	$L__BB29_79;
	cvt.u32.u64 	%r379, %rd5;
	shl.b32 	%r380, %r510, 8;
	add.s32 	%r381, %r380, %r379;
	add.s32 	%r382, %r381, 512;
	mul.wide.u32 	%rd38, %r382, 8;
	add.s64 	%rd39, %rd2, %rd38;
	cvt.u64.u32 	%rd40, %r127;
	atom.global.add.u64 	%rd41, [%rd39], %rd40;
$L__BB29_79:
	ld.shared.u32 	%r128, [%r124+3072];
	setp.eq.s32 	%p81, %r128, 0;
	@%p81 bra 	$L__BB29_81;
	cvt.u32.u64 	%r383, %rd5;
	shl.b32 	%r384, %r510, 8;
	add.s32 	%r385, %r384, %r383;
	add.s32 	%r386, %r385, 768;
	mul.wide.u32 	%rd42, %r386, 8;
	add.s64 	%rd43, %rd2, %rd42;
	cvt.u64.u32 	%rd44, %r128;
	atom.global.add.u64 	%rd45, [%rd43], %rd44;
$L__BB29_81:
	ld.shared.u32 	%r129, [%r124+4096];
	setp.eq.s32 	%p82, %r129, 0;
	@%p82 bra 	$L__BB29_83;
	cvt.u32.u64 	%r387, %rd5;
	shl.b32 	%r388, %r510, 8;
	add.s32 	%r389, %r388, %r387;
	add.s32 	%r390, %r389, 1024;
	mul.wide.u32 	%rd46, %r390, 8;
	add.s64 	%rd47, %rd2, %rd46;
	cvt.u64.u32 	%rd48, %r129;
	atom.global.add.u64 	%rd49, [%rd47], %rd48;
$L__BB29_83:
	ld.shared.u32 	%r130, [%r124+5120];
	setp.eq.s32 	%p83, %r130, 0;
	@%p83 bra 	$L__BB29_85;
	cvt.u32.u64 	%r391, %rd5;
	shl.b32 	%r392, %r510, 8;
	add.s32 	%r393, %r392, %r391;
	add.s32 	%r394, %r393, 1280;
	mul.wide.u32 	%rd50, %r394, 8;
	add.s64 	%rd51, %rd2, %rd50;
	cvt.u64.u32 	%rd52, %r130;
	atom.global.add.u64 	%rd53, [%rd51], %rd52;
$L__BB29_85:
	ld.shared.u32 	%r131, [%r124+6144];
	setp.eq.s32 	%p84, %r131, 0;
	@%p84 bra 	$L__BB29_87;
	cvt.u32.u64 	%r395, %rd5;
	shl.b32 	%r396, %r510, 8;
	add.s32 	%r397, %r396, %r395;
	add.s32 	%r398, %r397, 1536;
	mul.wide.u32 	%rd54, %r398, 8;
	add.s64 	%rd55, %rd2, %rd54;
	cvt.u64.u32 	%rd56, %r131;
	atom.global.add.u64 	%rd57, [%rd55], %rd56;
$L__BB29_87:
	ld.shared.u32 	%r132, [%r124+7168];
	setp.eq.s32 	%p85, %r132, 0;
	@%p85 bra 	$L__BB29_89;
	cvt.u32.u64 	%r399, %rd5;
	shl.b32 	%r400, %r510, 8;
	add.s32 	%r401, %r400, %r399;
	add.s32 	%r402, %r401, 1792;
	mul.wide.u32 	%rd58, %r402, 8;
	add.s64 	%rd59, %rd2, %rd58;
	cvt.u64.u32 	%rd60, %r132;
	atom.global.add.u64 	%rd61, [%rd59], %rd60;
$L__BB29_89:
	add.s32 	%r510, %r510, 8;
	setp.ne.s32 	%p86, %r510, %r16;
	mov.u32 	%r512, %r16;
	@%p86 bra 	$L__BB29_73;
$L__BB29_90:
	add.s32 	%r135, %r5, -1;
	setp.eq.s32 	%p87, %r3, 0;
	@%p87 bra 	$L__BB29_111;
	setp.lt.u32 	%p88, %r4, 3;
	@%p88 bra 	$L__BB29_101;
	shl.b32 	%r403, %r512, 10;
	add.s32 	%r136, %r6, %r403;
	ld.shared.u32 	%r137, [%r136];
	setp.eq.s32 	%p89, %r137, 0;
	@%p89 bra 	$L__BB29_94;
	cvt.u32.u64 	%r404, %rd5;
	shl.b32 	%r405, %r512, 8;
	add.s32 	%r406, %r405, %r404;
	mul.wide.u32 	%rd62, %r406, 8;
	add.s64 	%rd63, %rd2, %rd62;
	cvt.u64.u32 	%rd64, %r137;
	atom.global.add.u64 	%rd65, [%rd63], %rd64;
$L__BB29_94:
	ld.shared.u32 	%r138, [%r136+1024];
	setp.eq.s32 	%p90, %r138, 0;
	@%p90 bra 	$L__BB29_96;
	cvt.u32.u64 	%r407, %rd5;
	shl.b32 	%r408, %r512, 8;
	add.s32 	%r409, %r408, %r407;
	add.s32 	%r410, %r409, 256;
	mul.wide.u32 	%rd66, %r410, 8;
	add.s64 	%rd67, %rd2, %rd66;
	cvt.u64.u32 	%rd68, %r138;
	atom.global.add.u64 	%rd69, [%rd67], %rd68;
$L__BB29_96:
	ld.shared.u32 	%r139, [%r136+2048];
	setp.eq.s32 	%p91, %r139, 0;
	@%p91 bra 	$L__BB29_98;
	cvt.u32.u64 	%r411, %rd5;
	shl.b32 	%r412, %r512, 8;
	add.s32 	%r413, %r412, %r411;
	add.s32 	%r414, %r413, 512;
	mul.wide.u32 	%rd70, %r414, 8;
	add.s64 	%rd71, %rd2, %rd70;
	cvt.u64.u32 	%rd72, %r139;
	atom.global.add.u64 	%rd73, [%rd71], %rd72;
$L__BB29_98:
	ld.shared.u32 	%r140, [%r136+3072];
	setp.eq.s32 	%p92, %r140, 0;
	@%p92 bra 	$L__BB29_100;
	cvt.u32.u64 	%r415, %rd5;
	shl.b32 	%r416, %r512, 8;
	add.s32 	%r417, %r416, %r415;
	add.s32 	%r418, %r417, 768;
	mul.wide.u32 	%rd74, %r418, 8;
	add.s64 	%rd75, %rd2, %rd74;
	cvt.u64.u32 	%rd76, %r140;
	atom.global.add.u64 	%rd77, [%rd75], %rd76;
$L__BB29_100:
	add.s32 	%r512, %r512, 4;
$L__BB29_101:
	setp.eq.s32 	%p93, %r5, 0;
	@%p93 bra 	$L__BB29_111;
	setp.eq.s32 	%p94, %r135, 0;
	@%p94 bra 	$L__BB29_108;
	shl.b32 	%r419, %r512, 10;
	add.s32 	%r143, %r6, %r419;
	ld.shared.u32 	%r144, [%r143];
	setp.eq.s32 	%p95, %r144, 0;
	@%p95 bra 	$L__BB29_105;
	cvt.u32.u64 	%r420, %rd5;
	shl.b32 	%r421, %r512, 8;
	add.s32 	%r422, %r421, %r420;
	mul.wide.u32 	%rd78, %r422, 8;
	add.s64 	%rd79, %rd2, %rd78;
	cvt.u64.u32 	%rd80, %r144;
	atom.global.add.u64 	%rd81, [%rd79], %rd80;
$L__BB29_105:
	ld.shared.u32 	%r145, [%r143+1024];
	setp.eq.s32 	%p96, %r145, 0;
	@%p96 bra 	$L__BB29_107;
	cvt.u32.u64 	%r423, %rd5;
	shl.b32 	%r424, %r512, 8;
	add.s32 	%r425, %r424, %r423;
	add.s32 	%r426, %r425, 256;
	mul.wide.u32 	%rd82, %r426, 8;
	add.s64 	%rd83, %rd2, %rd82;
	cvt.u64.u32 	%rd84, %r145;
	atom.global.add.u64 	%rd85, [%rd83], %rd84;
$L__BB29_107:
	add.s32 	%r512, %r512, 2;
$L__BB29_108:
	setp.eq.s32 	%p97, %r17, 0;
	@%p97 bra 	$L__BB29_111;
	shl.b32 	%r427, %r512, 10;
	add.s32 	%r428, %r6, %r427;
	ld.shared.u32 	%r148, [%r428];
	setp.eq.s32 	%p98, %r148, 0;
	@%p98 bra 	$L__BB29_111;
	cvt.u32.u64 	%r429, %rd5;
	shl.b32 	%r430, %r512, 8;
	add.s32 	%r431, %r430, %r429;
	mul.wide.u32 	%rd86, %r431, 8;
	add.s64 	%rd87, %rd2, %rd86;
	cvt.u64.u32 	%rd88, %r148;
	atom.global.add.u64 	%rd89, [%rd87], %rd88;
$L__BB29_111:
	cvt.u32.u64 	%r432, %rd5;
	setp.gt.u32 	%p99, %r432, 127;
	@%p99 bra 	$L__BB29_152;
	setp.lt.u32 	%p100, %r1, 7;
	mov.b32 	%r516, 0;
	@%p100 bra 	$L__BB29_131;
	mov.b32 	%r514, 0;
$L__BB29_114:
	.pragma "nounroll";
	shl.b32 	%r436, %r514, 10;
	add.s32 	%r150, %r6, %r436;
	ld.shared.u32 	%r151, [%r150+512];
	setp.eq.s32 	%p101, %r151, 0;
	shl.b32 	%r437, %r514, 8;
	add.s32 	%r438, %r437, %r432;
	mul.wide.u32 	%rd90, %r438, 8;
	add.s64 	%rd15, %rd2, %rd90;
	@%p101 bra 	$L__BB29_116;
	cvt.u64.u32 	%rd91, %r151;
	atom.global.add.u64 	%rd92, [%rd15+1024], %rd91;
$L__BB29_116:
	ld.shared.u32 	%r152, [%r150+1536];
	setp.eq.s32 	%p102, %r152, 0;
	@%p102 bra 	$L__BB29_118;
	cvt.u64.u32 	%rd93, %r152;
	atom.global.add.u64 	%rd94, [%rd15+3072], %rd93;
$L__BB29_118:
	ld.shared.u32 	%r153, [%r150+2560];
	setp.eq.s32 	%p103, %r153, 0;
	@%p103 bra 	$L__BB29_120;
	cvt.u64.u32 	%rd95, %r153;
	atom.global.add.u64 	%rd96, [%rd15+5120], %rd95;
$L__BB29_120:
	ld.shared.u32 	%r154, [%r150+3584];
	setp.eq.s32 	%p104, %r154, 0;
	@%p104 bra 	$L__BB29_122;
	cvt.u64.u32 	%rd97, %r154;
	atom.global.add.u64 	%rd98, [%rd15+7168], %rd97;
$L__BB29_122:
	ld.shared.u32 	%r155, [%r150+4608];
	setp.eq.s32 	%p105, %r155, 0;
	@%p105 bra 	$L__BB29_124;
	cvt.u64.u32 	%rd99, %r155;
	atom.global.add.u64 	%rd100, [%rd15+9216], %rd99;
$L__BB29_124:
	ld.shared.u32 	%r156, [%r150+5632];
	setp.eq.s32 	%p106, %r156, 0;
	@%p106 bra 	$L__BB29_126;
	cvt.u64.u32 	%rd101, %r156;
	atom.global.add.u64 	%rd102, [%rd15+11264], %rd101;
$L__BB29_126:
	ld.shared.u32 	%r157, [%r150+6656];
	setp.eq.s32 	%p107, %r157, 0;
	@%p107 bra 	$L__BB29_128;
	cvt.u64.u32 	%rd103, %r157;
	atom.global.add.u64 	%rd104, [%rd15+13312], %rd103;
$L__BB29_128:
	ld.shared.u32 	%r158, [%r150+7680];
	setp.eq.s32 	%p108, %r158, 0;
	@%p108 bra 	$L__BB29_130;
	cvt.u64.u32 	%rd105, %r158;
	atom.global.add.u64 	%rd106, [%rd15+15360], %rd105;
$L__BB29_130:
	add.s32 	%r514, %r514, 8;
	setp.ne.s32 	%p109, %r514, %r16;
	mov.u32 	%r516, %r16;
	@%p109 bra 	$L__BB29_114;
$L__BB29_131:
	setp.eq.s32 	%p110, %r3, 0;
	@%p110 bra 	$L__BB29_152;
	setp.lt.u32 	%p111, %r4, 3;
	@%p111 bra 	$L__BB29_142;
	shl.b32 	%r439, %r516, 10;
	add.s32 	%r161, %r6, %r439;
	ld.shared.u32 	%r162, [%r161+512];
	setp.eq.s32 	%p112, %r162, 0;
	@%p112 bra 	$L__BB29_135;
	shl.b32 	%r441, %r516, 8;
	add.s32 	%r442, %r441, %r432;
	mul.wide.u32 	%rd107, %r442, 8;
	add.s64 	%rd108, %rd2, %rd107;
	cvt.u64.u32 	%rd109, %r162;
	atom.global.add.u64 	%rd110, [%rd108+1024], %rd109;
$L__BB29_135:
	ld.shared.u32 	%r163, [%r161+1536];
	setp.eq.s32 	%p113, %r163, 0;
	@%p113 bra 	$L__BB29_137;
	shl.b32 	%r444, %r516, 8;
	add.s32 	%r445, %r444, %r432;
	add.s32 	%r446, %r445, 256;
	mul.wide.u32 	%rd111, %r446, 8;
	add.s64 	%rd112, %rd2, %rd111;
	cvt.u64.u32 	%rd113, %r163;
	atom.global.add.u64 	%rd114, [%rd112+1024], %rd113;
$L__BB29_137:
	ld.shared.u32 	%r164, [%r161+2560];
	setp.eq.s32 	%p114, %r164, 0;
	@%p114 bra 	$L__BB29_139;
	shl.b32 	%r448, %r516, 8;
	add.s32 	%r449, %r448, %r432;
	add.s32 	%r450, %r449, 512;
	mul.wide.u32 	%rd115, %r450, 8;
	add.s64 	%rd116, %rd2, %rd115;
	cvt.u64.u32 	%rd117, %r164;
	atom.global.add.u64 	%rd118, [%rd116+1024], %rd117;
$L__BB29_139:
	ld.shared.u32 	%r165, [%r161+3584];
	setp.eq.s32 	%p115, %r165, 0;
	@%p115 bra 	$L__BB29_141;
	shl.b32 	%r452, %r516, 8;
	add.s32 	%r453, %r452, %r432;
	add.s32 	%r454, %r453, 768;
	mul.wide.u32 	%rd119, %r454, 8;
	add.s64 	%rd120, %rd2, %rd119;
	cvt.u64.u32 	%rd121, %r165;
	atom.global.add.u64 	%rd122, [%rd120+1024], %rd121;
$L__BB29_141:
	add.s32 	%r516, %r516, 4;
$L__BB29_142:
	setp.eq.s32 	%p116, %r5, 0;
	@%p116 bra 	$L__BB29_152;
	setp.eq.s32 	%p117, %r135, 0;
	@%p117 bra 	$L__BB29_149;
	shl.b32 	%r455, %r516, 10;
	add.s32 	%r168, %r6, %r455;
	ld.shared.u32 	%r169, [%r168+512];
	setp.eq.s32 	%p118, %r169, 0;
	@%p118 bra 	$L__BB29_146;
	shl.b32 	%r457, %r516, 8;
	add.s32 	%r458, %r457, %r432;
	mul.wide.u32 	%rd123, %r458, 8;
	add.s64 	%rd124, %rd2, %rd123;
	cvt.u64.u32 	%rd125, %r169;
	atom.global.add.u64 	%rd126, [%rd124+1024], %rd125;
$L__BB29_146:
	ld.shared.u32 	%r170, [%r168+1536];
	setp.eq.s32 	%p119, %r170, 0;
	@%p119 bra 	$L__BB29_148;
	shl.b32 	%r460, %r516, 8;
	add.s32 	%r461, %r460, %r432;
	add.s32 	%r462, %r461, 256;
	mul.wide.u32 	%rd127, %r462, 8;
	add.s64 	%rd128, %rd2, %rd127;
	cvt.u64.u32 	%rd129, %r170;
	atom.global.add.u64 	%rd130, [%rd128+1024], %rd129;
$L__BB29_148:
	add.s32 	%r516, %r516, 2;
$L__BB29_149:
	setp.eq.s32 	%p120, %r17, 0;
	@%p120 bra 	$L__BB29_152;
	shl.b32 	%r463, %r516, 10;
	add.s32 	%r464, %r6, %r463;
	ld.shared.u32 	%r173, [%r464+512];
	setp.eq.s32 	%p121, %r173, 0;
	@%p121 bra 	$L__BB29_152;
	shl.b32 	%r466, %r516, 8;
	add.s32 	%r467, %r466, %r432;
	mul.wide.u32 	%rd131, %r467, 8;
	add.s64 	%rd132, %rd2, %rd131;
	cvt.u64.u32 	%rd133, %r173;
	atom.global.add.u64 	%rd134, [%rd132+1024], %rd133;
$L__BB29_152:
	bar.sync 	0;
	add.s64 	%rd135, %rd135, 1;
	setp.ne.s64 	%p122, %rd135, %rd6;
	@%p122 bra 	$L__BB29_2;
$L__BB29_153:
	ret;

}
	// .globl	_ZN3cub18CUB_300001_SM_10006detail10radix_sort33DeviceRadixSortExclusiveSumKernelINS1_5radix10policy_hubIfiyE10Policy1000EyEEvPT0_
.visible .entry _ZN3cub18CUB_300001_SM_10006detail10radix_sort33DeviceRadixSortExclusiveSumKernelINS1_5radix10policy_hubIfiyE10Policy1000EyEEvPT0_(
	.param .u64 .ptr .align 1 _ZN3cub18CUB_300001_SM_10006detail10radix_sort33DeviceRadixSortExclusiveSumKernelINS1_5radix10policy_hubIfiyE10Policy1000EyEEvPT0__param_0
)
{
	.reg .pred 	%p<4>;
	.reg .b32 	%r<28>;
	.reg .b64 	%rd<54>;
	// demoted variable
	.shared .align 16 .b8 _ZZN3cub18CUB_300001_SM_10006detail10radix_sort33DeviceRadixSortExclusiveSumKernelINS1_5radix10policy_hubIfiyE10Policy1000EyEEvPT0_E12temp_storage[2336];
	ld.param.u64 	%rd5, [_ZN3cub18CUB_300001_SM_10006detail10radix_sort33DeviceRadixSortExclusiveSumKernelINS1_5radix10policy_hubIfiyE10Policy1000EyEEvPT0__param_0];
	cvta.to.global.u64 	%rd6, %rd5;
	mov.u32 	%r3, %ctaid.x;
	shl.b32 	%r4, %r3, 8;
	mov.u32 	%r1, %tid.x;
	setp.gt.u32 	%p1, %r1, 255;
	add.s32 	%r5, %r4, %r1;
	mul.wide.s32 	%rd7, %r5, 8;
	add.s64 	%rd1, %rd6, %rd7;
	@%p1 bra 	$L__BB30_2;
	ld.global.u64 	%rd53, [%rd1];
$L__BB30_2:
	shr.u32 	%r6, %r1, 3;
	add.s32 	%r7, %r6, %r1;
	shl.b32 	%r8, %r7, 3;
	mov.u32 	%r9, _ZZN3cub18CUB_300001_SM_10006detail10radix_sort33DeviceRadixSortExclusiveSumKernelINS1_5radix10policy_hubIfiyE10Policy1000EyEEvPT0_E12temp_storage;
	add.s32 	%r10, %r9, %r8;
	add.s32 	%r2, %r10, 16;
	st.shared.u64 	[%r10+16], %rd53;
	bar.sync 	0;
	setp.gt.u32 	%p2, %r1, 31;
	@%p2 bra 	$L__BB30_4;
	mad.lo.s32 	%r27, %r1, 72, %r9;
	ld.shared.u64 	%rd23, [%r27+16];
	ld.shared.u64 	%rd24, [%r27+24];
	ld.shared.u64 	%rd25, [%r27+32];
	ld.shared.u64 	%rd26, [%r27+40];
	ld.shared.u64 	%rd27, [%r27+48];
	ld.shared.u64 	%rd28, [%r27+56];
	ld.shared.u64 	%rd29, [%r27+64];
	ld.shared.u64 	%rd30, [%r27+72];
	add.s64 	%rd31, %rd24, %rd23;
	add.s64 	%rd32, %rd31, %rd25;
	add.s64 	%rd33, %rd32, %rd26;
	add.s64 	%rd34, %rd33, %rd27;
	add.s64 	%rd35, %rd34, %rd28;
	add.s64 	%rd36, %rd35, %rd29;
	add.s64 	%rd10, %rd36, %rd30;
	mov.b32 	%r11, 1;
	mov.b32 	%r24, 0;
	mov.b32 	%r25, -1;
	// begin inline asm
	{  .reg .u64 r0;  .reg .u32 lo;  .reg .u32 hi;  .reg .pred p;  mov.b64 {lo, hi}, %rd10;  shfl.sync.up.b32 lo|p, lo, %r11, %r24, %r25;  shfl.sync.up.b32 hi|p, hi, %r11, %r24, %r25;  mov.b64 r0, {lo, hi};  @p add.u64 r0, r0, %rd10;  mov.u64 %rd8, r0;}
	// end inline asm
	mov.b32 	%r14, 2;
	// begin inline asm
	{  .reg .u64 r0;  .reg .u32 lo;  .reg .u32 hi;  .reg .pred p;  mov.b64 {lo, hi}, %rd8;  shfl.sync.up.b32 lo|p, lo, %r14, %r24, %r25;  shfl.sync.up.b32 hi|p, hi, %r14, %r24, %r25;  mov.b64 r0, {lo, hi};  @p add.u64 r0, r0, %rd8;  mov.u64 %rd11, r0;}
	// end inline asm
	mov.b32 	%r17, 4;
	// begin inline asm
	{  .reg .u64 r0;  .reg .u32 lo;  .reg .u32 hi;  .reg .pred p;  mov.b64 {lo, hi}, %rd11;  shfl.sync.up.b32 lo|p, lo, %r17, %r24, %r25;  shfl.sync.up.b32 hi|p, hi, %r17, %r24, %r25;  mov.b64 r0, {lo, hi};  @p add.u64 r0, r0, %rd11;  mov.u64 %rd14, r0;}
	// end inline asm
	mov.b32 	%r20, 8;
	// begin inline asm
	{  .reg .u64 r0;  .reg .u32 lo;  .reg .u32 hi;  .reg .pred p;  mov.b64 {lo, hi}, %rd14;  shfl.sync.up.b32 lo|p, lo, %r20, %r24, %r25;  shfl.sync.up.b32 hi|p, hi, %r20, %r24, %r25;  mov.b64 r0, {lo, hi};  @p add.u64 r0, r0, %rd14;  mov.u64 %rd17, r0;}
	// end inline asm
	mov.b32 	%r23, 16;
	// begin inline asm
	{  .reg .u64 r0;  .reg .u32 lo;  .reg .u32 hi;  .reg .pred p;  mov.b64 {lo, hi}, %rd17;  shfl.sync.up.b32 lo|p, lo, %r23, %r24, %r25;  shfl.sync.up.b32 hi|p, hi, %r23, %r24, %r25;  mov.b64 r0, {lo, hi};  @p add.u64 r0, r0, %rd17;  mov.u64 %rd20, r0;}
	// end inline asm
	sub.s64 	%rd37, %rd20, %rd10;
	ld.shared.u64 	%rd38, [%r27+16];
	ld.shared.u64 	%rd39, [%r27+24];
	ld.shared.u64 	%rd40, [%r27+32];
	ld.shared.u64 	%rd41, [%r27+40];
	ld.shared.u64 	%rd42, [%r27+48];
	ld.shared.u64 	%rd43, [%r27+56];
	ld.shared.u64 	%rd44, [%r27+64];
	add.s64 	%rd45, %rd38, %rd37;
	add.s64 	%rd46, %rd39, %rd45;
	add.s64 	%rd47, %rd40, %rd46;
	add.s64 	%rd48, %rd41, %rd47;
	add.s64 	%rd49, %rd42, %rd48;
	add.s64 	%rd50, %rd43, %rd49;
	add.s64 	%rd51, %rd44, %rd50;
	st.shared.u64 	[%r27+16], %rd37;
	st.shared.u64 	[%r27+24], %rd45;
	st.shared.u64 	[%r27+32], %rd46;
	st.shared.u64 	[%r27+40], %rd47;
	st.shared.u64 	[%r27+48], %rd48;
	st.shared.u64 	[%r27+56], %rd49;
	st.shared.u64 	[%r27+64], %rd50;
	st.shared.u64 	[%r27+72], %rd51;
$L__BB30_4:
	setp.gt.u32 	%p3, %r1, 255;
	bar.sync 	0;
	@%p3 bra 	$L__BB30_6;
	ld.shared.u64 	%rd52, [%r2];
	st.global.u64 	[%rd1], %rd52;
$L__BB30_6:
	ret;

}
	// .globl	_ZN3cub18CUB_300001_SM_10006detail10radix_sort29DeviceRadixSortOnesweepKernelINS1_5radix10policy_hubIfiyE10Policy1000ELNS0_9SortOrderE0EfiyiiNS1_21identity_decomposer_tEEEvPT5_SB_PT3_PKSC_PT1_PKSG_PT2_PKSK_T4_iiT6_
.visible .entry _ZN3cub18CUB_300001_SM_10006detail10radix_sort29DeviceRadixSortOnesweepKernelINS1_5radix10policy_hubIfiyE10Policy1000ELNS0_9SortOrderE0EfiyiiNS1_21identity_decomposer_tEEEvPT5_SB_PT3_PKSC_PT1_PKSG_PT2_PKSK_T4_iiT6_(
	.param .u64 .ptr .align 1 _ZN3cub18CUB_300001_SM_10006detail10radix_sort29DeviceRadixSortOnesweepKernelINS1_5radix10policy_hubIfiyE10Policy1000ELNS0_9SortOrderE0EfiyiiNS1_21identity_decomposer_tEEEvPT5_SB_PT3_PKSC_PT1_PKSG_PT2_PKSK_T4_iiT6__param_0,
	.param .u64 .ptr .align 1 _ZN3cub18CUB_300001_SM_10006detail10radix_sort29DeviceRadixSortOnesweepKernelINS1_5radix10policy_hubIfiyE10Policy1000ELNS0_9SortOrderE0EfiyiiNS1_21identity_decomposer_tEEEvPT5_SB_PT3_PKSC_PT1_PKSG_PT2_PKSK_T4_iiT6__param_1,
	.param .u64 .ptr .align 1 _ZN3cub18CUB_300001_SM_10006detail10radix_sort29DeviceRadixSortOnesweepKernelINS1_5radix10policy_hubIfiyE10Policy1000ELNS0_9SortOrderE0EfiyiiNS1_21identity_decomposer_tEEEvPT5_SB_PT3_PKSC_PT1_PKSG_PT2_PKSK_T4_iiT6__param_2,
	.param .u64 .ptr .align 1 _ZN3cub18CUB_300001_SM_10006detail10radix_sort29DeviceRadixSortOnesweepKernelINS1_5radix10policy_hubIfiyE10Policy1000ELNS0_9SortOrderE0EfiyiiNS1_21identity_decomposer_tEEEvPT5_SB_PT3_PKSC_PT1_PKSG_PT2_PKSK_T4_iiT6__param_3,
	.param .u64 .ptr .align 1 _ZN3cub18CUB_300001_SM_10006detail10radix_sort29DeviceRadixSortOnesweepKernelINS1_5radix10policy_hubIfiyE10Policy1000ELNS0_9SortOrderE0EfiyiiNS1_21identity_decomposer_tEEEvPT5_SB_PT3_PKSC_PT1_PKSG_PT2_PKSK_T4_iiT6__param_4,
	.param .u64 .ptr .align 1 _ZN3cub18CUB_300001_SM_10006detail10radix_sort29DeviceRadixSortOnesweepKernelINS1_5radix10policy_hubIfiyE10Policy1000ELNS0_9SortOrderE0EfiyiiNS1_21identity_decomposer_tEEEvPT5_SB_PT3_PKSC_PT1_PKSG_PT2_PKSK_T4_iiT6__param_5,
	.param .u64 .ptr .align 1 _ZN3cub18CUB_300001_SM_10006detail10radix_sort29DeviceRadixSortOnesweepKernelINS1_5radix10policy_hubIfiyE10Policy1000ELNS0_9SortOrderE0EfiyiiNS1_21identity_decomposer_tEEEvPT5_SB_PT3_PKSC_PT1_PKSG_PT2_PKSK_T4_iiT6__param_6,
	.param .u64 .ptr .align 1 _ZN3cub18CUB_300001_SM_10006detail10radix_sort29DeviceRadixSortOnesweepKernelINS1_5radix10policy_hubIfiyE10Policy1000ELNS0_9SortOrderE0EfiyiiNS1_21identity_decomposer_tEEEvPT5_SB_PT3_PKSC_PT1_PKSG_PT2_PKSK_T4_iiT6__param_7,
	.param .u32 _ZN3cub18CUB_300001_SM_10006detail10radix_sort29DeviceRadixSortOnesweepKernelINS1_5radix10policy_hubIfiyE10Policy1000ELNS0_9SortOrderE0EfiyiiNS1_21identity_decomposer_tEEEvPT5_SB_PT3_PKSC_PT1_PKSG_PT2_PKSK_T4_iiT6__param_8,
	.param .u32 _ZN3cub18CUB_300001_SM_10006detail10radix_sort29DeviceRadixSortOnesweepKernelINS1_5radix10policy_hubIfiyE10Policy1000ELNS0_9SortOrderE0EfiyiiNS1_21identity_decomposer_tEEEvPT5_SB_PT3_PKSC_PT1_PKSG_PT2_PKSK_T4_iiT6__param_9,
	.param .u32 _ZN3cub18CUB_300001_SM_10006detail10radix_sort29DeviceRadixSortOnesweepKernelINS1_5radix10policy_hubIfiyE10Policy1000ELNS0_9SortOrderE0EfiyiiNS1_21identity_decomposer_tEEEvPT5_SB_PT3_PKSC_PT1_PKSG_PT2_PKSK_T4_iiT6__param_10,
	.param .align 1 .b8 _ZN3cub18CUB_300001_SM_10006detail10radix_sort29DeviceRadixSortOnesweepKernelINS1_5radix10policy_hubIfiyE10Policy1000ELNS0_9SortOrderE0EfiyiiNS1_21identity_decomposer_tEEEvPT5_SB_PT3_PKSC_PT1_PKSG_PT2_PKSK_T4_iiT6__param_11[1]
)
.maxntid 384
{
	.reg .pred 	%p<358>;
	.reg .b32 	%r<2438>;
	.reg .b64 	%rd<457>;
	// demoted variable
	.shared .align 16 .b8 _ZZN3cub18CUB_300001_SM_10006detail10radix_sort29DeviceRadixSortOnesweepKernelINS1_5radix10policy_hubIfiyE10Policy1000ELNS0_9SortOrderE0EfiyiiNS1_21identity_decomposer_tEEEvPT5_SB_PT3_PKSC_PT1_PKSG_PT2_PKSK_T4_iiT6_E1s[28160];
	ld.param.u64 	%rd43, [_ZN3cub18CUB_300001_SM_10006detail10radix_sort29DeviceRadixSortOnesweepKernelINS1_5radix10policy_hubIfiyE10Policy1000ELNS0_9SortOrderE0EfiyiiNS1_21identity_decomposer_tEEEvPT5_SB_PT3_PKSC_PT1_PKSG_PT2_PKSK_T4_iiT6__param_0];
	ld.param.u64 	%rd44, [_ZN3cub18CUB_300001_SM_10006detail10radix_sort29DeviceRadixSortOnesweepKernelINS1_5radix10policy_hubIfiyE10Policy1000ELNS0_9SortOrderE0EfiyiiNS1_21identity_decomposer_tEEEvPT5_SB_PT3_PKSC_PT1_PKSG_PT2_PKSK_T4_iiT6__param_1];
	ld.param.u64 	%rd47, [_ZN3cub18CUB_300001_SM_10006detail10radix_sort29DeviceRadixSortOnesweepKernelINS1_5radix10policy_hubIfiyE10Policy1000ELNS0_9SortOrderE0EfiyiiNS1_21identity_decomposer_tEEEvPT5_SB_PT3_PKSC_PT1_PKSG_PT2_PKSK_T4_iiT6__param_4];
	ld.param.u64 	%rd50, [_ZN3cub18CUB_300001_SM_10006detail10radix_sort29DeviceRadixSortOnesweepKernelINS1_5radix10policy_hubIfiyE10Policy1000ELNS0_9SortOrderE0EfiyiiNS1_21identity_decomposer_tEEEvPT5_SB_PT3_PKSC_PT1_PKSG_PT2_PKSK_T4_iiT6__param_5];
	cvta.to.global.u64 	%rd1, %rd47;
	cvta.to.global.u64 	%rd2, %rd43;
	cvta.to.global.u64 	%rd3, %rd50;
	mov.u32 	%r1, %tid.x;
	shr.u32 	%r2, %r1, 5;
	// begin inline asm
	mov.u32 %r460, %laneid;
	// end inline asm
	setp.ne.s32 	%p1, %r1, 0;
	@%p1 bra 	$L__BB31_2;
	cvta.to.global.u64 	%rd51, %rd44;
	atom.global.add.u32 	%r461, [%rd51], 1;
	st.shared.u32 	[_ZZN3cub18CUB_300001_SM_10006detail10radix_sort29DeviceRadixSortOnesweepKernelINS1_5radix10policy_hubIfiyE10Policy1000ELNS0_9SortOrderE0EfiyiiNS1_21identity_decomposer_tEEEvPT5_SB_PT3_PKSC_PT1_PKSG_PT2_PKSK_T4_iiT6_E1s+26112], %r461;
$L__BB31_2:
	ld.param.u32 	%r2233, [_ZN3cub18CUB_300001_SM_10006detail10radix_sort29DeviceRadixSortOnesweepKernelINS1_5radix10policy_hubIfiyE10Policy1000ELNS0_9SortOrderE0EfiyiiNS1_21identity_decomposer_tEEEvPT5_SB_PT3_PKSC_PT1_PKSG_PT2_PKSK_T4_iiT6__param_8];
	bar.sync 	0;
	ld.shared.u32 	%r4, [_ZZN3cub18CUB_300001_SM_10006detail10radix_sort29DeviceRadixSortOnesweepKernelINS1_5radix10policy_hubIfiyE10Policy1000ELNS0_9SortOrderE0EfiyiiNS1_21identity_decomposer_tEEEvPT5_SB_PT3_PKSC_PT1_PKSG_PT2_PKSK_T4_iiT6_E1s+26112];
	mul.lo.s32 	%r462, %r4, 6528;
	add.s32 	%r5, %r462, 6528;
	setp.gt.s32 	%p2, %r5, %r2233;
	cvt.s64.s32 	%rd4, %r462;
	@%p2 bra 	$L__BB31_4;
	and.b32  	%r463, %r1, 31;
	and.b32  	%r464, %r1, 992;
	mul.lo.s32 	%r465, %r464, 17;
	or.b32  	%r466, %r465, %r463;
	cvt.u64.u32 	%rd52, %r466;
	add.s64 	%rd53, %rd52, %rd4;
	shl.b64 	%rd54, %rd53, 2;
	add.s64 	%rd55, %rd3, %rd54;
	ld.global.u32 	%r2320, [%rd55];
	ld.global.u32 	%r2319, [%rd55+128];
	ld.global.u32 	%r2318, [%rd55+256];
	ld.global.u32 	%r2317, [%rd55+384];
	ld.global.u32 	%r2316, [%rd55+512];
	ld.global.u32 	%r2315, [%rd55+640];
	ld.global.u32 	%r2314, [%rd55+768];
	ld.global.u32 	%r2313, [%rd55+896];
	ld.global.u32 	%r2312, [%rd55+1024];
	ld.global.u32 	%r2311, [%rd55+1152];
	ld.global.u32 	%r2310, [%rd55+1280];
	ld.global.u32 	%r2309, [%rd55+1408];
	ld.global.u32 	%r2308, [%rd55+1536];
	ld.global.u32 	%r2307, [%rd55+1664];
	ld.global.u32 	%r2306, [%rd55+1792];
	ld.global.u32 	%r2305, [%rd55+1920];
	ld.global.u32 	%r2304, [%rd55+2048];
	bra.uni 	$L__BB31_38;
$L__BB31_4:
	ld.param.u32 	%r2234, [_ZN3cub18CUB_300001_SM_10006detail10radix_sort29DeviceRadixSortOnesweepKernelINS1_5radix10policy_hubIfiyE10Policy1000ELNS0_9SortOrderE0EfiyiiNS1_21identity_decomposer_tEEEvPT5_SB_PT3_PKSC_PT1_PKSG_PT2_PKSK_T4_iiT6__param_8];
	cvt.u32.u64 	%r468, %rd4;
	sub.s32 	%r23, %r2234, %r468;
	and.b32  	%r469, %r1, 31;
	and.b32  	%r470, %r1, 992;
	mul.lo.s32 	%r471, %r470, 17;
	or.b32  	%r24, %r471, %r469;
	setp.ge.s32 	%p3, %r24, %r23;
	cvt.u64.u32 	%rd56, %r24;
	add.s64 	%rd57, %rd56, %rd4;
	shl.b64 	%rd58, %rd57, 2;
	add.s64 	%rd5, %rd3, %rd58;
	mov.b32 	%r2320, 2147483647;
	@%p3 bra 	$L__BB31_6;
	ld.global.u32 	%r2320, [%rd5];
$L__BB31_6:
	add.s32 	%r473, %r24, 32;
	setp.ge.s32 	%p4, %r473, %r23;
	mov.b32 	%r2319, 2147483647;
	@%p4 bra 	$L__BB31_8;
	ld.global.u32 	%r2319, [%rd5+128];
$L__BB31_8:
	add.s32 	%r475, %r24, 64;
	setp.ge.s32 	%p5, %r475, %r23;
	mov.b32 	%r2318, 2147483647;
	@%p5 bra 	$L__BB31_10;
	ld.global.u32 	%r2318, [%rd5+256];
$L__BB31_10:
	add.s32 	%r477, %r24, 96;
	setp.ge.s32 	%p6, %r477, %r23;
	mov.b32 	%r2317, 2147483647;
	@%p6 bra 	$L__BB31_12;
	ld.global.u32 	%r2317, [%rd5+384];
$L__BB31_12:
	add.s32 	%r479, %r24, 128;
	setp.ge.s32 	%p7, %r479, %r23;
	mov.b32 	%r2316, 2147483647;
	@%p7 bra 	$L__BB31_14;
	ld.global.u32 	%r2316, [%rd5+512];
$L__BB31_14:
	add.s32 	%r481, %r24, 160;
	setp.ge.s32 	%p8, %r481, %r23;
	mov.b32 	%r2315, 2147483647;
	@%p8 bra 	$L__BB31_16;
	ld.global.u32 	%r2315, [%rd5+640];
$L__BB31_16:
	add.s32 	%r483, %r24, 192;
	setp.ge.s32 	%p9, %r483, %r23;
	mov.b32 	%r2314, 2147483647;
	@%p9 bra 	$L__BB31_18;
	ld.global.u32 	%r2314, [%rd5+768];
$L__BB31_18:
	add.s32 	%r485, %r24, 224;
	setp.ge.s32 	%p10, %r485, %r23;
	mov.b32 	%r2313, 2147483647;
	@%p10 bra 	$L__BB31_20;
	ld.global.u32 	%r2313, [%rd5+896];
$L__BB31_20:
	add.s32 	%r487, %r24, 256;
	setp.ge.s32 	%p11, %r487, %r23;
	mov.b32 	%r2312, 2147483647;
	@%p11 bra 	$L__BB31_22;
	ld.global.u32 	%r2312, [%rd5+1024];
$L__BB31_22:
	add.s32 	%r489, %r24, 288;
	setp.ge.s32 	%p12, %r489, %r23;
	mov.b32 	%r2311, 2147483647;
	@%p12 bra 	$L__BB31_24;
	ld.global.u32 	%r2311, [%rd5+1152];
$L__BB31_24:
	add.s32 	%r491, %r24, 320;
	setp.ge.s32 	%p13, %r491, %r23;
	mov.b32 	%r2310, 2147483647;
	@%p13 bra 	$L__BB31_26;
	ld.global.u32 	%r2310, [%rd5+1280];
$L__BB31_26:
	add.s32 	%r493, %r24, 352;
	setp.ge.s32 	%p14, %r493, %r23;
	mov.b32 	%r2309, 2147483647;
	@%p14 bra 	$L__BB31_28;
	ld.global.u32 	%r2309, [%rd5+1408];
$L__BB31_28:
	add.s32 	%r495, %r24, 384;
	setp.ge.s32 	%p15, %r495, %r23;
	mov.b32 	%r2308, 2147483647;
	@%p15 bra 	$L__BB31_30;
	ld.global.u32 	%r2308, [%rd5+1536];
$L__BB31_30:
	add.s32 	%r497, %r24, 416;
	setp.ge.s32 	%p16, %r497, %r23;
	mov.b32 	%r2307, 2147483647;
	@%p16 bra 	$L__BB31_32;
	ld.global.u32 	%r2307, [%rd5+1664];
$L__BB31_32:
	add.s32 	%r499, %r24, 448;
	setp.ge.s32 	%p17, %r499, %r23;
	mov.b32 	%r2306, 2147483647;
	@%p17 bra 	$L__BB31_34;
	ld.global.u32 	%r2306, [%rd5+1792];
$L__BB31_34:
	add.s32 	%r501, %r24, 480;
	setp.ge.s32 	%p18, %r501, %r23;
	mov.b32 	%r2305, 2147483647;
	@%p18 bra 	$L__BB31_36;
	ld.global.u32 	%r2305, [%rd5+1920];
$L__BB31_36:
	add.s32 	%r503, %r24, 512;
	setp.ge.s32 	%p19, %r503, %r23;
	mov.b32 	%r2304, 2147483647;
	@%p19 bra 	$L__BB31_38;
	ld.global.u32 	%r2304, [%rd5+2048];
$L__BB31_38:
	ld.param.u32 	%r2286, [_ZN3cub18CUB_300001_SM_10006detail10radix_sort29DeviceRadixSortOnesweepKernelINS1_5radix10policy_hubIfiyE10Policy1000ELNS0_9SortOrderE0EfiyiiNS1_21identity_decomposer_tEEEvPT5_SB_PT3_PKSC_PT1_PKSG_PT2_PKSK_T4_iiT6__param_10];
	setp.gt.s32 	%p20, %r2320, -1;
	selp.b32 	%r504, -2147483648, -1, %p20;
	xor.b32  	%r2383, %r504, %r2320;
	setp.gt.s32 	%p21, %r2319, -1;
	selp.b32 	%r505, -2147483648, -1, %p21;
	xor.b32  	%r2382, %r505, %r2319;
	setp.gt.s32 	%p22, %r2318, -1;
	selp.b32 	%r506, -2147483648, -1, %p22;
	xor.b32  	%r2381, %r506, %r2318;
	setp.gt.s32 	%p23, %r2317, -1;
	selp.b32 	%r507, -2147483648, -1, %p23;
	xor.b32  	%r2380, %r507, %r2317;
	setp.gt.s32 	%p24, %r2316, -1;
	selp.b32 	%r508, -2147483648, -1, %p24;
	xor.b32  	%r2379, %r508, %r2316;
	setp.gt.s32 	%p25, %r2315, -1;
	selp.b32 	%r509, -2147483648, -1, %p25;
	xor.b32  	%r2378, %r509, %r2315;
	setp.gt.s32 	%p26, %r2314, -1;
	selp.b32 	%r510, -2147483648, -1, %p26;
	xor.b32  	%r2377, %r510, %r2314;
	setp.gt.s32 	%p27, %r2313, -1;
	selp.b32 	%r511, -2147483648, -1, %p27;
	xor.b32  	%r2376, %r511, %r2313;
	setp.gt.s32 	%p28, %r2312, -1;
	selp.b32 	%r512, -2147483648, -1, %p28;
	xor.b32  	%r2375, %r512, %r2312;
	setp.gt.s32 	%p29, %r2311, -1;
	selp.b32 	%r513, -2147483648, -1, %p29;
	xor.b32  	%r2374, %r513, %r2311;
	setp.gt.s32 	%p30, %r2310, -1;
	selp.b32 	%r514, -2147483648, -1, %p30;
	xor.b32  	%r2373, %r514, %r2310;
	setp.gt.s32 	%p31, %r2309, -1;
	selp.b32 	%r515, -2147483648, -1, %p31;
	xor.b32  	%r2372, %r515, %r2309;
	setp.gt.s32 	%p32, %r2308, -1;
	selp.b32 	%r516, -2147483648, -1, %p32;
	xor.b32  	%r2371, %r516, %r2308;
	setp.gt.s32 	%p33, %r2307, -1;
	selp.b32 	%r517, -2147483648, -1, %p33;
	xor.b32  	%r2370, %r517, %r2307;
	setp.gt.s32 	%p34, %r2306, -1;
	selp.b32 	%r518, -2147483648, -1, %p34;
	xor.b32  	%r2369, %r518, %r2306;
	setp.gt.s32 	%p35, %r2305, -1;
	selp.b32 	%r519, -2147483648, -1, %p35;
	xor.b32  	%r2368, %r519, %r2305;
	setp.gt.s32 	%p36, %r2304, -1;
	selp.b32 	%r520, -2147483648, -1, %p36;
	xor.b32  	%r2367, %r520, %r2304;
	mov.b32 	%r521, -1;
	shl.b32 	%r522, %r521, %r2286;
	not.b32 	%r92, %r522;
	shl.b32 	%r523, %r2, 10;
	mov.u32 	%r524, _ZZN3cub18CUB_300001_SM_10006detail10radix_sort29DeviceRadixSortOnesweepKernelINS1_5radix10policy_hubIfiyE10Policy1000ELNS0_9SortOrderE0EfiyiiNS1_21identity_decomposer_tEEEvPT5_SB_PT3_PKSC_PT1_PKSG_PT2_PKSK_T4_iiT6_E1s;
	add.s32 	%r93, %r524, %r523;
	setp.gt.s32 	%p37, %r460, 255;
	@%p37 bra 	$L__BB31_51;
	max.s32 	%r525, %r460, 224;
	sub.s32 	%r526, %r525, %r460;
	add.s32 	%r527, %r526, 31;
	shr.u32 	%r528, %r527, 5;
	add.s32 	%r94, %r528, 1;
	and.b32  	%r95, %r94, 15;
	setp.lt.u32 	%p38, %r527, 480;
	mov.u32 	%r2324, %r460;
	@%p38 bra 	$L__BB31_42;
	and.b32  	%r529, %r94, 268435440;
	neg.s32 	%r2322, %r529;
	shl.b32 	%r531, %r460, 2;
	add.s32 	%r532, %r523, %r531;
	add.s32 	%r534, %r532, %r524;
	add.s32 	%r2321, %r534, 1024;
	mov.u32 	%r2324, %r460;
$L__BB31_41:
	.pragma "nounroll";
	mov.b32 	%r535, 0;
	st.shared.u32 	[%r2321+-1024], %r535;
	st.shared.u32 	[%r2321+-896], %r535;
	st.shared.u32 	[%r2321+-768], %r535;
	st.shared.u32 	[%r2321+-640], %r535;
	st.shared.u32 	[%r2321+-512], %r535;
	st.shared.u32 	[%r2321+-384], %r535;
	st.shared.u32 	[%r2321+-256], %r535;
	st.shared.u32 	[%r2321+-128], %r535;
	st.shared.u32 	[%r2321], %r535;
	st.shared.u32 	[%r2321+128], %r535;
	st.shared.u32 	[%r2321+256], %r535;
	st.shared.u32 	[%r2321+384], %r535;
	st.shared.u32 	[%r2321+512], %r535;
	st.shared.u32 	[%r2321+640], %r535;
	st.shared.u32 	[%r2321+768], %r535;
	st.shared.u32 	[%r2321+896], %r535;
	add.s32 	%r2324, %r2324, 512;
	add.s32 	%r2322, %r2322, 16;
	add.s32 	%r2321, %r2321, 2048;
	setp.ne.s32 	%p39, %r2322, 0;
	@%p39 bra 	$L__BB31_41;
$L__BB31_42:
	setp.eq.s32 	%p40, %r95, 0;
	@%p40 bra 	$L__BB31_51;
	and.b32  	%r105, %r94, 7;
	setp.lt.u32 	%p41, %r95, 8;
	@%p41 bra 	$L__BB31_45;
	shl.b32 	%r536, %r2324, 2;
	add.s32 	%r537, %r93, %r536;
	mov.b32 	%r538, 0;
	st.shared.u32 	[%r537], %r538;
	st.shared.u32 	[%r537+128], %r538;
	st.shared.u32 	[%r537+256], %r538;
	st.shared.u32 	[%r537+384], %r538;
	st.shared.u32 	[%r537+512], %r538;
	st.shared.u32 	[%r537+640], %r538;
	st.shared.u32 	[%r537+768], %r538;
	st.shared.u32 	[%r537+896], %r538;
	add.s32 	%r2324, %r2324, 256;
$L__BB31_45:
	setp.eq.s32 	%p42, %r105, 0;
	@%p42 bra 	$L__BB31_51;
	and.b32  	%r108, %r94, 3;
	setp.lt.u32 	%p43, %r105, 4;
	@%p43 bra 	$L__BB31_48;
	shl.b32 	%r539, %r2324, 2;
	add.s32 	%r540, %r93, %r539;
	mov.b32 	%r541, 0;
	st.shared.u32 	[%r540], %r541;
	st.shared.u32 	[%r540+128], %r541;
	st.shared.u32 	[%r540+256], %r541;
	st.shared.u32 	[%r540+384], %r541;
	add.s32 	%r2324, %r2324, 128;
$L__BB31_48:
	setp.eq.s32 	%p44, %r108, 0;
	@%p44 bra 	$L__BB31_51;
	shl.b32 	%r543, %r2324, 2;
	add.s32 	%r544, %r523, %r543;
	add.s32 	%r2328, %r524, %r544;
	neg.s32 	%r2327, %r108;
$L__BB31_50:
	.pragma "nounroll";
	mov.b32 	%r546, 0;
	st.shared.u32 	[%r2328], %r546;
	add.s32 	%r2328, %r2328, 128;
	add.s32 	%r2327, %r2327, 1;
	setp.ne.s32 	%p45, %r2327, 0;
	@%p45 bra 	$L__BB31_50;
$L__BB31_51:
	ld.param.u32 	%r2249, [_ZN3cub18CUB_300001_SM_10006detail10radix_sort29DeviceRadixSortOnesweepKernelINS1_5radix10policy_hubIfiyE10Policy1000ELNS0_9SortOrderE0EfiyiiNS1_21identity_decomposer_tEEEvPT5_SB_PT3_PKSC_PT1_PKSG_PT2_PKSK_T4_iiT6__param_9];
	bar.warp.sync 	-1;
	setp.eq.s32 	%p46, %r2383, 2147483647;
	selp.b32 	%r548, -2147483648, %r2383, %p46;
	shr.u32 	%r549, %r548, %r2249;
	and.b32  	%r117, %r549, %r92;
	shl.b32 	%r550, %r117, 2;
	add.s32 	%r551, %r93, %r550;
	atom.shared.add.u32 	%r552, [%r551], 1;
	setp.eq.s32 	%p47, %r2382, 2147483647;
	selp.b32 	%r553, -2147483648, %r2382, %p47;
	shr.u32 	%r554, %r553, %r2249;
	and.b32  	%r555, %r554, %r92;
	shl.b32 	%r556, %r555, 2;
	add.s32 	%r557, %r93, %r556;
	atom.shared.add.u32 	%r558, [%r557], 1;
	setp.eq.s32 	%p48, %r2381, 2147483647;
	selp.b32 	%r559, -2147483648, %r2381, %p48;
	shr.u32 	%r560, %r559, %r2249;
	and.b32  	%r561, %r560, %r92;
	shl.b32 	%r562, %r561, 2;
	add.s32 	%r563, %r93, %r562;
	atom.shared.add.u32 	%r564, [%r563], 1;
	setp.eq.s32 	%p49, %r2380, 2147483647;
	selp.b32 	%r565, -2147483648, %r2380, %p49;
	shr.u32 	%r566, %r565, %r2249;
	and.b32  	%r567, %r566, %r92;
	shl.b32 	%r568, %r567, 2;
	add.s32 	%r569, %r93, %r568;
	atom.shared.add.u32 	%r570, [%r569], 1;
	setp.eq.s32 	%p50, %r2379, 2147483647;
	selp.b32 	%r571, -2147483648, %r2379, %p50;
	shr.u32 	%r572, %r571, %r2249;
	and.b32  	%r573, %r572, %r92;
	shl.b32 	%r574, %r573, 2;
	add.s32 	%r575, %r93, %r574;
	atom.shared.add.u32 	%r576, [%r575], 1;
	setp.eq.s32 	%p51, %r2378, 2147483647;
	selp.b32 	%r577, -2147483648, %r2378, %p51;
	shr.u32 	%r578, %r577, %r2249;
	and.b32  	%r579, %r578, %r92;
	shl.b32 	%r580, %r579, 2;
	add.s32 	%r581, %r93, %r580;
	atom.shared.add.u32 	%r582, [%r581], 1;
	setp.eq.s32 	%p52, %r2377, 2147483647;
	selp.b32 	%r583, -2147483648, %r2377, %p52;
	shr.u32 	%r584, %r583, %r2249;
	and.b32  	%r585, %r584, %r92;
	shl.b32 	%r586, %r585, 2;
	add.s32 	%r587, %r93, %r586;
	atom.shared.add.u32 	%r588, [%r587], 1;
	setp.eq.s32 	%p53, %r2376, 2147483647;
	selp.b32 	%r589, -2147483648, %r2376, %p53;
	shr.u32 	%r590, %r589, %r2249;
	and.b32  	%r591, %r590, %r92;
	shl.b32 	%r592, %r591, 2;
	add.s32 	%r593, %r93, %r592;
	atom.shared.add.u32 	%r594, [%r593], 1;
	setp.eq.s32 	%p54, %r2375, 2147483647;
	selp.b32 	%r595, -2147483648, %r2375, %p54;
	shr.u32 	%r596, %r595, %r2249;
	and.b32  	%r597, %r596, %r92;
	shl.b32 	%r598, %r597, 2;
	add.s32 	%r599, %r93, %r598;
	atom.shared.add.u32 	%r600, [%r599], 1;
	setp.eq.s32 	%p55, %r2374, 2147483647;
	selp.b32 	%r601, -2147483648, %r2374, %p55;
	shr.u32 	%r602, %r601, %r2249;
	and.b32  	%r603, %r602, %r92;
	shl.b32 	%r604, %r603, 2;
	add.s32 	%r605, %r93, %r604;
	atom.shared.add.u32 	%r606, [%r605], 1;
	setp.eq.s32 	%p56, %r2373, 2147483647;
	selp.b32 	%r607, -2147483648, %r2373, %p56;
	shr.u32 	%r608, %r607, %r2249;
	and.b32  	%r609, %r608, %r92;
	shl.b32 	%r610, %r609, 2;
	add.s32 	%r611, %r93, %r610;
	atom.shared.add.u32 	%r612, [%r611], 1;
	setp.eq.s32 	%p57, %r2372, 2147483647;
	selp.b32 	%r613, -2147483648, %r2372, %p57;
	shr.u32 	%r614, %r613, %r2249;
	and.b32  	%r615, %r614, %r92;
	shl.b32 	%r616, %r615, 2;
	add.s32 	%r617, %r93, %r616;
	atom.shared.add.u32 	%r618, [%r617], 1;
	setp.eq.s32 	%p58, %r2371, 2147483647;
	selp.b32 	%r619, -2147483648, %r2371, %p58;
	shr.u32 	%r620, %r619, %r2249;
	and.b32  	%r621, %r620, %r92;
	shl.b32 	%r622, %r621, 2;
	add.s32 	%r623, %r93, %r622;
	atom.shared.add.u32 	%r624, [%r623], 1;
	setp.eq.s32 	%p59, %r2370, 2147483647;
	selp.b32 	%r625, -2147483648, %r2370, %p59;
	shr.u32 	%r626, %r625, %r2249;
	and.b32  	%r627, %r626, %r92;
	shl.b32 	%r628, %r627, 2;
	add.s32 	%r629, %r93, %r628;
	atom.shared.add.u32 	%r630, [%r629], 1;
	setp.eq.s32 	%p60, %r2369, 2147483647;
	selp.b32 	%r631, -2147483648, %r2369, %p60;
	shr.u32 	%r632, %r631, %r2249;
	and.b32  	%r633, %r632, %r92;
	shl.b32 	%r634, %r633, 2;
	add.s32 	%r635, %r93, %r634;
	atom.shared.add.u32 	%r636, [%r635], 1;
	setp.eq.s32 	%p61, %r2368, 2147483647;
	selp.b32 	%r637, -2147483648, %r2368, %p61;
	shr.u32 	%r638, %r637, %r2249;
	and.b32  	%r639, %r638, %r92;
	shl.b32 	%r640, %r639, 2;
	add.s32 	%r641, %r93, %r640;
	atom.shared.add.u32 	%r642, [%r641], 1;
	setp.eq.s32 	%p62, %r2367, 2147483647;
	selp.b32 	%r643, -2147483648, %r2367, %p62;
	shr.u32 	%r644, %r643, %r2249;
	and.b32  	%r645, %r644, %r92;
	shl.b32 	%r646, %r645, 2;
	add.s32 	%r647, %r93, %r646;
	atom.shared.add.u32 	%r648, [%r647], 1;
	bar.sync 	0;
	setp.gt.u32 	%p63, %r1, 255;
	shl.b32 	%r649, %r1, 2;
	add.s32 	%r118, %r524, %r649;
	mov.b32 	%r2329, 0;
	@%p63 bra 	$L__BB31_53;
	ld.shared.u32 	%r651, [%r118];
	mov.b32 	%r652, 0;
	st.shared.u32 	[%r118], %r652;
	ld.shared.u32 	%r653, [%r118+1024];
	st.shared.u32 	[%r118+1024], %r651;
	add.s32 	%r654, %r653, %r651;
	ld.shared.u32 	%r655, [%r118+2048];
	st.shared.u32 	[%r118+2048], %r654;
	add.s32 	%r656, %r655, %r654;
	ld.shared.u32 	%r657, [%r118+3072];
	st.shared.u32 	[%r118+3072], %r656;
	add.s32 	%r658, %r657, %r656;
	ld.shared.u32 	%r659, [%r118+4096];
	st.shared.u32 	[%r118+4096], %r658;
	add.s32 	%r660, %r659, %r658;
	ld.shared.u32 	%r661, [%r118+5120];
	st.shared.u32 	[%r118+5120], %r660;
	add.s32 	%r662, %r661, %r660;
	ld.shared.u32 	%r663, [%r118+6144];
	st.shared.u32 	[%r118+6144], %r662;
	add.s32 	%r664, %r663, %r662;
	ld.shared.u32 	%r665, [%r118+7168];
	st.shared.u32 	[%r118+7168], %r664;
	add.s32 	%r666, %r665, %r664;
	ld.shared.u32 	%r667, [%r118+8192];
	st.shared.u32 	[%r118+8192], %r666;
	add.s32 	%r668, %r667, %r666;
	ld.shared.u32 	%r669, [%r118+9216];
	st.shared.u32 	[%r118+9216], %r668;
	add.s32 	%r670, %r669, %r668;
	ld.shared.u32 	%r671, [%r118+10240];
	st.shared.u32 	[%r118+10240], %r670;
	add.s32 	%r672, %r671, %r670;
	ld.shared.u32 	%r673, [%r118+11264];
	st.shared.u32 	[%r118+11264], %r672;
	add.s32 	%r2329, %r673, %r672;
$L__BB31_53:
	setp.gt.u32 	%p64, %r1, 255;
	shl.b32 	%r674, %r4, 8;
	add.s32 	%r675, %r674, %r1;
	mul.wide.s32 	%rd59, %r675, 4;
	add.s64 	%rd6, %rd2, %rd59;
	@%p64 bra 	$L__BB31_55;
	or.b32  	%r676, %r2329, 1073741824;
	st.volatile.global.u32 	[%rd6], %r676;
$L__BB31_55:
	ld.param.u64 	%rd442, [_ZN3cub18CUB_300001_SM_10006detail10radix_sort29DeviceRadixSortOnesweepKernelINS1_5radix10policy_hubIfiyE10Policy1000ELNS0_9SortOrderE0EfiyiiNS1_21identity_decomposer_tEEEvPT5_SB_PT3_PKSC_PT1_PKSG_PT2_PKSK_T4_iiT6__param_7];
	setp.lt.u32 	%p65, %r1, 256;
	setp.eq.s32 	%p66, %r2329, 6528;
	and.pred  	%p67, %p65, %p66;
	selp.u32 	%r677, 1, 0, %p67;
	{ 
	.reg .pred 	%p1; 
	.reg .pred 	%p2; 
	setp.ne.u32 	%p1, %r677, 0; 
	bar.red.or.pred 	%p2, 0, %p1; 
	selp.u32 	%r678, 1, 0, %p2; 
	}
	setp.eq.s32 	%p68, %r678, 0;
	and.b32  	%r679, %r1, 992;
	and.b32  	%r680, %r1, 31;
	mul.lo.s32 	%r681, %r679, 17;
	or.b32  	%r682, %r681, %r680;
	cvt.u64.u32 	%rd7, %r682;
	add.s64 	%rd61, %rd7, %rd4;
	cvta.to.global.u64 	%rd62, %rd442;
	shl.b64 	%rd63, %rd61, 2;
	add.s64 	%rd8, %rd62, %rd63;
	cvt.u64.u32 	%rd9, %r1;
	@%p68 bra 	$L__BB31_175;
	setp.gt.u32 	%p69, %r1, 255;
	shl.b32 	%r684, %r1, 3;
	add.s32 	%r686, %r524, %r684;
	add.s32 	%r121, %r686, 26112;
	@%p69 bra 	$L__BB31_64;
	ld.param.u64 	%rd436, [_ZN3cub18CUB_300001_SM_10006detail10radix_sort29DeviceRadixSortOnesweepKernelINS1_5radix10policy_hubIfiyE10Policy1000ELNS0_9SortOrderE0EfiyiiNS1_21identity_decomposer_tEEEvPT5_SB_PT3_PKSC_PT1_PKSG_PT2_PKSK_T4_iiT6__param_3];
	cvta.to.global.u64 	%rd64, %rd436;
	shl.b64 	%rd65, %rd9, 3;
	add.s64 	%rd66, %rd64, %rd65;
	ld.global.u64 	%rd67, [%rd66];
	setp.gt.u32 	%p70, %r1, %r117;
	selp.b64 	%rd68, 6528, 0, %p70;
	sub.s64 	%rd455, %rd67, %rd68;
	st.shared.u64 	[%r121], %rd455;
	setp.lt.s32 	%p71, %r4, 1;
	mov.u32 	%r2333, %r2329;
	@%p71 bra 	$L__BB31_63;
	mov.b32 	%r2331, -1;
	mov.u32 	%r2330, %r4;
	mov.u32 	%r2333, %r2329;
$L__BB31_59:
	add.s32 	%r125, %r2330, -1;
	shl.b32 	%r688, %r125, 8;
	add.s32 	%r689, %r688, %r1;
	mul.wide.s32 	%rd69, %r689, 4;
	add.s64 	%rd11, %rd2, %rd69;
$L__BB31_60:
	membar.cta;
	ld.volatile.global.u32 	%r126, [%rd11];
	setp.eq.s32 	%p72, %r126, 0;
	@%p72 bra 	$L__BB31_60;
	and.b32  	%r690, %r126, 1073741823;
	add.s32 	%r2333, %r690, %r2333;
	setp.gt.s32 	%p73, %r126, -1;
	vote.sync.ballot.b32 	%r2331, %p73, %r2331;
	setp.gt.u32 	%p75, %r2330, 1;
	and.pred  	%p76, %p73, %p75;
	mov.u32 	%r2330, %r125;
	@%p76 bra 	$L__BB31_59;
	ld.shared.u64 	%rd455, [%r121];
$L__BB31_63:
	or.b32  	%r691, %r2333, -2147483648;
	st.volatile.global.u32 	[%rd6], %r691;
	sub.s32 	%r694, %r2333, %r2329;
	cvt.s64.s32 	%rd72, %r694;
	add.s64 	%rd73, %rd455, %rd72;
	st.shared.u64 	[%r121], %rd73;
$L__BB31_64:
	ld.param.u32 	%r2235, [_ZN3cub18CUB_300001_SM_10006detail10radix_sort29DeviceRadixSortOnesweepKernelINS1_5radix10policy_hubIfiyE10Policy1000ELNS0_9SortOrderE0EfiyiiNS1_21identity_decomposer_tEEEvPT5_SB_PT3_PKSC_PT1_PKSG_PT2_PKSK_T4_iiT6__param_8];
	ld.param.u64 	%rd432, [_ZN3cub18CUB_300001_SM_10006detail10radix_sort29DeviceRadixSortOnesweepKernelINS1_5radix10policy_hubIfiyE10Policy1000ELNS0_9SortOrderE0EfiyiiNS1_21identity_decomposer_tEEEvPT5_SB_PT3_PKSC_PT1_PKSG_PT2_PKSK_T4_iiT6__param_2];
	setp.gt.u32 	%p77, %r1, 255;
	setp.lt.s32 	%p78, %r5, %r2235;
	setp.eq.s64 	%p79, %rd432, 0;
	or.pred  	%p80, %p79, %p78;
	or.pred  	%p81, %p77, %p80;
	@%p81 bra 	$L__BB31_66;
	ld.param.u64 	%rd433, [_ZN3cub18CUB_300001_SM_10006detail10radix_sort29DeviceRadixSortOnesweepKernelINS1_5radix10policy_hubIfiyE10Policy1000ELNS0_9SortOrderE0EfiyiiNS1_21identity_decomposer_tEEEvPT5_SB_PT3_PKSC_PT1_PKSG_PT2_PKSK_T4_iiT6__param_2];
	ld.shared.u64 	%rd74, [%r121];
	setp.gt.u32 	%p82, %r1, %r117;
	selp.b64 	%rd75, 6528, 0, %p82;
	cvt.s64.s32 	%rd76, %r2329;
	add.s64 	%rd77, %rd75, %rd76;
	add.s64 	%rd78, %rd77, %rd74;
	cvta.to.global.u64 	%rd79, %rd433;
	shl.b64 	%rd80, %rd9, 3;
	add.s64 	%rd81, %rd79, %rd80;
	st.global.u64 	[%rd81], %rd78;
$L__BB31_66:
	ld.param.u32 	%r2236, [_ZN3cub18CUB_300001_SM_10006detail10radix_sort29DeviceRadixSortOnesweepKernelINS1_5radix10policy_hubIfiyE10Policy1000ELNS0_9SortOrderE0EfiyiiNS1_21identity_decomposer_tEEEvPT5_SB_PT3_PKSC_PT1_PKSG_PT2_PKSK_T4_iiT6__param_8];
	setp.gt.s32 	%p83, %r5, %r2236;
	bar.sync 	0;
	shl.b32 	%r695, %r117, 3;
	add.s32 	%r697, %r524, %r695;
	ld.shared.u64 	%rd14, [%r697+26112];
	setp.gt.s32 	%p84, %r2383, -1;
	selp.b32 	%r698, -1, -2147483648, %p84;
	xor.b32  	%r2383, %r698, %r2383;
	setp.gt.s32 	%p85, %r2382, -1;
	selp.b32 	%r699, -1, -2147483648, %p85;
	xor.b32  	%r2382, %r699, %r2382;
	setp.gt.s32 	%p86, %r2381, -1;
	selp.b32 	%r700, -1, -2147483648, %p86;
	xor.b32  	%r2381, %r700, %r2381;
	setp.gt.s32 	%p87, %r2380, -1;
	selp.b32 	%r701, -1, -2147483648, %p87;
	xor.b32  	%r2380, %r701, %r2380;
	setp.gt.s32 	%p88, %r2379, -1;
	selp.b32 	%r702, -1, -2147483648, %p88;
	xor.b32  	%r2379, %r702, %r2379;
	setp.gt.s32 	%p89, %r2378, -1;
	selp.b32 	%r703, -1, -2147483648, %p89;
	xor.b32  	%r2378, %r703, %r2378;
	setp.gt.s32 	%p90, %r2377, -1;
	selp.b32 	%r704, -1, -2147483648, %p90;
	xor.b32  	%r2377, %r704, %r2377;
	setp.gt.s32 	%p91, %r2376, -1;
	selp.b32 	%r705, -1, -2147483648, %p91;
	xor.b32  	%r2376, %r705, %r2376;
	setp.gt.s32 	%p92, %r2375, -1;
	selp.b32 	%r706, -1, -2147483648, %p92;
	xor.b32  	%r2375, %r706, %r2375;
	setp.gt.s32 	%p93, %r2374, -1;
	selp.b32 	%r707, -1, -2147483648, %p93;
	xor.b32  	%r2374, %r707, %r2374;
	setp.gt.s32 	%p94, %r2373, -1;
	selp.b32 	%r708, -1, -2147483648, %p94;
	xor.b32  	%r2373, %r708, %r2373;
	setp.gt.s32 	%p95, %r2372, -1;
	selp.b32 	%r709, -1, -2147483648, %p95;
	xor.b32  	%r2372, %r709, %r2372;
	setp.gt.s32 	%p96, %r2371, -1;
	selp.b32 	%r710, -1, -2147483648, %p96;
	xor.b32  	%r2371, %r710, %r2371;
	setp.gt.s32 	%p97, %r2370, -1;
	selp.b32 	%r711, -1, -2147483648, %p97;
	xor.b32  	%r2370, %r711, %r2370;
	setp.gt.s32 	%p98, %r2369, -1;
	selp.b32 	%r712, -1, -2147483648, %p98;
	xor.b32  	%r2369, %r712, %r2369;
	setp.gt.s32 	%p99, %r2368, -1;
	selp.b32 	%r713, -1, -2147483648, %p99;
	xor.b32  	%r2368, %r713, %r2368;
	setp.gt.s32 	%p100, %r2367, -1;
	selp.b32 	%r714, -1, -2147483648, %p100;
	xor.b32  	%r2367, %r714, %r2367;
	@%p83 bra 	$L__BB31_68;
	add.s64 	%rd82, %rd14, %rd7;
	shl.b64 	%rd83, %rd82, 2;
	add.s64 	%rd84, %rd1, %rd83;
	st.global.u32 	[%rd84], %r2383;
	st.global.u32 	[%rd84+128], %r2382;
	st.global.u32 	[%rd84+256], %r2381;
	st.global.u32 	[%rd84+384], %r2380;
	st.global.u32 	[%rd84+512], %r2379;
	st.global.u32 	[%rd84+640], %r2378;
	st.global.u32 	[%rd84+768], %r2377;
	st.global.u32 	[%rd84+896], %r2376;
	st.global.u32 	[%rd84+1024], %r2375;
	st.global.u32 	[%rd84+1152], %r2374;
	st.global.u32 	[%rd84+1280], %r2373;
	st.global.u32 	[%rd84+1408], %r2372;
	st.global.u32 	[%rd84+1536], %r2371;
	st.global.u32 	[%rd84+1664], %r2370;
	st.global.u32 	[%rd84+1792], %r2369;
	st.global.u32 	[%rd84+1920], %r2368;
	st.global.u32 	[%rd84+2048], %r2367;
	bra.uni 	$L__BB31_102;
$L__BB31_68:
	ld.param.u32 	%r2237, [_ZN3cub18CUB_300001_SM_10006detail10radix_sort29DeviceRadixSortOnesweepKernelINS1_5radix10policy_hubIfiyE10Policy1000ELNS0_9SortOrderE0EfiyiiNS1_21identity_decomposer_tEEEvPT5_SB_PT3_PKSC_PT1_PKSG_PT2_PKSK_T4_iiT6__param_8];
	cvt.u32.u64 	%r715, %rd7;
	mad.lo.s32 	%r147, %r4, -6528, %r2237;
	setp.ge.s32 	%p101, %r715, %r147;
	add.s64 	%rd85, %rd14, %rd7;
	shl.b64 	%rd86, %rd85, 2;
	add.s64 	%rd15, %rd1, %rd86;
	@%p101 bra 	$L__BB31_70;
	st.global.u32 	[%rd15], %r2383;
$L__BB31_70:
	add.s32 	%r717, %r715, 32;
	setp.ge.s32 	%p102, %r717, %r147;
	@%p102 bra 	$L__BB31_72;
	st.global.u32 	[%rd15+128], %r2382;
$L__BB31_72:
	add.s32 	%r719, %r715, 64;
	setp.ge.s32 	%p103, %r719, %r147;
	@%p103 bra 	$L__BB31_74;
	st.global.u32 	[%rd15+256], %r2381;
$L__BB31_74:
	add.s32 	%r721, %r715, 96;
	setp.ge.s32 	%p104, %r721, %r147;
	@%p104 bra 	$L__BB31_76;
	st.global.u32 	[%rd15+384], %r2380;
$L__BB31_76:
	add.s32 	%r723, %r715, 128;
	setp.ge.s32 	%p105, %r723, %r147;
	@%p105 bra 	$L__BB31_78;
	st.global.u32 	[%rd15+512], %r2379;
$L__BB31_78:
	add.s32 	%r725, %r715, 160;
	setp.ge.s32 	%p106, %r725, %r147;
	@%p106 bra 	$L__BB31_80;
	st.global.u32 	[%rd15+640], %r2378;
$L__BB31_80:
	add.s32 	%r727, %r715, 192;
	setp.ge.s32 	%p107, %r727, %r147;
	@%p107 bra 	$L__BB31_82;
	st.global.u32 	[%rd15+768], %r2377;
$L__BB31_82:
	add.s32 	%r729, %r715, 224;
	setp.ge.s32 	%p108, %r729, %r147;
	@%p108 bra 	$L__BB31_84;
	st.global.u32 	[%rd15+896], %r2376;
$L__BB31_84:
	add.s32 	%r731, %r715, 256;
	setp.ge.s32 	%p109, %r731, %r147;
	@%p109 bra 	$L__BB31_86;
	st.global.u32 	[%rd15+1024], %r2375;
$L__BB31_86:
	add.s32 	%r733, %r715, 288;
	setp.ge.s32 	%p110, %r733, %r147;
	@%p110 bra 	$L__BB31_88;
	st.global.u32 	[%rd15+1152], %r2374;
$L__BB31_88:
	add.s32 	%r735, %r715, 320;
	setp.ge.s32 	%p111, %r735, %r147;
	@%p111 bra 	$L__BB31_90;
	st.global.u32 	[%rd15+1280], %r2373;
$L__BB31_90:
	add.s32 	%r737, %r715, 352;
	setp.ge.s32 	%p112, %r737, %r147;
	@%p112 bra 	$L__BB31_92;
	st.global.u32 	[%rd15+1408], %r2372;
$L__BB31_92:
	add.s32 	%r739, %r715, 384;
	setp.ge.s32 	%p113, %r739, %r147;
	@%p113 bra 	$L__BB31_94;
	st.global.u32 	[%rd15+1536], %r2371;
$L__BB31_94:
	add.s32 	%r741, %r715, 416;
	setp.ge.s32 	%p114, %r741, %r147;
	@%p114 bra 	$L__BB31_96;
	st.global.u32 	[%rd15+1664], %r2370;
$L__BB31_96:
	add.s32 	%r743, %r715, 448;
	setp.ge.s32 	%p115, %r743, %r147;
	@%p115 bra 	$L__BB31_98;
	st.global.u32 	[%rd15+1792], %r2369;
$L__BB31_98:
	add.s32 	%r745, %r715, 480;
	setp.ge.s32 	%p116, %r745, %r147;
	@%p116 bra 	$L__BB31_100;
	st.global.u32 	[%rd15+1920], %r2368;
$L__BB31_100:
	add.s32 	%r747, %r715, 512;
	setp.ge.s32 	%p117, %r747, %r147;
	@%p117 bra 	$L__BB31_102;
	st.global.u32 	[%rd15+2048], %r2367;
$L__BB31_102:
	ld.param.u32 	%r2238, [_ZN3cub18CUB_300001_SM_10006detail10radix_sort29DeviceRadixSortOnesweepKernelINS1_5radix10policy_hubIfiyE10Policy1000ELNS0_9SortOrderE0EfiyiiNS1_21identity_decomposer_tEEEvPT5_SB_PT3_PKSC_PT1_PKSG_PT2_PKSK_T4_iiT6__param_8];
	setp.gt.s32 	%p118, %r5, %r2238;
	@%p118 bra 	$L__BB31_104;
	ld.global.u32 	%r2366, [%rd8];
	ld.global.u32 	%r2365, [%rd8+128];
	ld.global.u32 	%r2364, [%rd8+256];
	ld.global.u32 	%r2363, [%rd8+384];
	ld.global.u32 	%r2362, [%rd8+512];
	ld.global.u32 	%r2361, [%rd8+640];
	ld.global.u32 	%r2360, [%rd8+768];
	ld.global.u32 	%r2359, [%rd8+896];
	ld.global.u32 	%r2358, [%rd8+1024];
	ld.global.u32 	%r2357, [%rd8+1152];
	ld.global.u32 	%r2356, [%rd8+1280];
	ld.global.u32 	%r2355, [%rd8+1408];
	ld.global.u32 	%r2354, [%rd8+1536];
	ld.global.u32 	%r2353, [%rd8+1664];
	ld.global.u32 	%r2352, [%rd8+1792];
	ld.global.u32 	%r2351, [%rd8+1920];
	ld.global.u32 	%r2350, [%rd8+2048];
	bra.uni 	$L__BB31_138;
$L__BB31_104:
	ld.param.u32 	%r2239, [_ZN3cub18CUB_300001_SM_10006detail10radix_sort29DeviceRadixSortOnesweepKernelINS1_5radix10policy_hubIfiyE10Policy1000ELNS0_9SortOrderE0EfiyiiNS1_21identity_decomposer_tEEEvPT5_SB_PT3_PKSC_PT1_PKSG_PT2_PKSK_T4_iiT6__param_8];
	cvt.u32.u64 	%r749, %rd7;
	sub.s32 	%r165, %r2239, %r462;
	setp.ge.s32 	%p119, %r749, %r165;
	@%p119 bra 	$L__BB31_106;
	ld.global.u32 	%r2366, [%rd8];
$L__BB31_106:
	add.s32 	%r753, %r749, 32;
	setp.ge.s32 	%p120, %r753, %r165;
	@%p120 bra 	$L__BB31_108;
	ld.global.u32 	%r2365, [%rd8+128];
$L__BB31_108:
	add.s32 	%r756, %r749, 64;
	setp.ge.s32 	%p121, %r756, %r165;
	@%p121 bra 	$L__BB31_110;
	ld.global.u32 	%r2364, [%rd8+256];
$L__BB31_110:
	add.s32 	%r759, %r749, 96;
	setp.ge.s32 	%p122, %r759, %r165;
	@%p122 bra 	$L__BB31_112;
	ld.global.u32 	%r2363, [%rd8+384];
$L__BB31_112:
	add.s32 	%r762, %r749, 128;
	setp.ge.s32 	%p123, %r762, %r165;
	@%p123 bra 	$L__BB31_114;
	ld.global.u32 	%r2362, [%rd8+512];
$L__BB31_114:
	add.s32 	%r765, %r749, 160;
	setp.ge.s32 	%p124, %r765, %r165;
	@%p124 bra 	$L__BB31_116;
	ld.global.u32 	%r2361, [%rd8+640];
$L__BB31_116:
	add.s32 	%r768, %r749, 192;
	setp.ge.s32 	%p125, %r768, %r165;
	@%p125 bra 	$L__BB31_118;
	ld.global.u32 	%r2360, [%rd8+768];
$L__BB31_118:
	add.s32 	%r771, %r749, 224;
	setp.ge.s32 	%p126, %r771, %r165;
	@%p126 bra 	$L__BB31_120;
	ld.global.u32 	%r2359, [%rd8+896];
$L__BB31_120:
	add.s32 	%r774, %r749, 256;
	setp.ge.s32 	%p127, %r774, %r165;
	@%p127 bra 	$L__BB31_122;
	ld.global.u32 	%r2358, [%rd8+1024];
$L__BB31_122:
	add.s32 	%r777, %r749, 288;
	setp.ge.s32 	%p128, %r777, %r165;
	@%p128 bra 	$L__BB31_124;
	ld.global.u32 	%r2357, [%rd8+1152];
$L__BB31_124:
	add.s32 	%r780, %r749, 320;
	setp.ge.s32 	%p129, %r780, %r165;
	@%p129 bra 	$L__BB31_126;
	ld.global.u32 	%r2356, [%rd8+1280];
$L__BB31_126:
	add.s32 	%r783, %r749, 352;
	setp.ge.s32 	%p130, %r783, %r165;
	@%p130 bra 	$L__BB31_128;
	ld.global.u32 	%r2355, [%rd8+1408];
$L__BB31_128:
	add.s32 	%r786, %r749, 384;
	setp.ge.s32 	%p131, %r786, %r165;
	@%p131 bra 	$L__BB31_130;
	ld.global.u32 	%r2354, [%rd8+1536];
$L__BB31_130:
	add.s32 	%r789, %r749, 416;
	setp.ge.s32 	%p132, %r789, %r165;
	@%p132 bra 	$L__BB31_132;
	ld.global.u32 	%r2353, [%rd8+1664];
$L__BB31_132:
	add.s32 	%r792, %r749, 448;
	setp.ge.s32 	%p133, %r792, %r165;
	@%p133 bra 	$L__BB31_134;
	ld.global.u32 	%r2352, [%rd8+1792];
$L__BB31_134:
	add.s32 	%r795, %r749, 480;
	setp.ge.s32 	%p134, %r795, %r165;
	@%p134 bra 	$L__BB31_136;
	ld.global.u32 	%r2351, [%rd8+1920];
$L__BB31_136:
	add.s32 	%r798, %r749, 512;
	setp.ge.s32 	%p135, %r798, %r165;
	@%p135 bra 	$L__BB31_138;
	ld.global.u32 	%r2350, [%rd8+2048];
$L__BB31_138:
	ld.param.u32 	%r2240, [_ZN3cub18CUB_300001_SM_10006detail10radix_sort29DeviceRadixSortOnesweepKernelINS1_5radix10policy_hubIfiyE10Policy1000ELNS0_9SortOrderE0EfiyiiNS1_21identity_decomposer_tEEEvPT5_SB_PT3_PKSC_PT1_PKSG_PT2_PKSK_T4_iiT6__param_8];
	mad.lo.s32 	%r799, %r4, 6528, 6528;
	setp.gt.s32 	%p136, %r799, %r2240;
	@%p136 bra 	$L__BB31_140;
	ld.param.u64 	%rd439, [_ZN3cub18CUB_300001_SM_10006detail10radix_sort29DeviceRadixSortOnesweepKernelINS1_5radix10policy_hubIfiyE10Policy1000ELNS0_9SortOrderE0EfiyiiNS1_21identity_decomposer_tEEEvPT5_SB_PT3_PKSC_PT1_PKSG_PT2_PKSK_T4_iiT6__param_6];
	add.s64 	%rd87, %rd14, %rd7;
	cvta.to.global.u64 	%rd88, %rd439;
	shl.b64 	%rd89, %rd87, 2;
	add.s64 	%rd90, %rd88, %rd89;
	st.global.u32 	[%rd90], %r2366;
	st.global.u32 	[%rd90+128], %r2365;
	st.global.u32 	[%rd90+256], %r2364;
	st.global.u32 	[%rd90+384], %r2363;
	st.global.u32 	[%rd90+512], %r2362;
	st.global.u32 	[%rd90+640], %r2361;
	st.global.u32 	[%rd90+768], %r2360;
	st.global.u32 	[%rd90+896], %r2359;
	st.global.u32 	[%rd90+1024], %r2358;
	st.global.u32 	[%rd90+1152], %r2357;
	st.global.u32 	[%rd90+1280], %r2356;
	st.global.u32 	[%rd90+1408], %r2355;
	st.global.u32 	[%rd90+1536], %r2354;
	st.global.u32 	[%rd90+1664], %r2353;
	st.global.u32 	[%rd90+1792], %r2352;
	st.global.u32 	[%rd90+1920], %r2351;
	st.global.u32 	[%rd90+2048], %r2350;
	bra.uni 	$L__BB31_174;
$L__BB31_140:
	ld.param.u32 	%r2241, [_ZN3cub18CUB_300001_SM_10006detail10radix_sort29DeviceRadixSortOnesweepKernelINS1_5radix10policy_hubIfiyE10Policy1000ELNS0_9SortOrderE0EfiyiiNS1_21identity_decomposer_tEEEvPT5_SB_PT3_PKSC_PT1_PKSG_PT2_PKSK_T4_iiT6__param_8];
	ld.param.u64 	%rd440, [_ZN3cub18CUB_300001_SM_10006detail10radix_sort29DeviceRadixSortOnesweepKernelINS1_5radix10policy_hubIfiyE10Policy1000ELNS0_9SortOrderE0EfiyiiNS1_21identity_decomposer_tEEEvPT5_SB_PT3_PKSC_PT1_PKSG_PT2_PKSK_T4_iiT6__param_6];
	cvt.u32.u64 	%r800, %rd7;
	mad.lo.s32 	%r216, %r4, -6528, %r2241;
	setp.ge.s32 	%p137, %r800, %r216;
	add.s64 	%rd91, %rd14, %rd7;
	cvta.to.global.u64 	%rd92, %rd440;
	shl.b64 	%rd93, %rd91, 2;
	add.s64 	%rd16, %rd92, %rd93;
	@%p137 bra 	$L__BB31_142;
	st.global.u32 	[%rd16], %r2366;
$L__BB31_142:
	add.s32 	%r802, %r800, 32;
	setp.ge.s32 	%p138, %r802, %r216;
	@%p138 bra 	$L__BB31_144;
	st.global.u32 	[%rd16+128], %r2365;
$L__BB31_144:
	add.s32 	%r804, %r800, 64;
	setp.ge.s32 	%p139, %r804, %r216;
	@%p139 bra 	$L__BB31_146;
	st.global.u32 	[%rd16+256], %r2364;
$L__BB31_146:
	add.s32 	%r806, %r800, 96;
	setp.ge.s32 	%p140, %r806, %r216;
	@%p140 bra 	$L__BB31_148;
	st.global.u32 	[%rd16+384], %r2363;
$L__BB31_148:
	add.s32 	%r808, %r800, 128;
	setp.ge.s32 	%p141, %r808, %r216;
	@%p141 bra 	$L__BB31_150;
	st.global.u32 	[%rd16+512], %r2362;
$L__BB31_150:
	add.s32 	%r810, %r800, 160;
	setp.ge.s32 	%p142, %r810, %r216;
	@%p142 bra 	$L__BB31_152;
	st.global.u32 	[%rd16+640], %r2361;
$L__BB31_152:
	add.s32 	%r812, %r800, 192;
	setp.ge.s32 	%p143, %r812, %r216;
	@%p143 bra 	$L__BB31_154;
	st.global.u32 	[%rd16+768], %r2360;
$L__BB31_154:
	add.s32 	%r814, %r800, 224;
	setp.ge.s32 	%p144, %r814, %r216;
	@%p144 bra 	$L__BB31_156;
	st.global.u32 	[%rd16+896], %r2359;
$L__BB31_156:
	add.s32 	%r816, %r800, 256;
	setp.ge.s32 	%p145, %r816, %r216;
	@%p145 bra 	$L__BB31_158;
	st.global.u32 	[%rd16+1024], %r2358;
$L__BB31_158:
	add.s32 	%r818, %r800, 288;
	setp.ge.s32 	%p146, %r818, %r216;
	@%p146 bra 	$L__BB31_160;
	st.global.u32 	[%rd16+1152], %r2357;
$L__BB31_160:
	add.s32 	%r820, %r800, 320;
	setp.ge.s32 	%p147, %r820, %r216;
	@%p147 bra 	$L__BB31_162;
	st.global.u32 	[%rd16+1280], %r2356;
$L__BB31_162:
	add.s32 	%r822, %r800, 352;
	setp.ge.s32 	%p148, %r822, %r216;
	@%p148 bra 	$L__BB31_164;
	st.global.u32 	[%rd16+1408], %r2355;
$L__BB31_164:
	add.s32 	%r824, %r800, 384;
	setp.ge.s32 	%p149, %r824, %r216;
	@%p149 bra 	$L__BB31_166;
	st.global.u32 	[%rd16+1536], %r2354;
$L__BB31_166:
	add.s32 	%r826, %r800, 416;
	setp.ge.s32 	%p150, %r826, %r216;
	@%p150 bra 	$L__BB31_168;
	st.global.u32 	[%rd16+1664], %r2353;
$L__BB31_168:
	add.s32 	%r828, %r800, 448;
	setp.ge.s32 	%p151, %r828, %r216;
	@%p151 bra 	$L__BB31_170;
	st.global.u32 	[%rd16+1792], %r2352;
$L__BB31_170:
	add.s32 	%r830, %r800, 480;
	setp.ge.s32 	%p152, %r830, %r216;
	@%p152 bra 	$L__BB31_172;
	st.global.u32 	[%rd16+1920], %r2351;
$L__BB31_172:
	add.s32 	%r832, %r800, 512;
	setp.ge.s32 	%p153, %r832, %r216;
	@%p153 bra 	$L__BB31_174;
	st.global.u32 	[%rd16+2048], %r2350;
$L__BB31_174:
	// begin inline asm
	exit;
	// end inline asm
$L__BB31_175:
	mul.hi.u32 	%r833, %r1, 357913942;
	add.s32 	%r834, %r833, %r1;
	shl.b32 	%r835, %r834, 2;
	add.s32 	%r837, %r524, %r835;
	add.s32 	%r234, %r837, 13328;
	st.shared.u32 	[%r837+13328], %r2329;
	bar.sync 	0;
	setp.gt.u32 	%p154, %r1, 31;
	@%p154 bra 	$L__BB31_177;
	mad.lo.s32 	%r869, %r1, 52, %r524;
	ld.shared.u32 	%r870, [%r869+13328];
	ld.shared.u32 	%r871, [%r869+13332];
	ld.shared.u32 	%r872, [%r869+13336];
	ld.shared.u32 	%r873, [%r869+13340];
	ld.shared.u32 	%r874, [%r869+13344];
	ld.shared.u32 	%r875, [%r869+13348];
	ld.shared.u32 	%r876, [%r869+13352];
	ld.shared.u32 	%r877, [%r869+13356];
	ld.shared.u32 	%r878, [%r869+13360];
	ld.shared.u32 	%r879, [%r869+13364];
	ld.shared.u32 	%r880, [%r869+13368];
	ld.shared.u32 	%r881, [%r869+13372];
	add.s32 	%r882, %r871, %r870;
	add.s32 	%r883, %r882, %r872;
	add.s32 	%r884, %r883, %r873;
	add.s32 	%r885, %r884, %r874;
	add.s32 	%r886, %r885, %r875;
	add.s32 	%r887, %r886, %r876;
	add.s32 	%r888, %r887, %r877;
	add.s32 	%r889, %r888, %r878;
	add.s32 	%r890, %r889, %r879;
	add.s32 	%r891, %r890, %r880;
	add.s32 	%r842, %r891, %r881;
	mov.b32 	%r840, 1;
	mov.b32 	%r865, 0;
	mov.b32 	%r867, -1;
	// begin inline asm
	{  .reg .s32 r0;  .reg .pred p;  shfl.sync.up.b32 r0|p, %r842, %r840, %r865, %r867;  @p add.s32 r0, r0, %r842;  mov.s32 %r838, r0;}
	// end inline asm
	mov.b32 	%r846, 2;
	// begin inline asm
	{  .reg .s32 r0;  .reg .pred p;  shfl.sync.up.b32 r0|p, %r838, %r846, %r865, %r867;  @p add.s32 r0, r0, %r838;  mov.s32 %r844, r0;}
	// end inline asm
	mov.b32 	%r852, 4;
	// begin inline asm
	{  .reg .s32 r0;  .reg .pred p;  shfl.sync.up.b32 r0|p, %r844, %r852, %r865, %r867;  @p add.s32 r0, r0, %r844;  mov.s32 %r850, r0;}
	// end inline asm
	mov.b32 	%r858, 8;
	// begin inline asm
	{  .reg .s32 r0;  .reg .pred p;  shfl.sync.up.b32 r0|p, %r850, %r858, %r865, %r867;  @p add.s32 r0, r0, %r850;  mov.s32 %r856, r0;}
	// end inline asm
	mov.b32 	%r864, 16;
	// begin inline asm
	{  .reg .s32 r0;  .reg .pred p;  shfl.sync.up.b32 r0|p, %r856, %r864, %r865, %r867;  @p add.s32 r0, r0, %r856;  mov.s32 %r862, r0;}
	// end inline asm
	sub.s32 	%r892, %r862, %r842;
	add.s32 	%r893, %r870, %r892;
	add.s32 	%r894, %r871, %r893;
	add.s32 	%r895, %r872, %r894;
	add.s32 	%r896, %r873, %r895;
	add.s32 	%r897, %r874, %r896;
	add.s32 	%r898, %r875, %r897;
	add.s32 	%r899, %r876, %r898;
	add.s32 	%r900, %r877, %r899;
	add.s32 	%r901, %r878, %r900;
	add.s32 	%r902, %r879, %r901;
	add.s32 	%r903, %r880, %r902;
	st.shared.u32 	[%r869+13328], %r892;
	st.shared.u32 	[%r869+13332], %r893;
	st.shared.u32 	[%r869+13336], %r894;
	st.shared.u32 	[%r869+13340], %r895;
	st.shared.u32 	[%r869+13344], %r896;
	st.shared.u32 	[%r869+13348], %r897;
	st.shared.u32 	[%r869+13352], %r898;
	st.shared.u32 	[%r869+13356], %r899;
	st.shared.u32 	[%r869+13360], %r900;
	st.shared.u32 	[%r869+13364], %r901;
	st.shared.u32 	[%r869+13368], %r902;
	st.shared.u32 	[%r869+13372], %r903;
$L__BB31_177:
	setp.gt.u32 	%p155, %r1, 255;
	bar.sync 	0;
	ld.shared.u32 	%r235, [%r234];
	@%p155 bra 	$L__BB31_179;
	ld.shared.u32 	%r907, [%r118];
	add.s32 	%r908, %r907, %r235;
	st.shared.u32 	[%r118], %r908;
	ld.shared.u32 	%r909, [%r118+1024];
	add.s32 	%r910, %r909, %r235;
	st.shared.u32 	[%r118+1024], %r910;
	ld.shared.u32 	%r911, [%r118+2048];
	add.s32 	%r912, %r911, %r235;
	st.shared.u32 	[%r118+2048], %r912;
	ld.shared.u32 	%r913, [%r118+3072];
	add.s32 	%r914, %r913, %r235;
	st.shared.u32 	[%r118+3072], %r914;
	ld.shared.u32 	%r915, [%r118+4096];
	add.s32 	%r916, %r915, %r235;
	st.shared.u32 	[%r118+4096], %r916;
	ld.shared.u32 	%r917, [%r118+5120];
	add.s32 	%r918, %r917, %r235;
	st.shared.u32 	[%r118+5120], %r918;
	ld.shared.u32 	%r919, [%r118+6144];
	add.s32 	%r920, %r919, %r235;
	st.shared.u32 	[%r118+6144], %r920;
	ld.shared.u32 	%r921, [%r118+7168];
	add.s32 	%r922, %r921, %r235;
	st.shared.u32 	[%r118+7168], %r922;
	ld.shared.u32 	%r923, [%r118+8192];
	add.s32 	%r924, %r923, %r235;
	st.shared.u32 	[%r118+8192], %r924;
	ld.shared.u32 	%r925, [%r118+9216];
	add.s32 	%r926, %r925, %r235;
	st.shared.u32 	[%r118+9216], %r926;
	ld.shared.u32 	%r927, [%r118+10240];
	add.s32 	%r928, %r927, %r235;
	st.shared.u32 	[%r118+10240], %r928;
	ld.shared.u32 	%r929, [%r118+11264];
	add.s32 	%r930, %r929, %r235;
	st.shared.u32 	[%r118+11264], %r930;
$L__BB31_179:
	ld.param.u32 	%r2287, [_ZN3cub18CUB_300001_SM_10006detail10radix_sort29DeviceRadixSortOnesweepKernelINS1_5radix10policy_hubIfiyE10Policy1000ELNS0_9SortOrderE0EfiyiiNS1_21identity_decomposer_tEEEvPT5_SB_PT3_PKSC_PT1_PKSG_PT2_PKSK_T4_iiT6__param_10];
	ld.param.u32 	%r2250, [_ZN3cub18CUB_300001_SM_10006detail10radix_sort29DeviceRadixSortOnesweepKernelINS1_5radix10policy_hubIfiyE10Policy1000ELNS0_9SortOrderE0EfiyiiNS1_21identity_decomposer_tEEEvPT5_SB_PT3_PKSC_PT1_PKSG_PT2_PKSK_T4_iiT6__param_9];
	shl.b32 	%r957, %r1, 5;
	and.b32  	%r958, %r957, 31744;
	add.s32 	%r236, %r524, %r958;
	bar.sync 	0;
	// begin inline asm
	mov.u32 %r931, %lanemask_le;
	// end inline asm
	setp.eq.s32 	%p156, %r2383, 2147483647;
	selp.b32 	%r960, -2147483648, %r2383, %p156;
	shr.u32 	%r961, %r960, %r2250;
	mov.b32 	%r962, -1;
	shl.b32 	%r963, %r962, %r2287;
	not.b32 	%r238, %r963;
	and.b32  	%r954, %r961, %r238;
	mov.b32 	%r934, 1;
	// begin inline asm
	{
    .reg .pred p;
    and.b32 %r932, %r954, %r934;    setp.ne.u32 p, %r932, 0;
    vote.ballot.sync.b32 %r932, p, 0xffffffff;
    @!p not.b32 %r932, %r932;
}

	// end inline asm
	mov.b32 	%r937, 2;
	// begin inline asm
	{
    .reg .pred p;
    and.b32 %r935, %r954, %r937;    setp.ne.u32 p, %r935, 0;
    vote.ballot.sync.b32 %r935, p, 0xffffffff;
    @!p not.b32 %r935, %r935;
}

	// end inline asm
	and.b32  	%r964, %r935, %r932;
	mov.b32 	%r940, 4;
	// begin inline asm
	{
    .reg .pred p;
    and.b32 %r938, %r954, %r940;    setp.ne.u32 p, %r938, 0;
    vote.ballot.sync.b32 %r938, p, 0xffffffff;
    @!p not.b32 %r938, %r938;
}

	// end inline asm
	and.b32  	%r965, %r938, %r964;
	mov.b32 	%r943, 8;
	// begin inline asm
	{
    .reg .pred p;
    and.b32 %r941, %r954, %r943;    setp.ne.u32 p, %r941, 0;
    vote.ballot.sync.b32 %r941, p, 0xffffffff;
    @!p not.b32 %r941, %r941;
}

	// end inline asm
	and.b32  	%r966, %r941, %r965;
	mov.b32 	%r946, 16;
	// begin inline asm
	{
    .reg .pred p;
    and.b32 %r944, %r954, %r946;    setp.ne.u32 p, %r944, 0;
    vote.ballot.sync.b32 %r944, p, 0xffffffff;
    @!p not.b32 %r944, %r944;
}

	// end inline asm
	and.b32  	%r967, %r944, %r966;
	mov.b32 	%r949, 32;
	// begin inline asm
	{
    .reg .pred p;
    and.b32 %r947, %r954, %r949;    setp.ne.u32 p, %r947, 0;
    vote.ballot.sync.b32 %r947, p, 0xffffffff;
    @!p not.b32 %r947, %r947;
}

	// end inline asm
	and.b32  	%r968, %r947, %r967;
	mov.b32 	%r952, 64;
	// begin inline asm
	{
    .reg .pred p;
    and.b32 %r950, %r954, %r952;    setp.ne.u32 p, %r950, 0;
    vote.ballot.sync.b32 %r950, p, 0xffffffff;
    @!p not.b32 %r950, %r950;
}

	// end inline asm
	and.b32  	%r969, %r950, %r968;
	mov.b32 	%r955, 128;
	// begin inline asm
	{
    .reg .pred p;
    and.b32 %r953, %r954, %r955;    setp.ne.u32 p, %r953, 0;
    vote.ballot.sync.b32 %r953, p, 0xffffffff;
    @!p not.b32 %r953, %r953;
}

	// end inline asm
	and.b32  	%r970, %r953, %r969;
	clz.b32 	%r971, %r970;
	sub.s32 	%r240, 31, %r971;
	and.b32  	%r972, %r931, %r970;
	popc.b32 	%r241, %r972;
	setp.ne.s32 	%p157, %r460, %r240;
	mov.b32 	%r2384, 0;
	@%p157 bra 	$L__BB31_181;
	shl.b32 	%r973, %r954, 2;
	add.s32 	%r974, %r236, %r973;
	atom.shared.add.u32 	%r2384, [%r974], %r241;
$L__BB31_181:
	ld.param.u32 	%r2251, [_ZN3cub18CUB_300001_SM_10006detail10radix_sort29DeviceRadixSortOnesweepKernelINS1_5radix10policy_hubIfiyE10Policy1000ELNS0_9SortOrderE0EfiyiiNS1_21identity_decomposer_tEEEvPT5_SB_PT3_PKSC_PT1_PKSG_PT2_PKSK_T4_iiT6__param_9];
	shfl.sync.idx.b32	%r1000|%p158, %r2384, %r240, 31, -1;
	add.s32 	%r244, %r241, %r1000;
	setp.eq.s32 	%p159, %r2382, 2147483647;
	selp.b32 	%r1001, -2147483648, %r2382, %p159;
	shr.u32 	%r1002, %r1001, %r2251;
	and.b32  	%r997, %r1002, %r238;
	mov.b32 	%r977, 1;
	// begin inline asm
	{
    .reg .pred p;
    and.b32 %r975, %r997, %r977;    setp.ne.u32 p, %r975, 0;
    vote.ballot.sync.b32 %r975, p, 0xffffffff;
    @!p not.b32 %r975, %r975;
}

	// end inline asm
	mov.b32 	%r980, 2;
	// begin inline asm
	{
    .reg .pred p;
    and.b32 %r978, %r997, %r980;    setp.ne.u32 p, %r978, 0;
    vote.ballot.sync.b32 %r978, p, 0xffffffff;
    @!p not.b32 %r978, %r978;
}

	// end inline asm
	and.b32  	%r1003, %r978, %r975;
	mov.b32 	%r983, 4;
	// begin inline asm
	{
    .reg .pred p;
    and.b32 %r981, %r997, %r983;    setp.ne.u32 p, %r981, 0;
    vote.ballot.sync.b32 %r981, p, 0xffffffff;
    @!p not.b32 %r981, %r981;
}

	// end inline asm
	and.b32  	%r1004, %r981, %r1003;
	mov.b32 	%r986, 8;
	// begin inline asm
	{
    .reg .pred p;
    and.b32 %r984, %r997, %r986;    setp.ne.u32 p, %r984, 0;
    vote.ballot.sync.b32 %r984, p, 0xffffffff;
    @!p not.b32 %r984, %r984;
}

	// end inline asm
	and.b32  	%r1005, %r984, %r1004;
	mov.b32 	%r989, 16;
	// begin inline asm
	{
    .reg .pred p;
    and.b32 %r987, %r997, %r989;    setp.ne.u32 p, %r987, 0;
    vote.ballot.sync.b32 %r987, p, 0xffffffff;
    @!p not.b32 %r987, %r987;
}

	// end inline asm
	and.b32  	%r1006, %r987, %r1005;
	mov.b32 	%r992, 32;
	// begin inline asm
	{
    .reg .pred p;
    and.b32 %r990, %r997, %r992;    setp.ne.u32 p, %r990, 0;
    vote.ballot.sync.b32 %r990, p, 0xffffffff;
    @!p not.b32 %r990, %r990;
}

	// end inline asm
	and.b32  	%r1007, %r990, %r1006;
	mov.b32 	%r995, 64;
	// begin inline asm
	{
    .reg .pred p;
    and.b32 %r993, %r997, %r995;    setp.ne.u32 p, %r993, 0;
    vote.ballot.sync.b32 %r993, p, 0xffffffff;
    @!p not.b32 %r993, %r993;
}

	// end inline asm
	and.b32  	%r1008, %r993, %r1007;
	mov.b32 	%r998, 128;
	// begin inline asm
	{
    .reg .pred p;
    and.b32 %r996, %r997, %r998;    setp.ne.u32 p, %r996, 0;
    vote.ballot.sync.b32 %r996, p, 0xffffffff;
    @!p not.b32 %r996, %r996;
}

	// end inline asm
	and.b32  	%r1009, %r996, %r1008;
	clz.b32 	%r1010, %r1009;
	sub.s32 	%r246, 31, %r1010;
	and.b32  	%r1011, %r931, %r1009;
	popc.b32 	%r247, %r1011;
	setp.ne.s32 	%p160, %r460, %r246;
	mov.b32 	%r2385, 0;
	@%p160 bra 	$L__BB31_183;
	shl.b32 	%r1012, %r997, 2;
	add.s32 	%r1013, %r236, %r1012;
	atom.shared.add.u32 	%r2385, [%r1013], %r247;
$L__BB31_183:
	ld.param.u32 	%r2252, [_ZN3cub18CUB_300001_SM_10006detail10radix_sort29DeviceRadixSortOnesweepKernelINS1_5radix10policy_hubIfiyE10Policy1000ELNS0_9SortOrderE0EfiyiiNS1_21identity_decomposer_tEEEvPT5_SB_PT3_PKSC_PT1_PKSG_PT2_PKSK_T4_iiT6__param_9];
	shfl.sync.idx.b32	%r1039|%p161, %r2385, %r246, 31, -1;
	add.s32 	%r250, %r247, %r1039;
	setp.eq.s32 	%p162, %r2381, 2147483647;
	selp.b32 	%r1040, -2147483648, %r2381, %p162;
	shr.u32 	%r1041, %r1040, %r2252;
	and.b32  	%r1036, %r1041, %r238;
	mov.b32 	%r1016, 1;
	// begin inline asm
	{
    .reg .pred p;
    and.b32 %r1014, %r1036, %r1016;    setp.ne.u32 p, %r1014, 0;
    vote.ballot.sync.b32 %r1014, p, 0xffffffff;
    @!p not.b32 %r1014, %r1014;
}

	// end inline asm
	mov.b32 	%r1019, 2;
	// begin inline asm
	{
    .reg .pred p;
    and.b32 %r1017, %r1036, %r1019;    setp.ne.u32 p, %r1017, 0;
    vote.ballot.sync.b32 %r1017, p, 0xffffffff;
    @!p not.b32 %r1017, %r1017;
}

	// end inline asm
	and.b32  	%r1042, %r1017, %r1014;
	mov.b32 	%r1022, 4;
	// begin inline asm
	{
    .reg .pred p;
    and.b32 %r1020, %r1036, %r1022;    setp.ne.u32 p, %r1020, 0;
    vote.ballot.sync.b32 %r1020, p, 0xffffffff;
    @!p not.b32 %r1020, %r1020;
}

	// end inline asm
	and.b32  	%r1043, %r1020, %r1042;
	mov.b32 	%r1025, 8;
	// begin inline asm
	{
    .reg .pred p;
    and.b32 %r1023, %r1036, %r1025;    setp.ne.u32 p, %r1023, 0;
    vote.ballot.sync.b32 %r1023, p, 0xffffffff;
    @!p not.b32 %r1023, %r1023;
}

	// end inline asm
	and.b32  	%r1044, %r1023, %r1043;
	mov.b32 	%r1028, 16;
	// begin inline asm
	{
    .reg .pred p;
    and.b32 %r1026, %r1036, %r1028;    setp.ne.u32 p, %r1026, 0;
    vote.ballot.sync.b32 %r1026, p, 0xffffffff;
    @!p not.b32 %r1026, %r1026;
}

	// end inline asm
	and.b32  	%r1045, %r1026, %r1044;
	mov.b32 	%r1031, 32;
	// begin inline asm
	{
    .reg .pred p;
    and.b32 %r1029, %r1036, %r1031;    setp.ne.u32 p, %r1029, 0;
    vote.ballot.sync.b32 %r1029, p, 0xffffffff;
    @!p not.b32 %r1029, %r1029;
}

	// end inline asm
	and.b32  	%r1046, %r1029, %r1045;
	mov.b32 	%r1034, 64;
	// begin inline asm
	{
    .reg .pred p;
    and.b32 %r1032, %r1036, %r1034;    setp.ne.u32 p, %r1032, 0;
    vote.ballot.sync.b32 %r1032, p, 0xffffffff;
    @!p not.b32 %r1032, %r1032;
}

	// end inline asm
	and.b32  	%r1047, %r1032, %r1046;
	mov.b32 	%r1037, 128;
	// begin inline asm
	{
    .reg .pred p;
    and.b32 %r1035, %r1036, %r1037;    setp.ne.u32 p, %r1035, 0;
    vote.ballot.sync.b32 %r1035, p, 0xffffffff;
    @!p not.b32 %r1035, %r1035;
}

	// end inline asm
	and.b32  	%r1048, %r1035, %r1047;
	clz.b32 	%r1049, %r1048;
	sub.s32 	%r252, 31, %r1049;
	and.b32  	%r1050, %r931, %r1048;
	popc.b32 	%r253, %r1050;
	setp.ne.s32 	%p163, %r460, %r252;
	mov.b32 	%r2386, 0;
	@%p163 bra 	$L__BB31_185;
	shl.b32 	%r1051, %r1036, 2;
	add.s32 	%r1052, %r236, %r1051;
	atom.shared.add.u32 	%r2386, [%r1052], %r253;
$L__BB31_185:
	ld.param.u32 	%r2253, [_ZN3cub18CUB_300001_SM_10006detail10radix_sort29DeviceRadixSortOnesweepKernelINS1_5radix10policy_hubIfiyE10Policy1000ELNS0_9SortOrderE0EfiyiiNS1_21identity_decomposer_tEEEvPT5_SB_PT3_PKSC_PT1_PKSG_PT2_PKSK_T4_iiT6__param_9];
	shfl.sync.idx.b32	%r1078|%p164, %r2386, %r252, 31, -1;
	add.s32 	%r256, %r253, %r1078;
	setp.eq.s32 	%p165, %r2380, 2147483647;
	selp.b32 	%r1079, -2147483648, %r2380, %p165;
	shr.u32 	%r1080, %r1079, %r2253;
	and.b32  	%r1075, %r1080, %r238;
	mov.b32 	%r1055, 1;
	// begin inline asm
	{
    .reg .pred p;
    and.b32 %r1053, %r1075, %r1055;    setp.ne.u32 p, %r1053, 0;
    vote.ballot.sync.b32 %r1053, p, 0xffffffff;
    @!p not.b32 %r1053, %r1053;
}

	// end inline asm
	mov.b32 	%r1058, 2;
	// begin inline asm
	{
    .reg .pred p;
    and.b32 %r1056, %r1075, %r1058;    setp.ne.u32 p, %r1056, 0;
    vote.ballot.sync.b32 %r1056, p, 0xffffffff;
    @!p not.b32 %r1056, %r1056;
}

	// end inline asm
	and.b32  	%r1081, %r1056, %r1053;
	mov.b32 	%r1061, 4;
	// begin inline asm
	{
    .reg .pred p;
    and.b32 %r1059, %r1075, %r1061;    setp.ne.u32 p, %r1059, 0;
    vote.ballot.sync.b32 %r1059, p, 0xffffffff;
    @!p not.b32 %r1059, %r1059;
}

	// end inline asm
	and.b32  	%r1082, %r1059, %r1081;
	mov.b32 	%r1064, 8;
	// begin inline asm
	{
    .reg .pred p;
    and.b32 %r1062, %r1075, %r1064;    setp.ne.u32 p, %r1062, 0;
    vote.ballot.sync.b32 %r1062, p, 0xffffffff;
    @!p not.b32 %r1062, %r1062;
}

	// end inline asm
	and.b32  	%r1083, %r1062, %r1082;
	mov.b32 	%r1067, 16;
	// begin inline asm
	{
    .reg .pred p;
    and.b32 %r1065, %r1075, %r1067;    setp.ne.u32 p, %r1065, 0;
    vote.ballot.sync.b32 %r1065, p, 0xffffffff;
    @!p not.b32 %r1065, %r1065;
}

	// end inline asm
	and.b32  	%r1084, %r1065, %r1083;
	mov.b32 	%r1070, 32;
	// begin inline asm
	{
    .reg .pred p;
    and.b32 %r1068, %r1075, %r1070;    setp.ne.u32 p, %r1068, 0;
    vote.ballot.sync.b32 %r1068, p, 0xffffffff;
    @!p not.b32 %r1068, %r1068;
}

	// end inline asm
	and.b32  	%r1085, %r1068, %r1084;
	mov.b32 	%r1073, 64;
	// begin inline asm
	{
    .reg .pred p;
    and.b32 %r1071, %r1075, %r1073;    setp.ne.u32 p, %r1071, 0;
    vote.ballot.sync.b32 %r1071, p, 0xffffffff;
    @!p not.b32 %r1071, %r1071;
}

	// end inline asm
	and.b32  	%r1086, %r1071, %r1085;
	mov.b32 	%r1076, 128;
	// begin inline asm
	{
    .reg .pred p;
    and.b32 %r1074, %r1075, %r1076;    setp.ne.u32 p, %r1074, 0;
    vote.ballot.sync.b32 %r1074, p, 0xffffffff;
    @!p not.b32 %r1074, %r1074;
}

	// end inline asm
	and.b32  	%r1087, %r1074, %r1086;
	clz.b32 	%r1088, %r1087;
	sub.s32 	%r258, 31, %r1088;
	and.b32  	%r1089, %r931, %r1087;
	popc.b32 	%r259, %r1089;
	setp.ne.s32 	%p166, %r460, %r258;
	mov.b32 	%r2387, 0;
	@%p166 bra 	$L__BB31_187;
	shl.b32 	%r1090, %r1075, 2;
	add.s32 	%r1091, %r236, %r1090;
	atom.shared.add.u32 	%r2387, [%r1091], %r259;
$L__BB31_187:
	ld.param.u32 	%r2254, [_ZN3cub18CUB_300001_SM_10006detail10radix_sort29DeviceRadixSortOnesweepKernelINS1_5radix10policy_hubIfiyE10Policy1000ELNS0_9SortOrderE0EfiyiiNS1_21identity_decomposer_tEEEvPT5_SB_PT3_PKSC_PT1_PKSG_PT2_PKSK_T4_iiT6__param_9];
	shfl.sync.idx.b32	%r1117|%p167, %r2387, %r258, 31, -1;
	add.s32 	%r262, %r259, %r1117;
	setp.eq.s32 	%p168, %r2379, 2147483647;
	selp.b32 	%r1118, -2147483648, %r2379, %p168;
	shr.u32 	%r1119, %r1118, %r2254;
	and.b32  	%r1114, %r1119, %r238;
	mov.b32 	%r1094, 1;
	// begin inline asm
	{
    .reg .pred p;
    and.b32 %r1092, %r1114, %r1094;    setp.ne.u32 p, %r1092, 0;
    vote.ballot.sync.b32 %r1092, p, 0xffffffff;
    @!p not.b32 %r1092, %r1092;
}

	// end inline asm
	mov.b32 	%r1097, 2;
	// begin inline asm
	{
    .reg .pred p;
    and.b32 %r1095, %r1114, %r1097;    setp.ne.u32 p, %r1095, 0;
    vote.ballot.sync.b32 %r1095, p, 0xffffffff;
    @!p not.b32 %r1095, %r1095;
}

	// end inline asm
	and.b32  	%r1120, %r1095, %r1092;
	mov.b32 	%r1100, 4;
	// begin inline asm
	{
    .reg .pred p;
    and.b32 %r1098, %r1114, %r1100;    setp.ne.u32 p, %r1098, 0;
    vote.ballot.sync.b32 %r1098, p, 0xffffffff;
    @!p not.b32 %r1098, %r1098;
}

	// end inline asm
	and.b32  	%r1121, %r1098, %r1120;
	mov.b32 	%r1103, 8;
	// begin inline asm
	{
    .reg .pred p;
    and.b32 %r1101, %r1114, %r1103;    setp.ne.u32 p, %r1101, 0;
    vote.ballot.sync.b32 %r1101, p, 0xffffffff;
    @!p not.b32 %r1101, %r1101;
}

	// end inline asm
	and.b32  	%r1122, %r1101, %r1121;
	mov.b32 	%r1106, 16;
	// begin inline asm
	{
    .reg .pred p;
    and.b32 %r1104, %r1114, %r1106;    setp.ne.u32 p, %r1104, 0;
    vote.ballot.sync.b32 %r1104, p, 0xffffffff;
    @!p not.b32 %r1104, %r1104;
}

	// end inline asm
	and.b32  	%r1123, %r1104, %r1122;
	mov.b32 	%r1109, 32;
	// begin inline asm
	{
    .reg .pred p;
    and.b32 %r1107, %r1114, %r1109;    setp.ne.u32 p, %r1107, 0;
    vote.ballot.sync.b32 %r1107, p, 0xffffffff;
    @!p not.b32 %r1107, %r1107;
}

	// end inline asm
	and.b32  	%r1124, %r1107, %r1123;
	mov.b32 	%r1112, 64;
	// begin inline asm
	{
    .reg .pred p;
    and.b32 %r1110, %r1114, %r1112;    setp.ne.u32 p, %r1110, 0;
    vote.ballot.sync.b32 %r1110, p, 0xffffffff;
    @!p not.b32 %r1110, %r1110;
}

	// end inline asm
	and.b32  	%r1125, %r1110, %r1124;
	mov.b32 	%r1115, 128;
	// begin inline asm
	{
    .reg .pred p;
    and.b32 %r1113, %r1114, %r1115;    setp.ne.u32 p, %r1113, 0;
    vote.ballot.sync.b32 %r1113, p, 0xffffffff;
    @!p not.b32 %r1113, %r1113;
}

	// end inline asm
	and.b32  	%r1126, %r1113, %r1125;
	clz.b32 	%r1127, %r1126;
	sub.s32 	%r264, 31, %r1127;
	and.b32  	%r1128, %r931, %r1126;
	popc.b32 	%r265, %r1128;
	setp.ne.s32 	%p169, %r460, %r264;
	mov.b32 	%r2388, 0;
	@%p169 bra 	$L__BB31_189;
	shl.b32 	%r1129, %r1114, 2;
	add.s32 	%r1130, %r236, %r1129;
	atom.shared.add.u32 	%r2388, [%r1130], %r265;
$L__BB31_189:
	ld.param.u32 	%r2255, [_ZN3cub18CUB_300001_SM_10006detail10radix_sort29DeviceRadixSortOnesweepKernelINS1_5radix10policy_hubIfiyE10Policy1000ELNS0_9SortOrderE0EfiyiiNS1_21identity_decomposer_tEEEvPT5_SB_PT3_PKSC_PT1_PKSG_PT2_PKSK_T4_iiT6__param_9];
	shfl.sync.idx.b32	%r1156|%p170, %r2388, %r264, 31, -1;
	add.s32 	%r268, %r265, %r1156;
	setp.eq.s32 	%p171, %r2378, 2147483647;
	selp.b32 	%r1157, -2147483648, %r2378, %p171;
	shr.u32 	%r1158, %r1157, %r2255;
	and.b32  	%r1153, %r1158, %r238;
	mov.b32 	%r1133, 1;
	// begin inline asm
	{
    .reg .pred p;
    and.b32 %r1131, %r1153, %r1133;    setp.ne.u32 p, %r1131, 0;
    vote.ballot.sync.b32 %r1131, p, 0xffffffff;
    @!p not.b32 %r1131, %r1131;
}

	// end inline asm
	mov.b32 	%r1136, 2;
	// begin inline asm
	{
    .reg .pred p;
    and.b32 %r1134, %r1153, %r1136;    setp.ne.u32 p, %r1134, 0;
    vote.ballot.sync.b32 %r1134, p, 0xffffffff;
    @!p not.b32 %r1134, %r1134;
}

	// end inline asm
	and.b32  	%r1159, %r1134, %r1131;
	mov.b32 	%r1139, 4;
	// begin inline asm
	{
    .reg .pred p;
    and.b32 %r1137, %r1153, %r1139;    setp.ne.u32 p, %r1137, 0;
    vote.ballot.sync.b32 %r1137, p, 0xffffffff;
    @!p not.b32 %r1137, %r1137;
}

	// end inline asm
	and.b32  	%r1160, %r1137, %r1159;
	mov.b32 	%r1142, 8;
	// begin inline asm
	{
    .reg .pred p;
    and.b32 %r1140, %r1153, %r1142;    setp.ne.u32 p, %r1140, 0;
    vote.ballot.sync.b32 %r1140, p, 0xffffffff;
    @!p not.b32 %r1140, %r1140;
}

	// end inline asm
	and.b32  	%r1161, %r1140, %r1160;
	mov.b32 	%r1145, 16;
	// begin inline asm
	{
    .reg .pred p;
    and.b32 %r1143, %r1153, %r1145;    setp.ne.u32 p, %r1143, 0;
    vote.ballot.sync.b32 %r1143, p, 0xffffffff;
    @!p not.b32 %r1143, %r1143;
}

	// end inline asm
	and.b32  	%r1162, %r1143, %r1161;
	mov.b32 	%r1148, 32;
	// begin inline asm
	{
    .reg .pred p;
    and.b32 %r1146, %r1153, %r1148;    setp.ne.u32 p, %r1146, 0;
    vote.ballot.sync.b32 %r1146, p, 0xffffffff;
    @!p not.b32 %r1146, %r1146;
}

	// end inline asm
	and.b32  	%r1163, %r1146, %r1162;
	mov.b32 	%r1151, 64;
	// begin inline asm
	{
    .reg .pred p;
    and.b32 %r1149, %r1153, %r1151;    setp.ne.u32 p, %r1149, 0;
    vote.ballot.sync.b32 %r1149, p, 0xffffffff;
    @!p not.b32 %r1149, %r1149;
}

	// end inline asm
	and.b32  	%r1164, %r1149, %r1163;
	mov.b32 	%r1154, 128;
	// begin inline asm
	{
    .reg .pred p;
    and.b32 %r1152, %r1153, %r1154;    setp.ne.u32 p, %r1152, 0;
    vote.ballot.sync.b32 %r1152, p, 0xffffffff;
    @!p not.b32 %r1152, %r1152;
}

	// end inline asm
	and.b32  	%r1165, %r1152, %r1164;
	clz.b32 	%r1166, %r1165;
	sub.s32 	%r270, 31, %r1166;
	and.b32  	%r1167, %r931, %r1165;
	popc.b32 	%r271, %r1167;
	setp.ne.s32 	%p172, %r460, %r270;
	mov.b32 	%r2389, 0;
	@%p172 bra 	$L__BB31_191;
	shl.b32 	%r1168, %r1153, 2;
	add.s32 	%r1169, %r236, %r1168;
	atom.shared.add.u32 	%r2389, [%r1169], %r271;
$L__BB31_191:
	ld.param.u32 	%r2256, [_ZN3cub18CUB_300001_SM_10006detail10radix_sort29DeviceRadixSortOnesweepKernelINS1_5radix10policy_hubIfiyE10Policy1000ELNS0_9SortOrderE0EfiyiiNS1_21identity_decomposer_tEEEvPT5_SB_PT3_PKSC_PT1_PKSG_PT2_PKSK_T4_iiT6__param_9];
	shfl.sync.idx.b32	%r1195|%p173, %r2389, %r270, 31, -1;
	add.s32 	%r274, %r271, %r1195;
	setp.eq.s32 	%p174, %r2377, 2147483647;
	selp.b32 	%r1196, -2147483648, %r2377, %p174;
	shr.u32 	%r1197, %r1196, %r2256;
	and.b32  	%r1192, %r1197, %r238;
	mov.b32 	%r1172, 1;
	// begin inline asm
	{
    .reg .pred p;
    and.b32 %r1170, %r1192, %r1172;    setp.ne.u32 p, %r1170, 0;
    vote.ballot.sync.b32 %r1170, p, 0xffffffff;
    @!p not.b32 %r1170, %r1170;
}

	// end inline asm
	mov.b32 	%r1175, 2;
	// begin inline asm
	{
    .reg .pred p;
    and.b32 %r1173, %r1192, %r1175;    setp.ne.u32 p, %r1173, 0;
    vote.ballot.sync.b32 %r1173, p, 0xffffffff;
    @!p not.b32 %r1173, %r1173;
}

	// end inline asm
	and.b32  	%r1198, %r1173, %r1170;
	mov.b32 	%r1178, 4;
	// begin inline asm
	{
    .reg .pred p;
    and.b32 %r1176, %r1192, %r1178;    setp.ne.u32 p, %r1176, 0;
    vote.ballot.sync.b32 %r1176, p, 0xffffffff;
    @!p not.b32 %r1176, %r1176;
}

	// end inline asm
	and.b32  	%r1199, %r1176, %r1198;
	mov.b32 	%r1181, 8;
	// begin inline asm
	{
    .reg .pred p;
    and.b32 %r1179, %r1192, %r1181;    setp.ne.u32 p, %r1179, 0;
    vote.ballot.sync.b32 %r1179, p, 0xffffffff;
    @!p not.b32 %r1179, %r1179;
}

	// end inline asm
	and.b32  	%r1200, %r1179, %r1199;
	mov.b32 	%r1184, 16;
	// begin inline asm
	{
    .reg .pred p;
    and.b32 %r1182, %r1192, %r1184;    setp.ne.u32 p, %r1182, 0;
    vote.ballot.sync.b32 %r1182, p, 0xffffffff;
    @!p not.b32 %r1182, %r1182;
}

	// end inline asm
	and.b32  	%r1201, %r1182, %r1200;
	mov.b32 	%r1187, 32;
	// begin inline asm
	{
    .reg .pred p;
    and.b32 %r1185, %r1192, %r1187;    setp.ne.u32 p, %r1185, 0;
    vote.ballot.sync.b32 %r1185, p, 0xffffffff;
    @!p not.b32 %r1185, %r1185;
}

	// end inline asm
	and.b32  	%r1202, %r1185, %r1201;
	mov.b32 	%r1190, 64;
	// begin inline asm
	{
    .reg .pred p;
    and.b32 %r1188, %r1192, %r1190;    setp.ne.u32 p, %r1188, 0;
    vote.ballot.sync.b32 %r1188, p, 0xffffffff;
    @!p not.b32 %r1188, %r1188;
}

	// end inline asm
	and.b32  	%r1203, %r1188, %r1202;
	mov.b32 	%r1193, 128;
	// begin inline asm
	{
    .reg .pred p;
    and.b32 %r1191, %r1192, %r1193;    setp.ne.u32 p, %r1191, 0;
    vote.ballot.sync.b32 %r1191, p, 0xffffffff;
    @!p not.b32 %r1191, %r1191;
}

	// end inline asm
	and.b32  	%r1204, %r1191, %r1203;
	clz.b32 	%r1205, %r1204;
	sub.s32 	%r276, 31, %r1205;
	and.b32  	%r1206, %r931, %r1204;
	popc.b32 	%r277, %r1206;
	setp.ne.s32 	%p175, %r460, %r276;
	mov.b32 	%r2390, 0;
	@%p175 bra 	$L__BB31_193;
	shl.b32 	%r1207, %r1192, 2;
	add.s32 	%r1208, %r236, %r1207;
	atom.shared.add.u32 	%r2390, [%r1208], %r277;
$L__BB31_193:
	ld.param.u32 	%r2257, [_ZN3cub18CUB_300001_SM_10006detail10radix_sort29DeviceRadixSortOnesweepKernelINS1_5radix10policy_hubIfiyE10Policy1000ELNS0_9SortOrderE0EfiyiiNS1_21identity_decomposer_tEEEvPT5_SB_PT3_PKSC_PT1_PKSG_PT2_PKSK_T4_iiT6__param_9];
	shfl.sync.idx.b32	%r1234|%p176, %r2390, %r276, 31, -1;
	add.s32 	%r280, %r277, %r1234;
	setp.eq.s32 	%p177, %r2376, 2147483647;
	selp.b32 	%r1235, -2147483648, %r2376, %p177;
	shr.u32 	%r1236, %r1235, %r2257;
	and.b32  	%r1231, %r1236, %r238;
	mov.b32 	%r1211, 1;
	// begin inline asm
	{
    .reg .pred p;
    and.b32 %r1209, %r1231, %r1211;    setp.ne.u32 p, %r1209, 0;
    vote.ballot.sync.b32 %r1209, p, 0xffffffff;
    @!p not.b32 %r1209, %r1209;
}

	// end inline asm
	mov.b32 	%r1214, 2;
	// begin inline asm
	{
    .reg .pred p;
    and.b32 %r1212, %r1231, %r1214;    setp.ne.u32 p, %r1212, 0;
    vote.ballot.sync.b32 %r1212, p, 0xffffffff;
    @!p not.b32 %r1212, %r1212;
}

	// end inline asm
	and.b32  	%r1237, %r1212, %r1209;
	mov.b32 	%r1217, 4;
	// begin inline asm
	{
    .reg .pred p;
    and.b32 %r1215, %r1231, %r1217;    setp.ne.u32 p, %r1215, 0;
    vote.ballot.sync.b32 %r1215, p, 0xffffffff;
    @!p not.b32 %r1215, %r1215;
}

	// end inline asm
	and.b32  	%r1238, %r1215, %r1237;
	mov.b32 	%r1220, 8;
	// begin inline asm
	{
    .reg .pred p;
    and.b32 %r1218, %r1231, %r1220;    setp.ne.u32 p, %r1218, 0;
    vote.ballot.sync.b32 %r1218, p, 0xffffffff;
    @!p not.b32 %r1218, %r1218;
}

	// end inline asm
	and.b32  	%r1239, %r1218, %r1238;
	mov.b32 	%r1223, 16;
	// begin inline asm
	{
    .reg .pred p;
    and.b32 %r1221, %r1231, %r1223;    setp.ne.u32 p, %r1221, 0;
    vote.ballot.sync.b32 %r1221, p, 0xffffffff;
    @!p not.b32 %r1221, %r1221;
}

	// end inline asm
	and.b32  	%r1240, %r1221, %r1239;
	mov.b32 	%r1226, 32;
	// begin inline asm
	{
    .reg .pred p;
    and.b32 %r1224, %r1231, %r1226;    setp.ne.u32 p, %r1224, 0;
    vote.ballot.sync.b32 %r1224, p, 0xffffffff;
    @!p not.b32 %r1224, %r1224;
}

	// end inline asm
	and.b32  	%r1241, %r1224, %r1240;
	mov.b32 	%r1229, 64;
	// begin inline asm
	{
    .reg .pred p;
    and.b32 %r1227, %r1231, %r1229;    setp.ne.u32 p, %r1227, 0;
    vote.ballot.sync.b32 %r1227, p, 0xffffffff;
    @!p not.b32 %r1227, %r1227;
}

	// end inline asm
	and.b32  	%r1242, %r1227, %r1241;
	mov.b32 	%r1232, 128;
	// begin inline asm
	{
    .reg .pred p;
    and.b32 %r1230, %r1231, %r1232;    setp.ne.u32 p, %r1230, 0;
    vote.ballot.sync.b32 %r1230, p, 0xffffffff;
    @!p not.b32 %r1230, %r1230;
}

	// end inline asm
	and.b32  	%r1243, %r1230, %r1242;
	clz.b32 	%r1244, %r1243;
	sub.s32 	%r282, 31, %r1244;
	and.b32  	%r1245, %r931, %r1243;
	popc.b32 	%r283, %r1245;
	setp.ne.s32 	%p178, %r460, %r282;
	mov.b32 	%r2391, 0;
	@%p178 bra 	$L__BB31_195;
	shl.b32 	%r1246, %r1231, 2;
	add.s32 	%r1247, %r236, %r1246;
	atom.shared.add.u32 	%r2391, [%r1247], %r283;
$L__BB31_195:
	ld.param.u32 	%r2258, [_ZN3cub18CUB_300001_SM_10006detail10radix_sort29DeviceRadixSortOnesweepKernelINS1_5radix10policy_hubIfiyE10Policy1000ELNS0_9SortOrderE0EfiyiiNS1_21identity_decomposer_tEEEvPT5_SB_PT3_PKSC_PT1_PKSG_PT2_PKSK_T4_iiT6__param_9];
	shfl.sync.idx.b32	%r1273|%p179, %r2391, %r282, 31, -1;
	add.s32 	%r286, %r283, %r1273;
	setp.eq.s32 	%p180, %r2375, 2147483647;
	selp.b32 	%r1274, -2147483648, %r2375, %p180;
	shr.u32 	%r1275, %r1274, %r2258;
	and.b32  	%r1270, %r1275, %r238;
	mov.b32 	%r1250, 1;
	// begin inline asm
	{
    .reg .pred p;
    and.b32 %r1248, %r1270, %r1250;    setp.ne.u32 p, %r1248, 0;
    vote.ballot.sync.b32 %r1248, p, 0xffffffff;
    @!p not.b32 %r1248, %r1248;
}

	// end inline asm
	mov.b32 	%r1253, 2;
	// begin inline asm
	{
    .reg .pred p;
    and.b32 %r1251, %r1270, %r1253;    setp.ne.u32 p, %r1251, 0;
    vote.ballot.sync.b32 %r1251, p, 0xffffffff;
    @!p not.b32 %r1251, %r1251;
}

	// end inline asm
	and.b32  	%r1276, %r1251, %r1248;
	mov.b32 	%r1256, 4;
	// begin inline asm
	{
    .reg .pred p;
    and.b32 %r1254, %r1270, %r1256;    setp.ne.u32 p, %r1254, 0;
    vote.ballot.sync.b32 %r1254, p, 0xffffffff;
    @!p not.b32 %r1254, %r1254;
}

	// end inline asm
	and.b32  	%r1277, %r1254, %r1276;
	mov.b32 	%r1259, 8;
	// begin inline asm
	{
    .reg .pred p;
    and.b32 %r1257, %r1270, %r1259;    setp.ne.u32 p, %r1257, 0;
    vote.ballot.sync.b32 %r1257, p, 0xffffffff;
    @!p not.b32 %r1257, %r1257;
}

	// end inline asm
	and.b32  	%r1278, %r1257, %r1277;
	mov.b32 	%r1262, 16;
	// begin inline asm
	{
    .reg .pred p;
    and.b32 %r1260, %r1270, %r1262;    setp.ne.u32 p, %r1260, 0;
    vote.ballot.sync.b32 %r1260, p, 0xffffffff;
    @!p not.b32 %r1260, %r1260;
}

	// end inline asm
	and.b32  	%r1279, %r1260, %r1278;
	mov.b32 	%r1265, 32;
	// begin inline asm
	{
    .reg .pred p;
    and.b32 %r1263, %r1270, %r1265;    setp.ne.u32 p, %r1263, 0;
    vote.ballot.sync.b32 %r1263, p, 0xffffffff;
    @!p not.b32 %r1263, %r1263;
}

	// end inline asm
	and.b32  	%r1280, %r1263, %r1279;
	mov.b32 	%r1268, 64;
	// begin inline asm
	{
    .reg .pred p;
    and.b32 %r1266, %r1270, %r1268;    setp.ne.u32 p, %r1266, 0;
    vote.ballot.sync.b32 %r1266, p, 0xffffffff;
    @!p not.b32 %r1266, %r1266;
}

	// end inline asm
	and.b32  	%r1281, %r1266, %r1280;
	mov.b32 	%r1271, 128;
	// begin inline asm
	{
    .reg .pred p;
    and.b32 %r1269, %r1270, %r1271;    setp.ne.u32 p, %r1269, 0;
    vote.ballot.sync.b32 %r1269, p, 0xffffffff;
    @!p not.b32 %r1269, %r1269;
}

	// end inline asm
	and.b32  	%r1282, %r1269, %r1281;
	clz.b32 	%r1283, %r1282;
	sub.s32 	%r288, 31, %r1283;
	and.b32  	%r1284, %r931, %r1282;
	popc.b32 	%r289, %r1284;
	setp.ne.s32 	%p181, %r460, %r288;
	mov.b32 	%r2392, 0;
	@%p181 bra 	$L__BB31_197;
	shl.b32 	%r1285, %r1270, 2;
	add.s32 	%r1286, %r236, %r1285;
	atom.shared.add.u32 	%r2392, [%r1286], %r289;
$L__BB31_197:
	ld.param.u32 	%r2259, [_ZN3cub18CUB_300001_SM_10006detail10radix_sort29DeviceRadixSortOnesweepKernelINS1_5radix10policy_hubIfiyE10Policy1000ELNS0_9SortOrderE0EfiyiiNS1_21identity_decomposer_tEEEvPT5_SB_PT3_PKSC_PT1_PKSG_PT2_PKSK_T4_iiT6__param_9];
	shfl.sync.idx.b32	%r1312|%p182, %r2392, %r288, 31, -1;
	add.s32 	%r292, %r289, %r1312;
	setp.eq.s32 	%p183, %r2374, 2147483647;
	selp.b32 	%r1313, -2147483648, %r2374, %p183;
	shr.u32 	%r1314, %r1313, %r2259;
	and.b32  	%r1309, %r1314, %r238;
	mov.b32 	%r1289, 1;
	// begin inline asm
	{
    .reg .pred p;
    and.b32 %r1287, %r1309, %r1289;    setp.ne.u32 p, %r1287, 0;
    vote.ballot.sync.b32 %r1287, p, 0xffffffff;
    @!p not.b32 %r1287, %r1287;
}

	// end inline asm
	mov.b32 	%r1292, 2;
	// begin inline asm
	{
    .reg .pred p;
    and.b32 %r1290, %r1309, %r1292;    setp.ne.u32 p, %r1290, 0;
    vote.ballot.sync.b32 %r1290, p, 0xffffffff;
    @!p not.b32 %r1290, %r1290;
}

	// end inline asm
	and.b32  	%r1315, %r1290, %r1287;
	mov.b32 	%r1295, 4;
	// begin inline asm
	{
    .reg .pred p;
    and.b32 %r1293, %r1309, %r1295;    setp.ne.u32 p, %r1293, 0;
    vote.ballot.sync.b32 %r1293, p, 0xffffffff;
    @!p not.b32 %r1293, %r1293;
}

	// end inline asm
	and.b32  	%r1316, %r1293, %r1315;
	mov.b32 	%r1298, 8;
	// begin inline asm
	{
    .reg .pred p;
    and.b32 %r1296, %r1309, %r1298;    setp.ne.u32 p, %r1296, 0;
    vote.ballot.sync.b32 %r1296, p, 0xffffffff;
    @!p not.b32 %r1296, %r1296;
}

	// end inline asm
	and.b32  	%r1317, %r1296, %r1316;
	mov.b32 	%r1301, 16;
	// begin inline asm
	{
    .reg .pred p;
    and.b32 %r1299, %r1309, %r1301;    setp.ne.u32 p, %r1299, 0;
    vote.ballot.sync.b32 %r1299, p, 0xffffffff;
    @!p not.b32 %r1299, %r1299;
}

	// end inline asm
	and.b32  	%r1318, %r1299, %r1317;
	mov.b32 	%r1304, 32;
	// begin inline asm
	{
    .reg .pred p;
    and.b32 %r1302, %r1309, %r1304;    setp.ne.u32 p, %r1302, 0;
    vote.ballot.sync.b32 %r1302, p, 0xffffffff;
    @!p not.b32 %r1302, %r1302;
}

	// end inline asm
	and.b32  	%r1319, %r1302, %r1318;
	mov.b32 	%r1307, 64;
	// begin inline asm
	{
    .reg .pred p;
    and.b32 %r1305, %r1309, %r1307;    setp.ne.u32 p, %r1305, 0;
    vote.ballot.sync.b32 %r1305, p, 0xffffffff;
    @!p not.b32 %r1305, %r1305;
}

	// end inline asm
	and.b32  	%r1320, %r1305, %r1319;
	mov.b32 	%r1310, 128;
	// begin inline asm
	{
    .reg .pred p;
    and.b32 %r1308, %r1309, %r1310;    setp.ne.u32 p, %r1308, 0;
    vote.ballot.sync.b32 %r1308, p, 0xffffffff;
    @!p not.b32 %r1308, %r1308;
}

	// end inline asm
	and.b32  	%r1321, %r1308, %r1320;
	clz.b32 	%r1322, %r1321;
	sub.s32 	%r294, 31, %r1322;
	and.b32  	%r1323, %r931, %r1321;
	popc.b32 	%r295, %r1323;
	setp.ne.s32 	%p184, %r460, %r294;
	mov.b32 	%r2393, 0;
	@%p184 bra 	$L__BB31_199;
	shl.b32 	%r1328, %r1309, 2;
	add.s32 	%r1329, %r236, %r1328;
	atom.shared.add.u32 	%r2393, [%r1329], %r295;
$L__BB31_199:
	ld.param.u32 	%r2260, [_ZN3cub18CUB_300001_SM_10006detail10radix_sort29DeviceRadixSortOnesweepKernelINS1_5radix10policy_hubIfiyE10Policy1000ELNS0_9SortOrderE0EfiyiiNS1_21identity_decomposer_tEEEvPT5_SB_PT3_PKSC_PT1_PKSG_PT2_PKSK_T4_iiT6__param_9];
	shfl.sync.idx.b32	%r1355|%p185, %r2393, %r294, 31, -1;
	add.s32 	%r298, %r295, %r1355;
	setp.eq.s32 	%p186, %r2373, 2147483647;
	selp.b32 	%r1356, -2147483648, %r2373, %p186;
	shr.u32 	%r1357, %r1356, %r2260;
	and.b32  	%r1352, %r1357, %r238;
	mov.b32 	%r1332, 1;
	// begin inline asm
	{
    .reg .pred p;
    and.b32 %r1330, %r1352, %r1332;    setp.ne.u32 p, %r1330, 0;
    vote.ballot.sync.b32 %r1330, p, 0xffffffff;
    @!p not.b32 %r1330, %r1330;
}

	// end inline asm
	mov.b32 	%r1335, 2;
	// begin inline asm
	{
    .reg .pred p;
    and.b32 %r1333, %r1352, %r1335;    setp.ne.u32 p, %r1333, 0;
    vote.ballot.sync.b32 %r1333, p, 0xffffffff;
    @!p not.b32 %r1333, %r1333;
}

	// end inline asm
	and.b32  	%r1358, %r1333, %r1330;
	mov.b32 	%r1338, 4;
	// begin inline asm
	{
    .reg .pred p;
    and.b32 %r1336, %r1352, %r1338;    setp.ne.u32 p, %r1336, 0;
    vote.ballot.sync.b32 %r1336, p, 0xffffffff;
    @!p not.b32 %r1336, %r1336;
}

	// end inline asm
	and.b32  	%r1359, %r1336, %r1358;
	mov.b32 	%r1341, 8;
	// begin inline asm
	{
    .reg .pred p;
    and.b32 %r1339, %r1352, %r1341;    setp.ne.u32 p, %r1339, 0;
    vote.ballot.sync.b32 %r1339, p, 0xffffffff;
    @!p not.b32 %r1339, %r1339;
}

	// end inline asm
	and.b32  	%r1360, %r1339, %r1359;
	mov.b32 	%r1344, 16;
	// begin inline asm
	{
    .reg .pred p;
    and.b32 %r1342, %r1352, %r1344;    setp.ne.u32 p, %r1342, 0;
    vote.ballot.sync.b32 %r1342, p, 0xffffffff;
    @!p not.b32 %r1342, %r1342;
}

	// end inline asm
	and.b32  	%r1361, %r1342, %r1360;
	mov.b32 	%r1347, 32;
	// begin inline asm
	{
    .reg .pred p;
    and.b32 %r1345, %r1352, %r1347;    setp.ne.u32 p, %r1345, 0;
    vote.ballot.sync.b32 %r1345, p, 0xffffffff;
    @!p not.b32 %r1345, %r1345;
}

	// end inline asm
	and.b32  	%r1362, %r1345, %r1361;
	mov.b32 	%r1350, 64;
	// begin inline asm
	{
    .reg .pred p;
    and.b32 %r1348, %r1352, %r1350;    setp.ne.u32 p, %r1348, 0;
    vote.ballot.sync.b32 %r1348, p, 0xffffffff;
    @!p not.b32 %r1348, %r1348;
}

	// end inline asm
	and.b32  	%r1363, %r1348, %r1362;
	mov.b32 	%r1353, 128;
	// begin inline asm
	{
    .reg .pred p;
    and.b32 %r1351, %r1352, %r1353;    setp.ne.u32 p, %r1351, 0;
    vote.ballot.sync.b32 %r1351, p, 0xffffffff;
    @!p not.b32 %r1351, %r1351;
}

	// end inline asm
	and.b32  	%r1364, %r1351, %r1363;
	clz.b32 	%r1365, %r1364;
	sub.s32 	%r300, 31, %r1365;
	and.b32  	%r1366, %r931, %r1364;
	popc.b32 	%r301, %r1366;
	setp.ne.s32 	%p187, %r460, %r300;
	mov.b32 	%r2394, 0;
	@%p187 bra 	$L__BB31_201;
	shl.b32 	%r1371, %r1352, 2;
	add.s32 	%r1372, %r236, %r1371;
	atom.shared.add.u32 	%r2394, [%r1372], %r301;
$L__BB31_201:
	ld.param.u32 	%r2261, [_ZN3cub18CUB_300001_SM_10006detail10radix_sort29DeviceRadixSortOnesweepKernelINS1_5radix10policy_hubIfiyE10Policy1000ELNS0_9SortOrderE0EfiyiiNS1_21identity_decomposer_tEEEvPT5_SB_PT3_PKSC_PT1_PKSG_PT2_PKSK_T4_iiT6__param_9];
	shfl.sync.idx.b32	%r1398|%p188, %r2394, %r300, 31, -1;
	add.s32 	%r304, %r301, %r1398;
	setp.eq.s32 	%p189, %r2372, 2147483647;
	selp.b32 	%r1399, -2147483648, %r2372, %p189;
	shr.u32 	%r1400, %r1399, %r2261;
	and.b32  	%r1395, %r1400, %r238;
	mov.b32 	%r1375, 1;
	// begin inline asm
	{
    .reg .pred p;
    and.b32 %r1373, %r1395, %r1375;    setp.ne.u32 p, %r1373, 0;
    vote.ballot.sync.b32 %r1373, p, 0xffffffff;
    @!p not.b32 %r1373, %r1373;
}

	// end inline asm
	mov.b32 	%r1378, 2;
	// begin inline asm
	{
    .reg .pred p;
    and.b32 %r1376, %r1395, %r1378;    setp.ne.u32 p, %r1376, 0;
    vote.ballot.sync.b32 %r1376, p, 0xffffffff;
    @!p not.b32 %r1376, %r1376;
}

	// end inline asm
	and.b32  	%r1401, %r1376, %r1373;
	mov.b32 	%r1381, 4;
	// begin inline asm
	{
    .reg .pred p;
    and.b32 %r1379, %r1395, %r1381;    setp.ne.u32 p, %r1379, 0;
    vote.ballot.sync.b32 %r1379, p, 0xffffffff;
    @!p not.b32 %r1379, %r1379;
}

	// end inline asm
	and.b32  	%r1402, %r1379, %r1401;
	mov.b32 	%r1384, 8;
	// begin inline asm
	{
    .reg .pred p;
    and.b32 %r1382, %r1395, %r1384;    setp.ne.u32 p, %r1382, 0;
    vote.ballot.sync.b32 %r1382, p, 0xffffffff;
    @!p not.b32 %r1382, %r1382;
}

	// end inline asm
	and.b32  	%r1403, %r1382, %r1402;
	mov.b32 	%r1387, 16;
	// begin inline asm
	{
    .reg .pred p;
    and.b32 %r1385, %r1395, %r1387;    setp.ne.u32 p, %r1385, 0;
    vote.ballot.sync.b32 %r1385, p, 0xffffffff;
    @!p not.b32 %r1385, %r1385;
}

	// end inline asm
	and.b32  	%r1404, %r1385, %r1403;
	mov.b32 	%r1390, 32;
	// begin inline asm
	{
    .reg .pred p;
    and.b32 %r1388, %r1395, %r1390;    setp.ne.u32 p, %r1388, 0;
    vote.ballot.sync.b32 %r1388, p, 0xffffffff;
    @!p not.b32 %r1388, %r1388;
}

	// end inline asm
	and.b32  	%r1405, %r1388, %r1404;
	mov.b32 	%r1393, 64;
	// begin inline asm
	{
    .reg .pred p;
    and.b32 %r1391, %r1395, %r1393;    setp.ne.u32 p, %r1391, 0;
    vote.ballot.sync.b32 %r1391, p, 0xffffffff;
    @!p not.b32 %r1391, %r1391;
}

	// end inline asm
	and.b32  	%r1406, %r1391, %r1405;
	mov.b32 	%r1396, 128;
	// begin inline asm
	{
    .reg .pred p;
    and.b32 %r1394, %r1395, %r1396;    setp.ne.u32 p, %r1394, 0;
    vote.ballot.sync.b32 %r1394, p, 0xffffffff;
    @!p not.b32 %r1394, %r1394;
}

	// end inline asm
	and.b32  	%r1407, %r1394, %r1406;
	clz.b32 	%r1408, %r1407;
	sub.s32 	%r306, 31, %r1408;
	and.b32  	%r1409, %r931, %r1407;
	popc.b32 	%r307, %r1409;
	setp.ne.s32 	%p190, %r460, %r306;
	mov.b32 	%r2395, 0;
	@%p190 bra 	$L__BB31_203;
	shl.b32 	%r1414, %r1395, 2;
	add.s32 	%r1415, %r236, %r1414;
	atom.shared.add.u32 	%r2395, [%r1415], %r307;
$L__BB31_203:
	ld.param.u32 	%r2262, [_ZN3cub18CUB_300001_SM_10006detail10radix_sort29DeviceRadixSortOnesweepKernelINS1_5radix10policy_hubIfiyE10Policy1000ELNS0_9SortOrderE0EfiyiiNS1_21identity_decomposer_tEEEvPT5_SB_PT3_PKSC_PT1_PKSG_PT2_PKSK_T4_iiT6__param_9];
	shfl.sync.idx.b32	%r1441|%p191, %r2395, %r306, 31, -1;
	add.s32 	%r310, %r307, %r1441;
	setp.eq.s32 	%p192, %r2371, 2147483647;
	selp.b32 	%r1442, -2147483648, %r2371, %p192;
	shr.u32 	%r1443, %r1442, %r2262;
	and.b32  	%r1438, %r1443, %r238;
	mov.b32 	%r1418, 1;
	// begin inline asm
	{
    .reg .pred p;
    and.b32 %r1416, %r1438, %r1418;    setp.ne.u32 p, %r1416, 0;
    vote.ballot.sync.b32 %r1416, p, 0xffffffff;
    @!p not.b32 %r1416, %r1416;
}

	// end inline asm
	mov.b32 	%r1421, 2;
	// begin inline asm
	{
    .reg .pred p;
    and.b32 %r1419, %r1438, %r1421;    setp.ne.u32 p, %r1419, 0;
    vote.ballot.sync.b32 %r1419, p, 0xffffffff;
    @!p not.b32 %r1419, %r1419;
}

	// end inline asm
	and.b32  	%r1444, %r1419, %r1416;
	mov.b32 	%r1424, 4;
	// begin inline asm
	{
    .reg .pred p;
    and.b32 %r1422, %r1438, %r1424;    setp.ne.u32 p, %r1422, 0;
    vote.ballot.sync.b32 %r1422, p, 0xffffffff;
    @!p not.b32 %r1422, %r1422;
}

	// end inline asm
	and.b32  	%r1445, %r1422, %r1444;
	mov.b32 	%r1427, 8;
	// begin inline asm
	{
    .reg .pred p;
    and.b32 %r1425, %r1438, %r1427;    setp.ne.u32 p, %r1425, 0;
    vote.ballot.sync.b32 %r1425, p, 0xffffffff;
    @!p not.b32 %r1425, %r1425;
}

	// end inline asm
	and.b32  	%r1446, %r1425, %r1445;
	mov.b32 	%r1430, 16;
	// begin inline asm
	{
    .reg .pred p;
    and.b32 %r1428, %r1438, %r1430;    setp.ne.u32 p, %r1428, 0;
    vote.ballot.sync.b32 %r1428, p, 0xffffffff;
    @!p not.b32 %r1428, %r1428;
}

	// end inline asm
	and.b32  	%r1447, %r1428, %r1446;
	mov.b32 	%r1433, 32;
	// begin inline asm
	{
    .reg .pred p;
    and.b32 %r1431, %r1438, %r1433;    setp.ne.u32 p, %r1431, 0;
    vote.ballot.sync.b32 %r1431, p, 0xffffffff;
    @!p not.b32 %r1431, %r1431;
}

	// end inline asm
	and.b32  	%r1448, %r1431, %r1447;
	mov.b32 	%r1436, 64;
	// begin inline asm
	{
    .reg .pred p;
    and.b32 %r1434, %r1438, %r1436;    setp.ne.u32 p, %r1434, 0;
    vote.ballot.sync.b32 %r1434, p, 0xffffffff;
    @!p not.b32 %r1434, %r1434;
}

	// end inline asm
	and.b32  	%r1449, %r1434, %r1448;
	mov.b32 	%r1439, 128;
	// begin inline asm
	{
    .reg .pred p;
    and.b32 %r1437, %r1438, %r1439;    setp.ne.u32 p, %r1437, 0;
    vote.ballot.sync.b32 %r1437, p, 0xffffffff;
    @!p not.b32 %r1437, %r1437;
}

	// end inline asm
	and.b32  	%r1450, %r1437, %r1449;
	clz.b32 	%r1451, %r1450;
	sub.s32 	%r312, 31, %r1451;
	and.b32  	%r1452, %r931, %r1450;
	popc.b32 	%r313, %r1452;
	setp.ne.s32 	%p193, %r460, %r312;
	mov.b32 	%r2396, 0;
	@%p193 bra 	$L__BB31_205;
	shl.b32 	%r1457, %r1438, 2;
	add.s32 	%r1458, %r236, %r1457;
	atom.shared.add.u32 	%r2396, [%r1458], %r313;
$L__BB31_205:
	ld.param.u32 	%r2263, [_ZN3cub18CUB_300001_SM_10006detail10radix_sort29DeviceRadixSortOnesweepKernelINS1_5radix10policy_hubIfiyE10Policy1000ELNS0_9SortOrderE0EfiyiiNS1_21identity_decomposer_tEEEvPT5_SB_PT3_PKSC_PT1_PKSG_PT2_PKSK_T4_iiT6__param_9];
	shfl.sync.idx.b32	%r1484|%p194, %r2396, %r312, 31, -1;
	add.s32 	%r316, %r313, %r1484;
	setp.eq.s32 	%p195, %r2370, 2147483647;
	selp.b32 	%r1485, -2147483648, %r2370, %p195;
	shr.u32 	%r1486, %r1485, %r2263;
	and.b32  	%r1481, %r1486, %r238;
	mov.b32 	%r1461, 1;
	// begin inline asm
	{
    .reg .pred p;
    and.b32 %r1459, %r1481, %r1461;    setp.ne.u32 p, %r1459, 0;
    vote.ballot.sync.b32 %r1459, p, 0xffffffff;
    @!p not.b32 %r1459, %r1459;
}

	// end inline asm
	mov.b32 	%r1464, 2;
	// begin inline asm
	{
    .reg .pred p;
    and.b32 %r1462, %r1481, %r1464;    setp.ne.u32 p, %r1462, 0;
    vote.ballot.sync.b32 %r1462, p, 0xffffffff;
    @!p not.b32 %r1462, %r1462;
}

	// end inline asm
	and.b32  	%r1487, %r1462, %r1459;
	mov.b32 	%r1467, 4;
	// begin inline asm
	{
    .reg .pred p;
    and.b32 %r1465, %r1481, %r1467;    setp.ne.u32 p, %r1465, 0;
    vote.ballot.sync.b32 %r1465, p, 0xffffffff;
    @!p not.b32 %r1465, %r1465;
}

	// end inline asm
	and.b32  	%r1488, %r1465, %r1487;
	mov.b32 	%r1470, 8;
	// begin inline asm
	{
    .reg .pred p;
    and.b32 %r1468, %r1481, %r1470;    setp.ne.u32 p, %r1468, 0;
    vote.ballot.sync.b32 %r1468, p, 0xffffffff;
    @!p not.b32 %r1468, %r1468;
}

	// end inline asm
	and.b32  	%r1489, %r1468, %r1488;
	mov.b32 	%r1473, 16;
	// begin inline asm
	{
    .reg .pred p;
    and.b32 %r1471, %r1481, %r1473;    setp.ne.u32 p, %r1471, 0;
    vote.ballot.sync.b32 %r1471, p, 0xffffffff;
    @!p not.b32 %r1471, %r1471;
}

	// end inline asm
	and.b32  	%r1490, %r1471, %r1489;
	mov.b32 	%r1476, 32;
	// begin inline asm
	{
    .reg .pred p;
    and.b32 %r1474, %r1481, %r1476;    setp.ne.u32 p, %r1474, 0;
    vote.ballot.sync.b32 %r1474, p, 0xffffffff;
    @!p not.b32 %r1474, %r1474;
}

	// end inline asm
	and.b32  	%r1491, %r1474, %r1490;
	mov.b32 	%r1479, 64;
	// begin inline asm
	{
    .reg .pred p;
    and.b32 %r1477, %r1481, %r1479;    setp.ne.u32 p, %r1477, 0;
    vote.ballot.sync.b32 %r1477, p, 0xffffffff;
    @!p not.b32 %r1477, %r1477;
}

	// end inline asm
	and.b32  	%r1492, %r1477, %r1491;
	mov.b32 	%r1482, 128;
	// begin inline asm
	{
    .reg .pred p;
    and.b32 %r1480, %r1481, %r1482;    setp.ne.u32 p, %r1480, 0;
    vote.ballot.sync.b32 %r1480, p, 0xffffffff;
    @!p not.b32 %r1480, %r1480;
}

	// end inline asm
	and.b32  	%r1493, %r1480, %r1492;
	clz.b32 	%r1494, %r1493;
	sub.s32 	%r318, 31, %r1494;
	and.b32  	%r1495, %r931, %r1493;
	popc.b32 	%r319, %r1495;
	setp.ne.s32 	%p196, %r460, %r318;
	mov.b32 	%r2397, 0;
	@%p196 bra 	$L__BB31_207;
	shl.b32 	%r1500, %r1481, 2;
	add.s32 	%r1501, %r236, %r1500;
	atom.shared.add.u32 	%r2397, [%r1501], %r319;
$L__BB31_207:
	ld.param.u32 	%r2264, [_ZN3cub18CUB_300001_SM_10006detail10radix_sort29DeviceRadixSortOnesweepKernelINS1_5radix10policy_hubIfiyE10Policy1000ELNS0_9SortOrderE0EfiyiiNS1_21identity_decomposer_tEEEvPT5_SB_PT3_PKSC_PT1_PKSG_PT2_PKSK_T4_iiT6__param_9];
	shfl.sync.idx.b32	%r1527|%p197, %r2397, %r318, 31, -1;
	add.s32 	%r322, %r319, %r1527;
	setp.eq.s32 	%p198, %r2369, 2147483647;
	selp.b32 	%r1528, -2147483648, %r2369, %p198;
	shr.u32 	%r1529, %r1528, %r2264;
	and.b32  	%r1524, %r1529, %r238;
	mov.b32 	%r1504, 1;
	// begin inline asm
	{
    .reg .pred p;
    and.b32 %r1502, %r1524, %r1504;    setp.ne.u32 p, %r1502, 0;
    vote.ballot.sync.b32 %r1502, p, 0xffffffff;
    @!p not.b32 %r1502, %r1502;
}

	// end inline asm
	mov.b32 	%r1507, 2;
	// begin inline asm
	{
    .reg .pred p;
    and.b32 %r1505, %r1524, %r1507;    setp.ne.u32 p, %r1505, 0;
    vote.ballot.sync.b32 %r1505, p, 0xffffffff;
    @!p not.b32 %r1505, %r1505;
}

	// end inline asm
	and.b32  	%r1530, %r1505, %r1502;
	mov.b32 	%r1510, 4;
	// begin inline asm
	{
    .reg .pred p;
    and.b32 %r1508, %r1524, %r1510;    setp.ne.u32 p, %r1508, 0;
    vote.ballot.sync.b32 %r1508, p, 0xffffffff;
    @!p not.b32 %r1508, %r1508;
}

	// end inline asm
	and.b32  	%r1531, %r1508, %r1530;
	mov.b32 	%r1513, 8;
	// begin inline asm
	{
    .reg .pred p;
    and.b32 %r1511, %r1524, %r1513;    setp.ne.u32 p, %r1511, 0;
    vote.ballot.sync.b32 %r1511, p, 0xffffffff;
    @!p not.b32 %r1511, %r1511;
}

	// end inline asm
	and.b32  	%r1532, %r1511, %r1531;
	mov.b32 	%r1516, 16;
	// begin inline asm
	{
    .reg .pred p;
    and.b32 %r1514, %r1524, %r1516;    setp.ne.u32 p, %r1514, 0;
    vote.ballot.sync.b32 %r1514, p, 0xffffffff;
    @!p not.b32 %r1514, %r1514;
}

	// end inline asm
	and.b32  	%r1533, %r1514, %r1532;
	mov.b32 	%r1519, 32;
	// begin inline asm
	{
    .reg .pred p;
    and.b32 %r1517, %r1524, %r1519;    setp.ne.u32 p, %r1517, 0;
    vote.ballot.sync.b32 %r1517, p, 0xffffffff;
    @!p not.b32 %r1517, %r1517;
}

	// end inline asm
	and.b32  	%r1534, %r1517, %r1533;
	mov.b32 	%r1522, 64;
	// begin inline asm
	{
    .reg .pred p;
    and.b32 %r1520, %r1524, %r1522;    setp.ne.u32 p, %r1520, 0;
    vote.ballot.sync.b32 %r1520, p, 0xffffffff;
    @!p not.b32 %r1520, %r1520;
}

	// end inline asm
	and.b32  	%r1535, %r1520, %r1534;
	mov.b32 	%r1525, 128;
	// begin inline asm
	{
    .reg .pred p;
    and.b32 %r1523, %r1524, %r1525;    setp.ne.u32 p, %r1523, 0;
    vote.ballot.sync.b32 %r1523, p, 0xffffffff;
    @!p not.b32 %r1523, %r1523;
}

	// end inline asm
	and.b32  	%r1536, %r1523, %r1535;
	clz.b32 	%r1537, %r1536;
	sub.s32 	%r324, 31, %r1537;
	and.b32  	%r1538, %r931, %r1536;
	popc.b32 	%r325, %r1538;
	setp.ne.s32 	%p199, %r460, %r324;
	mov.b32 	%r2398, 0;
	@%p199 bra 	$L__BB31_209;
	shl.b32 	%r1543, %r1524, 2;
	add.s32 	%r1544, %r236, %r1543;
	atom.shared.add.u32 	%r2398, [%r1544], %r325;
$L__BB31_209:
	ld.param.u32 	%r2265, [_ZN3cub18CUB_300001_SM_10006detail10radix_sort29DeviceRadixSortOnesweepKernelINS1_5radix10policy_hubIfiyE10Policy1000ELNS0_9SortOrderE0EfiyiiNS1_21identity_decomposer_tEEEvPT5_SB_PT3_PKSC_PT1_PKSG_PT2_PKSK_T4_iiT6__param_9];
	shfl.sync.idx.b32	%r1570|%p200, %r2398, %r324, 31, -1;
	add.s32 	%r328, %r325, %r1570;
	setp.eq.s32 	%p201, %r2368, 2147483647;
	selp.b32 	%r1571, -2147483648, %r2368, %p201;
	shr.u32 	%r1572, %r1571, %r2265;
	and.b32  	%r1567, %r1572, %r238;
	mov.b32 	%r1547, 1;
	// begin inline asm
	{
    .reg .pred p;
    and.b32 %r1545, %r1567, %r1547;    setp.ne.u32 p, %r1545, 0;
    vote.ballot.sync.b32 %r1545, p, 0xffffffff;
    @!p not.b32 %r1545, %r1545;
}

	// end inline asm
	mov.b32 	%r1550, 2;
	// begin inline asm
	{
    .reg .pred p;
    and.b32 %r1548, %r1567, %r1550;    setp.ne.u32 p, %r1548, 0;
    vote.ballot.sync.b32 %r1548, p, 0xffffffff;
    @!p not.b32 %r1548, %r1548;
}

	// end inline asm
	and.b32  	%r1573, %r1548, %r1545;
	mov.b32 	%r1553, 4;
	// begin inline asm
	{
    .reg .pred p;
    and.b32 %r1551, %r1567, %r1553;    setp.ne.u32 p, %r1551, 0;
    vote.ballot.sync.b32 %r1551, p, 0xffffffff;
    @!p not.b32 %r1551, %r1551;
}

	// end inline asm
	and.b32  	%r1574, %r1551, %r1573;
	mov.b32 	%r1556, 8;
	// begin inline asm
	{
    .reg .pred p;
    and.b32 %r1554, %r1567, %r1556;    setp.ne.u32 p, %r1554, 0;
    vote.ballot.sync.b32 %r1554, p, 0xffffffff;
    @!p not.b32 %r1554, %r1554;
}

	// end inline asm
	and.b32  	%r1575, %r1554, %r1574;
	mov.b32 	%r1559, 16;
	// begin inline asm
	{
    .reg .pred p;
    and.b32 %r1557, %r1567, %r1559;    setp.ne.u32 p, %r1557, 0;
    vote.ballot.sync.b32 %r1557, p, 0xffffffff;
    @!p not.b32 %r1557, %r1557;
}

	// end inline asm
	and.b32  	%r1576, %r1557, %r1575;
	mov.b32 	%r1562, 32;
	// begin inline asm
	{
    .reg .pred p;
    and.b32 %r1560, %r1567, %r1562;    setp.ne.u32 p, %r1560, 0;
    vote.ballot.sync.b32 %r1560, p, 0xffffffff;
    @!p not.b32 %r1560, %r1560;
}

	// end inline asm
	and.b32  	%r1577, %r1560, %r1576;
	mov.b32 	%r1565, 64;
	// begin inline asm
	{
    .reg .pred p;
    and.b32 %r1563, %r1567, %r1565;    setp.ne.u32 p, %r1563, 0;
    vote.ballot.sync.b32 %r1563, p, 0xffffffff;
    @!p not.b32 %r1563, %r1563;
}

	// end inline asm
	and.b32  	%r1578, %r1563, %r1577;
	mov.b32 	%r1568, 128;
	// begin inline asm
	{
    .reg .pred p;
    and.b32 %r1566, %r1567, %r1568;    setp.ne.u32 p, %r1566, 0;
    vote.ballot.sync.b32 %r1566, p, 0xffffffff;
    @!p not.b32 %r1566, %r1566;
}

	// end inline asm
	and.b32  	%r1579, %r1566, %r1578;
	clz.b32 	%r1580, %r1579;
	sub.s32 	%r330, 31, %r1580;
	and.b32  	%r1581, %r931, %r1579;
	popc.b32 	%r331, %r1581;
	setp.ne.s32 	%p202, %r460, %r330;
	mov.b32 	%r2399, 0;
	@%p202 bra 	$L__BB31_211;
	shl.b32 	%r1582, %r1, 5;
	and.b32  	%r1583, %r1582, 31744;
	add.s32 	%r1585, %r524, %r1583;
	shl.b32 	%r1586, %r1567, 2;
	add.s32 	%r1587, %r1585, %r1586;
	atom.shared.add.u32 	%r2399, [%r1587], %r331;
$L__BB31_211:
	ld.param.u32 	%r2266, [_ZN3cub18CUB_300001_SM_10006detail10radix_sort29DeviceRadixSortOnesweepKernelINS1_5radix10policy_hubIfiyE10Policy1000ELNS0_9SortOrderE0EfiyiiNS1_21identity_decomposer_tEEEvPT5_SB_PT3_PKSC_PT1_PKSG_PT2_PKSK_T4_iiT6__param_9];
	shfl.sync.idx.b32	%r1613|%p203, %r2399, %r330, 31, -1;
	add.s32 	%r334, %r331, %r1613;
	setp.eq.s32 	%p204, %r2367, 2147483647;
	selp.b32 	%r1614, -2147483648, %r2367, %p204;
	shr.u32 	%r1615, %r1614, %r2266;
	and.b32  	%r1610, %r1615, %r238;
	mov.b32 	%r1590, 1;
	// begin inline asm
	{
    .reg .pred p;
    and.b32 %r1588, %r1610, %r1590;    setp.ne.u32 p, %r1588, 0;
    vote.ballot.sync.b32 %r1588, p, 0xffffffff;
    @!p not.b32 %r1588, %r1588;
}

	// end inline asm
	mov.b32 	%r1593, 2;
	// begin inline asm
	{
    .reg .pred p;
    and.b32 %r1591, %r1610, %r1593;    setp.ne.u32 p, %r1591, 0;
    vote.ballot.sync.b32 %r1591, p, 0xffffffff;
    @!p not.b32 %r1591, %r1591;
}

	// end inline asm
	and.b32  	%r1616, %r1591, %r1588;
	mov.b32 	%r1596, 4;
	// begin inline asm
	{
    .reg .pred p;
    and.b32 %r1594, %r1610, %r1596;    setp.ne.u32 p, %r1594, 0;
    vote.ballot.sync.b32 %r1594, p, 0xffffffff;
    @!p not.b32 %r1594, %r1594;
}

	// end inline asm
	and.b32  	%r1617, %r1594, %r1616;
	mov.b32 	%r1599, 8;
	// begin inline asm
	{
    .reg .pred p;
    and.b32 %r1597, %r1610, %r1599;    setp.ne.u32 p, %r1597, 0;
    vote.ballot.sync.b32 %r1597, p, 0xffffffff;
    @!p not.b32 %r1597, %r1597;
}

	// end inline asm
	and.b32  	%r1618, %r1597, %r1617;
	mov.b32 	%r1602, 16;
	// begin inline asm
	{
    .reg .pred p;
    and.b32 %r1600, %r1610, %r1602;    setp.ne.u32 p, %r1600, 0;
    vote.ballot.sync.b32 %r1600, p, 0xffffffff;
    @!p not.b32 %r1600, %r1600;
}

	// end inline asm
	and.b32  	%r1619, %r1600, %r1618;
	mov.b32 	%r1605, 32;
	// begin inline asm
	{
    .reg .pred p;
    and.b32 %r1603, %r1610, %r1605;    setp.ne.u32 p, %r1603, 0;
    vote.ballot.sync.b32 %r1603, p, 0xffffffff;
    @!p not.b32 %r1603, %r1603;
}

	// end inline asm
	and.b32  	%r1620, %r1603, %r1619;
	mov.b32 	%r1608, 64;
	// begin inline asm
	{
    .reg .pred p;
    and.b32 %r1606, %r1610, %r1608;    setp.ne.u32 p, %r1606, 0;
    vote.ballot.sync.b32 %r1606, p, 0xffffffff;
    @!p not.b32 %r1606, %r1606;
}

	// end inline asm
	and.b32  	%r1621, %r1606, %r1620;
	mov.b32 	%r1611, 128;
	// begin inline asm
	{
    .reg .pred p;
    and.b32 %r1609, %r1610, %r1611;    setp.ne.u32 p, %r1609, 0;
    vote.ballot.sync.b32 %r1609, p, 0xffffffff;
    @!p not.b32 %r1609, %r1609;
}

	// end inline asm
	and.b32  	%r1622, %r1609, %r1621;
	clz.b32 	%r1623, %r1622;
	sub.s32 	%r336, 31, %r1623;
	and.b32  	%r1624, %r931, %r1622;
	popc.b32 	%r337, %r1624;
	setp.ne.s32 	%p205, %r460, %r336;
	mov.b32 	%r2400, 0;
	@%p205 bra 	$L__BB31_213;
	shl.b32 	%r1629, %r1610, 2;
	add.s32 	%r1630, %r236, %r1629;
	atom.shared.add.u32 	%r2400, [%r1630], %r337;
$L__BB31_213:
	setp.gt.u32 	%p206, %r1, 255;
	shfl.sync.idx.b32	%r1631|%p207, %r2400, %r336, 31, -1;
	add.s32 	%r1632, %r337, %r1631;
	bar.sync 	0;
	shl.b32 	%r1633, %r244, 2;
	add.s32 	%r340, %r524, %r1633;
	st.shared.u32 	[%r340+-4], %r2383;
	shl.b32 	%r1635, %r250, 2;
	add.s32 	%r341, %r524, %r1635;
	st.shared.u32 	[%r341+-4], %r2382;
	shl.b32 	%r1636, %r256, 2;
	add.s32 	%r342, %r524, %r1636;
	st.shared.u32 	[%r342+-4], %r2381;
	shl.b32 	%r1637, %r262, 2;
	add.s32 	%r343, %r524, %r1637;
	st.shared.u32 	[%r343+-4], %r2380;
	shl.b32 	%r1638, %r268, 2;
	add.s32 	%r344, %r524, %r1638;
	st.shared.u32 	[%r344+-4], %r2379;
	shl.b32 	%r1639, %r274, 2;
	add.s32 	%r345, %r524, %r1639;
	st.shared.u32 	[%r345+-4], %r2378;
	shl.b32 	%r1640, %r280, 2;
	add.s32 	%r346, %r524, %r1640;
	st.shared.u32 	[%r346+-4], %r2377;
	shl.b32 	%r1641, %r286, 2;
	add.s32 	%r347, %r524, %r1641;
	st.shared.u32 	[%r347+-4], %r2376;
	shl.b32 	%r1642, %r292, 2;
	add.s32 	%r348, %r524, %r1642;
	st.shared.u32 	[%r348+-4], %r2375;
	shl.b32 	%r1643, %r298, 2;
	add.s32 	%r349, %r524, %r1643;
	st.shared.u32 	[%r349+-4], %r2374;
	shl.b32 	%r1644, %r304, 2;
	add.s32 	%r350, %r524, %r1644;
	st.shared.u32 	[%r350+-4], %r2373;
	shl.b32 	%r1645, %r310, 2;
	add.s32 	%r351, %r524, %r1645;
	st.shared.u32 	[%r351+-4], %r2372;
	shl.b32 	%r1646, %r316, 2;
	add.s32 	%r352, %r524, %r1646;
	st.shared.u32 	[%r352+-4], %r2371;
	shl.b32 	%r1647, %r322, 2;
	add.s32 	%r353, %r524, %r1647;
	st.shared.u32 	[%r353+-4], %r2370;
	shl.b32 	%r1648, %r328, 2;
	add.s32 	%r354, %r524, %r1648;
	st.shared.u32 	[%r354+-4], %r2369;
	shl.b32 	%r1649, %r334, 2;
	add.s32 	%r355, %r524, %r1649;
	st.shared.u32 	[%r355+-4], %r2368;
	shl.b32 	%r1650, %r1632, 2;
	add.s32 	%r356, %r524, %r1650;
	st.shared.u32 	[%r356+-4], %r2367;
	shl.b32 	%r1651, %r1, 3;
	add.s32 	%r1652, %r524, %r1651;
	add.s32 	%r357, %r1652, 26112;
	@%p206 bra 	$L__BB31_221;
	ld.param.u64 	%rd437, [_ZN3cub18CUB_300001_SM_10006detail10radix_sort29DeviceRadixSortOnesweepKernelINS1_5radix10policy_hubIfiyE10Policy1000ELNS0_9SortOrderE0EfiyiiNS1_21identity_decomposer_tEEEvPT5_SB_PT3_PKSC_PT1_PKSG_PT2_PKSK_T4_iiT6__param_3];
	cvta.to.global.u64 	%rd94, %rd437;
	shl.b64 	%rd95, %rd9, 3;
	add.s64 	%rd96, %rd94, %rd95;
	ld.global.u64 	%rd97, [%rd96];
	cvt.s64.s32 	%rd98, %r235;
	sub.s64 	%rd456, %rd97, %rd98;
	st.shared.u64 	[%r357], %rd456;
	setp.lt.s32 	%p208, %r4, 1;
	mov.u32 	%r2404, %r2329;
	@%p208 bra 	$L__BB31_220;
	mov.b32 	%r2402, -1;
	mov.u32 	%r2401, %r4;
	mov.u32 	%r2404, %r2329;
$L__BB31_216:
	ld.param.u64 	%rd430, [_ZN3cub18CUB_300001_SM_10006detail10radix_sort29DeviceRadixSortOnesweepKernelINS1_5radix10policy_hubIfiyE10Policy1000ELNS0_9SortOrderE0EfiyiiNS1_21identity_decomposer_tEEEvPT5_SB_PT3_PKSC_PT1_PKSG_PT2_PKSK_T4_iiT6__param_0];
	add.s32 	%r361, %r2401, -1;
	shl.b32 	%r1654, %r361, 8;
	add.s32 	%r1655, %r1654, %r1;
	cvta.to.global.u64 	%rd99, %rd430;
	mul.wide.s32 	%rd100, %r1655, 4;
	add.s64 	%rd19, %rd99, %rd100;
$L__BB31_217:
	membar.cta;
	ld.volatile.global.u32 	%r362, [%rd19];
	setp.eq.s32 	%p209, %r362, 0;
	@%p209 bra 	$L__BB31_217;
	and.b32  	%r1656, %r362, 1073741823;
	add.s32 	%r2404, %r1656, %r2404;
	setp.gt.s32 	%p210, %r362, -1;
	vote.sync.ballot.b32 	%r2402, %p210, %r2402;
	setp.gt.u32 	%p212, %r2401, 1;
	and.pred  	%p213, %p210, %p212;
	mov.u32 	%r2401, %r361;
	@%p213 bra 	$L__BB31_216;
	ld.shared.u64 	%rd456, [%r357];
$L__BB31_220:
	ld.param.u64 	%rd431, [_ZN3cub18CUB_300001_SM_10006detail10radix_sort29DeviceRadixSortOnesweepKernelINS1_5radix10policy_hubIfiyE10Policy1000ELNS0_9SortOrderE0EfiyiiNS1_21identity_decomposer_tEEEvPT5_SB_PT3_PKSC_PT1_PKSG_PT2_PKSK_T4_iiT6__param_0];
	or.b32  	%r1657, %r2404, -2147483648;
	cvta.to.global.u64 	%rd101, %rd431;
	add.s64 	%rd103, %rd101, %rd59;
	st.volatile.global.u32 	[%rd103], %r1657;
	sub.s32 	%r1660, %r2404, %r2329;
	cvt.s64.s32 	%rd104, %r1660;
	add.s64 	%rd105, %rd456, %rd104;
	st.shared.u64 	[%r357], %rd105;
$L__BB31_221:
	ld.param.u32 	%r2242, [_ZN3cub18CUB_300001_SM_10006detail10radix_sort29DeviceRadixSortOnesweepKernelINS1_5radix10policy_hubIfiyE10Policy1000ELNS0_9SortOrderE0EfiyiiNS1_21identity_decomposer_tEEEvPT5_SB_PT3_PKSC_PT1_PKSG_PT2_PKSK_T4_iiT6__param_8];
	ld.param.u64 	%rd434, [_ZN3cub18CUB_300001_SM_10006detail10radix_sort29DeviceRadixSortOnesweepKernelINS1_5radix10policy_hubIfiyE10Policy1000ELNS0_9SortOrderE0EfiyiiNS1_21identity_decomposer_tEEEvPT5_SB_PT3_PKSC_PT1_PKSG_PT2_PKSK_T4_iiT6__param_2];
	setp.gt.u32 	%p214, %r1, 255;
	mad.lo.s32 	%r366, %r4, 6528, 6528;
	setp.lt.s32 	%p215, %r366, %r2242;
	setp.eq.s64 	%p216, %rd434, 0;
	or.pred  	%p217, %p216, %p215;
	or.pred  	%p218, %p214, %p217;
	@%p218 bra 	$L__BB31_223;
	ld.param.u64 	%rd435, [_ZN3cub18CUB_300001_SM_10006detail10radix_sort29DeviceRadixSortOnesweepKernelINS1_5radix10policy_hubIfiyE10Policy1000ELNS0_9SortOrderE0EfiyiiNS1_21identity_decomposer_tEEEvPT5_SB_PT3_PKSC_PT1_PKSG_PT2_PKSK_T4_iiT6__param_2];
	ld.shared.u64 	%rd106, [%r357];
	cvt.s64.s32 	%rd107, %r2329;
	cvt.s64.s32 	%rd108, %r235;
	add.s64 	%rd109, %rd108, %rd107;
	add.s64 	%rd110, %rd109, %rd106;
	cvta.to.global.u64 	%rd111, %rd435;
	shl.b64 	%rd112, %rd9, 3;
	add.s64 	%rd113, %rd111, %rd112;
	st.global.u64 	[%rd113], %rd110;
$L__BB31_223:
	ld.param.u32 	%r2243, [_ZN3cub18CUB_300001_SM_10006detail10radix_sort29DeviceRadixSortOnesweepKernelINS1_5radix10policy_hubIfiyE10Policy1000ELNS0_9SortOrderE0EfiyiiNS1_21identity_decomposer_tEEEvPT5_SB_PT3_PKSC_PT1_PKSG_PT2_PKSK_T4_iiT6__param_8];
	ld.param.u64 	%rd438, [_ZN3cub18CUB_300001_SM_10006detail10radix_sort29DeviceRadixSortOnesweepKernelINS1_5radix10policy_hubIfiyE10Policy1000ELNS0_9SortOrderE0EfiyiiNS1_21identity_decomposer_tEEEvPT5_SB_PT3_PKSC_PT1_PKSG_PT2_PKSK_T4_iiT6__param_4];
	cvta.to.global.u64 	%rd22, %rd438;
	setp.gt.s32 	%p219, %r366, %r2243;
	bar.sync 	0;
	@%p219 bra 	$L__BB31_225;
	ld.param.u32 	%r2267, [_ZN3cub18CUB_300001_SM_10006detail10radix_sort29DeviceRadixSortOnesweepKernelINS1_5radix10policy_hubIfiyE10Policy1000ELNS0_9SortOrderE0EfiyiiNS1_21identity_decomposer_tEEEvPT5_SB_PT3_PKSC_PT1_PKSG_PT2_PKSK_T4_iiT6__param_9];
	ld.shared.u32 	%r1663, [%r118];
	setp.eq.s32 	%p220, %r1663, 2147483647;
	selp.b32 	%r1664, -2147483648, %r1663, %p220;
	shr.u32 	%r1665, %r1664, %r2267;
	and.b32  	%r1666, %r1665, %r238;
	shl.b32 	%r1667, %r1666, 3;
	add.s32 	%r1669, %r524, 26112;
	add.s32 	%r1670, %r1669, %r1667;
	ld.shared.u64 	%rd114, [%r1670];
	add.s64 	%rd115, %rd114, %rd9;
	setp.gt.s32 	%p221, %r1663, -1;
	selp.b32 	%r1671, -1, -2147483648, %p221;
	xor.b32  	%r1672, %r1671, %r1663;
	shl.b64 	%rd116, %rd115, 2;
	add.s64 	%rd117, %rd22, %rd116;
	st.global.u32 	[%rd117], %r1672;
	bar.warp.sync 	-1;
	ld.shared.u32 	%r1673, [%r118+1536];
	setp.eq.s32 	%p222, %r1673, 2147483647;
	selp.b32 	%r1674, -2147483648, %r1673, %p222;
	shr.u32 	%r1675, %r1674, %r2267;
	and.b32  	%r1676, %r1675, %r238;
	shl.b32 	%r1677, %r1676, 3;
	add.s32 	%r1678, %r1669, %r1677;
	ld.shared.u64 	%rd118, [%r1678];
	add.s64 	%rd119, %rd118, %rd9;
	setp.gt.s32 	%p223, %r1673, -1;
	selp.b32 	%r1679, -1, -2147483648, %p223;
	xor.b32  	%r1680, %r1679, %r1673;
	shl.b64 	%rd120, %rd119, 2;
	add.s64 	%rd121, %rd22, %rd120;
	st.global.u32 	[%rd121+1536], %r1680;
	bar.warp.sync 	-1;
	ld.shared.u32 	%r1681, [%r118+3072];
	setp.eq.s32 	%p224, %r1681, 2147483647;
	selp.b32 	%r1682, -2147483648, %r1681, %p224;
	shr.u32 	%r1683, %r1682, %r2267;
	and.b32  	%r1684, %r1683, %r238;
	shl.b32 	%r1685, %r1684, 3;
	add.s32 	%r1686, %r1669, %r1685;
	ld.shared.u64 	%rd122, [%r1686];
	add.s64 	%rd123, %rd122, %rd9;
	setp.gt.s32 	%p225, %r1681, -1;
	selp.b32 	%r1687, -1, -2147483648, %p225;
	xor.b32  	%r1688, %r1687, %r1681;
	shl.b64 	%rd124, %rd123, 2;
	add.s64 	%rd125, %rd22, %rd124;
	st.global.u32 	[%rd125+3072], %r1688;
	bar.warp.sync 	-1;
	ld.shared.u32 	%r1689, [%r118+4608];
	setp.eq.s32 	%p226, %r1689, 2147483647;
	selp.b32 	%r1690, -2147483648, %r1689, %p226;
	shr.u32 	%r1691, %r1690, %r2267;
	and.b32  	%r1692, %r1691, %r238;
	shl.b32 	%r1693, %r1692, 3;
	add.s32 	%r1694, %r1669, %r1693;
	ld.shared.u64 	%rd126, [%r1694];
	add.s64 	%rd127, %rd126, %rd9;
	setp.gt.s32 	%p227, %r1689, -1;
	selp.b32 	%r1695, -1, -2147483648, %p227;
	xor.b32  	%r1696, %r1695, %r1689;
	shl.b64 	%rd128, %rd127, 2;
	add.s64 	%rd129, %rd22, %rd128;
	st.global.u32 	[%rd129+4608], %r1696;
	bar.warp.sync 	-1;
	ld.shared.u32 	%r1697, [%r118+6144];
	setp.eq.s32 	%p228, %r1697, 2147483647;
	selp.b32 	%r1698, -2147483648, %r1697, %p228;
	shr.u32 	%r1699, %r1698, %r2267;
	and.b32  	%r1700, %r1699, %r238;
	shl.b32 	%r1701, %r1700, 3;
	add.s32 	%r1702, %r1669, %r1701;
	ld.shared.u64 	%rd130, [%r1702];
	add.s64 	%rd131, %rd130, %rd9;
	setp.gt.s32 	%p229, %r1697, -1;
	selp.b32 	%r1703, -1, -2147483648, %p229;
	xor.b32  	%r1704, %r1703, %r1697;
	shl.b64 	%rd132, %rd131, 2;
	add.s64 	%rd133, %rd22, %rd132;
	st.global.u32 	[%rd133+6144], %r1704;
	bar.warp.sync 	-1;
	ld.shared.u32 	%r1705, [%r118+7680];
	setp.eq.s32 	%p230, %r1705, 2147483647;
	selp.b32 	%r1706, -2147483648, %r1705, %p230;
	shr.u32 	%r1707, %r1706, %r2267;
	and.b32  	%r1708, %r1707, %r238;
	shl.b32 	%r1709, %r1708, 3;
	add.s32 	%r1710, %r1669, %r1709;
	ld.shared.u64 	%rd134, [%r1710];
	add.s64 	%rd135, %rd134, %rd9;
	setp.gt.s32 	%p231, %r1705, -1;
	selp.b32 	%r1711, -1, -2147483648, %p231;
	xor.b32  	%r1712, %r1711, %r1705;
	shl.b64 	%rd136, %rd135, 2;
	add.s64 	%rd137, %rd22, %rd136;
	st.global.u32 	[%rd137+7680], %r1712;
	bar.warp.sync 	-1;
	ld.shared.u32 	%r1713, [%r118+9216];
	setp.eq.s32 	%p232, %r1713, 2147483647;
	selp.b32 	%r1714, -2147483648, %r1713, %p232;
	shr.u32 	%r1715, %r1714, %r2267;
	and.b32  	%r1716, %r1715, %r238;
	shl.b32 	%r1717, %r1716, 3;
	add.s32 	%r1718, %r1669, %r1717;
	ld.shared.u64 	%rd138, [%r1718];
	add.s64 	%rd139, %rd138, %rd9;
	setp.gt.s32 	%p233, %r1713, -1;
	selp.b32 	%r1719, -1, -2147483648, %p233;
	xor.b32  	%r1720, %r1719, %r1713;
	shl.b64 	%rd140, %rd139, 2;
	add.s64 	%rd141, %rd22, %rd140;
	st.global.u32 	[%rd141+9216], %r1720;
	bar.warp.sync 	-1;
	ld.shared.u32 	%r1721, [%r118+10752];
	setp.eq.s32 	%p234, %r1721, 2147483647;
	selp.b32 	%r1722, -2147483648, %r1721, %p234;
	shr.u32 	%r1723, %r1722, %r2267;
	and.b32  	%r1724, %r1723, %r238;
	shl.b32 	%r1725, %r1724, 3;
	add.s32 	%r1726, %r1669, %r1725;
	ld.shared.u64 	%rd142, [%r1726];
	add.s64 	%rd143, %rd142, %rd9;
	setp.gt.s32 	%p235, %r1721, -1;
	selp.b32 	%r1727, -1, -2147483648, %p235;
	xor.b32  	%r1728, %r1727, %r1721;
	shl.b64 	%rd144, %rd143, 2;
	add.s64 	%rd145, %rd22, %rd144;
	st.global.u32 	[%rd145+10752], %r1728;
	bar.warp.sync 	-1;
	ld.shared.u32 	%r1729, [%r118+12288];
	setp.eq.s32 	%p236, %r1729, 2147483647;
	selp.b32 	%r1730, -2147483648, %r1729, %p236;
	shr.u32 	%r1731, %r1730, %r2267;
	and.b32  	%r1732, %r1731, %r238;
	shl.b32 	%r1733, %r1732, 3;
	add.s32 	%r1734, %r1669, %r1733;
	ld.shared.u64 	%rd146, [%r1734];
	add.s64 	%rd147, %rd146, %rd9;
	setp.gt.s32 	%p237, %r1729, -1;
	selp.b32 	%r1735, -1, -2147483648, %p237;
	xor.b32  	%r1736, %r1735, %r1729;
	shl.b64 	%rd148, %rd147, 2;
	add.s64 	%rd149, %rd22, %rd148;
	st.global.u32 	[%rd149+12288], %r1736;
	bar.warp.sync 	-1;
	ld.shared.u32 	%r1737, [%r118+13824];
	setp.eq.s32 	%p238, %r1737, 2147483647;
	selp.b32 	%r1738, -2147483648, %r1737, %p238;
	shr.u32 	%r1739, %r1738, %r2267;
	and.b32  	%r1740, %r1739, %r238;
	shl.b32 	%r1741, %r1740, 3;
	add.s32 	%r1742, %r1669, %r1741;
	ld.shared.u64 	%rd150, [%r1742];
	add.s64 	%rd151, %rd150, %rd9;
	setp.gt.s32 	%p239, %r1737, -1;
	selp.b32 	%r1743, -1, -2147483648, %p239;
	xor.b32  	%r1744, %r1743, %r1737;
	shl.b64 	%rd152, %rd151, 2;
	add.s64 	%rd153, %rd22, %rd152;
	st.global.u32 	[%rd153+13824], %r1744;
	bar.warp.sync 	-1;
	ld.shared.u32 	%r1745, [%r118+15360];
	setp.eq.s32 	%p240, %r1745, 2147483647;
	selp.b32 	%r1746, -2147483648, %r1745, %p240;
	shr.u32 	%r1747, %r1746, %r2267;
	and.b32  	%r1748, %r1747, %r238;
	shl.b32 	%r1749, %r1748, 3;
	add.s32 	%r1750, %r1669, %r1749;
	ld.shared.u64 	%rd154, [%r1750];
	add.s64 	%rd155, %rd154, %rd9;
	setp.gt.s32 	%p241, %r1745, -1;
	selp.b32 	%r1751, -1, -2147483648, %p241;
	xor.b32  	%r1752, %r1751, %r1745;
	shl.b64 	%rd156, %rd155, 2;
	add.s64 	%rd157, %rd22, %rd156;
	st.global.u32 	[%rd157+15360], %r1752;
	bar.warp.sync 	-1;
	ld.shared.u32 	%r1753, [%r118+16896];
	setp.eq.s32 	%p242, %r1753, 2147483647;
	selp.b32 	%r1754, -2147483648, %r1753, %p242;
	shr.u32 	%r1755, %r1754, %r2267;
	and.b32  	%r1756, %r1755, %r238;
	shl.b32 	%r1757, %r1756, 3;
	add.s32 	%r1758, %r1669, %r1757;
	ld.shared.u64 	%rd158, [%r1758];
	add.s64 	%rd159, %rd158, %rd9;
	setp.gt.s32 	%p243, %r1753, -1;
	selp.b32 	%r1759, -1, -2147483648, %p243;
	xor.b32  	%r1760, %r1759, %r1753;
	shl.b64 	%rd160, %rd159, 2;
	add.s64 	%rd161, %rd22, %rd160;
	st.global.u32 	[%rd161+16896], %r1760;
	bar.warp.sync 	-1;
	ld.shared.u32 	%r1761, [%r118+18432];
	setp.eq.s32 	%p244, %r1761, 2147483647;
	selp.b32 	%r1762, -2147483648, %r1761, %p244;
	shr.u32 	%r1763, %r1762, %r2267;
	and.b32  	%r1764, %r1763, %r238;
	shl.b32 	%r1765, %r1764, 3;
	add.s32 	%r1766, %r1669, %r1765;
	ld.shared.u64 	%rd162, [%r1766];
	add.s64 	%rd163, %rd162, %rd9;
	setp.gt.s32 	%p245, %r1761, -1;
	selp.b32 	%r1767, -1, -2147483648, %p245;
	xor.b32  	%r1768, %r1767, %r1761;
	shl.b64 	%rd164, %rd163, 2;
	add.s64 	%rd165, %rd22, %rd164;
	st.global.u32 	[%rd165+18432], %r1768;
	bar.warp.sync 	-1;
	ld.shared.u32 	%r1769, [%r118+19968];
	setp.eq.s32 	%p246, %r1769, 2147483647;
	selp.b32 	%r1770, -2147483648, %r1769, %p246;
	shr.u32 	%r1771, %r1770, %r2267;
	and.b32  	%r1772, %r1771, %r238;
	shl.b32 	%r1773, %r1772, 3;
	add.s32 	%r1774, %r1669, %r1773;
	ld.shared.u64 	%rd166, [%r1774];
	add.s64 	%rd167, %rd166, %rd9;
	setp.gt.s32 	%p247, %r1769, -1;
	selp.b32 	%r1775, -1, -2147483648, %p247;
	xor.b32  	%r1776, %r1775, %r1769;
	shl.b64 	%rd168, %rd167, 2;
	add.s64 	%rd169, %rd22, %rd168;
	st.global.u32 	[%rd169+19968], %r1776;
	bar.warp.sync 	-1;
	ld.shared.u32 	%r1777, [%r118+21504];
	setp.eq.s32 	%p248, %r1777, 2147483647;
	selp.b32 	%r1778, -2147483648, %r1777, %p248;
	shr.u32 	%r1779, %r1778, %r2267;
	and.b32  	%r1780, %r1779, %r238;
	shl.b32 	%r1781, %r1780, 3;
	add.s32 	%r1782, %r1669, %r1781;
	ld.shared.u64 	%rd170, [%r1782];
	add.s64 	%rd171, %rd170, %rd9;
	setp.gt.s32 	%p249, %r1777, -1;
	selp.b32 	%r1783, -1, -2147483648, %p249;
	xor.b32  	%r1784, %r1783, %r1777;
	shl.b64 	%rd172, %rd171, 2;
	add.s64 	%rd173, %rd22, %rd172;
	st.global.u32 	[%rd173+21504], %r1784;
	bar.warp.sync 	-1;
	ld.shared.u32 	%r1785, [%r118+23040];
	setp.eq.s32 	%p250, %r1785, 2147483647;
	selp.b32 	%r1786, -2147483648, %r1785, %p250;
	shr.u32 	%r1787, %r1786, %r2267;
	and.b32  	%r1788, %r1787, %r238;
	shl.b32 	%r1789, %r1788, 3;
	add.s32 	%r1790, %r1669, %r1789;
	ld.shared.u64 	%rd174, [%r1790];
	add.s64 	%rd175, %rd174, %rd9;
	setp.gt.s32 	%p251, %r1785, -1;
	selp.b32 	%r1791, -1, -2147483648, %p251;
	xor.b32  	%r1792, %r1791, %r1785;
	shl.b64 	%rd176, %rd175, 2;
	add.s64 	%rd177, %rd22, %rd176;
	st.global.u32 	[%rd177+23040], %r1792;
	bar.warp.sync 	-1;
	ld.shared.u32 	%r1793, [%r118+24576];
	setp.eq.s32 	%p252, %r1793, 2147483647;
	selp.b32 	%r1794, -2147483648, %r1793, %p252;
	shr.u32 	%r1795, %r1794, %r2267;
	and.b32  	%r1796, %r1795, %r238;
	shl.b32 	%r1797, %r1796, 3;
	add.s32 	%r1798, %r1669, %r1797;
	ld.shared.u64 	%rd178, [%r1798];
	add.s64 	%rd179, %rd178, %rd9;
	setp.gt.s32 	%p253, %r1793, -1;
	selp.b32 	%r1799, -1, -2147483648, %p253;
	xor.b32  	%r1800, %r1799, %r1793;
	shl.b64 	%rd180, %rd179, 2;
	add.s64 	%rd181, %rd22, %rd180;
	st.global.u32 	[%rd181+24576], %r1800;
	bar.warp.sync 	-1;
	bra.uni 	$L__BB31_260;
$L__BB31_225:
	ld.param.u32 	%r2244, [_ZN3cub18CUB_300001_SM_10006detail10radix_sort29DeviceRadixSortOnesweepKernelINS1_5radix10policy_hubIfiyE10Policy1000ELNS0_9SortOrderE0EfiyiiNS1_21identity_decomposer_tEEEvPT5_SB_PT3_PKSC_PT1_PKSG_PT2_PKSK_T4_iiT6__param_8];
	mad.lo.s32 	%r368, %r4, -6528, %r2244;
	setp.ge.s32 	%p254, %r1, %r368;
	@%p254 bra 	$L__BB31_227;
	ld.param.u32 	%r2268, [_ZN3cub18CUB_300001_SM_10006detail10radix_sort29DeviceRadixSortOnesweepKernelINS1_5radix10policy_hubIfiyE10Policy1000ELNS0_9SortOrderE0EfiyiiNS1_21identity_decomposer_tEEEvPT5_SB_PT3_PKSC_PT1_PKSG_PT2_PKSK_T4_iiT6__param_9];
	ld.shared.u32 	%r1801, [%r118];
	setp.eq.s32 	%p255, %r1801, 2147483647;
	selp.b32 	%r1802, -2147483648, %r1801, %p255;
	shr.u32 	%r1803, %r1802, %r2268;
	and.b32  	%r1804, %r1803, %r238;
	shl.b32 	%r1805, %r1804, 3;
	add.s32 	%r1807, %r524, %r1805;
	ld.shared.u64 	%rd182, [%r1807+26112];
	setp.gt.s32 	%p256, %r1801, -1;
	selp.b32 	%r1808, -1, -2147483648, %p256;
	xor.b32  	%r1809, %r1808, %r1801;
	add.s64 	%rd183, %rd182, %rd9;
	shl.b64 	%rd184, %rd183, 2;
	add.s64 	%rd185, %rd22, %rd184;
	st.global.u32 	[%rd185], %r1809;
$L__BB31_227:
	bar.warp.sync 	-1;
	add.s32 	%r1810, %r1, 384;
	setp.ge.s32 	%p257, %r1810, %r368;
	@%p257 bra 	$L__BB31_229;
	ld.param.u32 	%r2269, [_ZN3cub18CUB_300001_SM_10006detail10radix_sort29DeviceRadixSortOnesweepKernelINS1_5radix10policy_hubIfiyE10Policy1000ELNS0_9SortOrderE0EfiyiiNS1_21identity_decomposer_tEEEvPT5_SB_PT3_PKSC_PT1_PKSG_PT2_PKSK_T4_iiT6__param_9];
	ld.shared.u32 	%r1811, [%r118+1536];
	setp.eq.s32 	%p258, %r1811, 2147483647;
	selp.b32 	%r1812, -2147483648, %r1811, %p258;
	shr.u32 	%r1813, %r1812, %r2269;
	and.b32  	%r1814, %r1813, %r238;
	shl.b32 	%r1815, %r1814, 3;
	add.s32 	%r1817, %r524, %r1815;
	ld.shared.u64 	%rd186, [%r1817+26112];
	setp.gt.s32 	%p259, %r1811, -1;
	selp.b32 	%r1818, -1, -2147483648, %p259;
	xor.b32  	%r1819, %r1818, %r1811;
	add.s64 	%rd187, %rd186, %rd9;
	shl.b64 	%rd188, %rd187, 2;
	add.s64 	%rd189, %rd22, %rd188;
	st.global.u32 	[%rd189+1536], %r1819;
$L__BB31_229:
	bar.warp.sync 	-1;
	add.s32 	%r1820, %r1, 768;
	setp.ge.s32 	%p260, %r1820, %r368;
	@%p260 bra 	$L__BB31_231;
	ld.param.u32 	%r2270, [_ZN3cub18CUB_300001_SM_10006detail10radix_sort29DeviceRadixSortOnesweepKernelINS1_5radix10policy_hubIfiyE10Policy1000ELNS0_9SortOrderE0EfiyiiNS1_21identity_decomposer_tEEEvPT5_SB_PT3_PKSC_PT1_PKSG_PT2_PKSK_T4_iiT6__param_9];
	ld.shared.u32 	%r1821, [%r118+3072];
	setp.eq.s32 	%p261, %r1821, 2147483647;
	selp.b32 	%r1822, -2147483648, %r1821, %p261;
	shr.u32 	%r1823, %r1822, %r2270;
	and.b32  	%r1824, %r1823, %r238;
	shl.b32 	%r1825, %r1824, 3;
	add.s32 	%r1827, %r524, %r1825;
	ld.shared.u64 	%rd190, [%r1827+26112];
	setp.gt.s32 	%p262, %r1821, -1;
	selp.b32 	%r1828, -1, -2147483648, %p262;
	xor.b32  	%r1829, %r1828, %r1821;
	add.s64 	%rd191, %rd190, %rd9;
	shl.b64 	%rd192, %rd191, 2;
	add.s64 	%rd193, %rd22, %rd192;
	st.global.u32 	[%rd193+3072], %r1829;
$L__BB31_231:
	bar.warp.sync 	-1;
	add.s32 	%r1830, %r1, 1152;
	setp.ge.s32 	%p263, %r1830, %r368;
	@%p263 bra 	$L__BB31_233;
	ld.param.u32 	%r2271, [_ZN3cub18CUB_300001_SM_10006detail10radix_sort29DeviceRadixSortOnesweepKernelINS1_5radix10policy_hubIfiyE10Policy1000ELNS0_9SortOrderE0EfiyiiNS1_21identity_decomposer_tEEEvPT5_SB_PT3_PKSC_PT1_PKSG_PT2_PKSK_T4_iiT6__param_9];
	ld.shared.u32 	%r1831, [%r118+4608];
	setp.eq.s32 	%p264, %r1831, 2147483647;
	selp.b32 	%r1832, -2147483648, %r1831, %p264;
	shr.u32 	%r1833, %r1832, %r2271;
	and.b32  	%r1834, %r1833, %r238;
	shl.b32 	%r1835, %r1834, 3;
	add.s32 	%r1837, %r524, %r1835;
	ld.shared.u64 	%rd194, [%r1837+26112];
	setp.gt.s32 	%p265, %r1831, -1;
	selp.b32 	%r1838, -1, -2147483648, %p265;
	xor.b32  	%r1839, %r1838, %r1831;
	add.s64 	%rd195, %rd194, %rd9;
	shl.b64 	%rd196, %rd195, 2;
	add.s64 	%rd197, %rd22, %rd196;
	st.global.u32 	[%rd197+4608], %r1839;
$L__BB31_233:
	bar.warp.sync 	-1;
	add.s32 	%r1840, %r1, 1536;
	setp.ge.s32 	%p266, %r1840, %r368;
	@%p266 bra 	$L__BB31_235;
	ld.param.u32 	%r2272, [_ZN3cub18CUB_300001_SM_10006detail10radix_sort29DeviceRadixSortOnesweepKernelINS1_5radix10policy_hubIfiyE10Policy1000ELNS0_9SortOrderE0EfiyiiNS1_21identity_decomposer_tEEEvPT5_SB_PT3_PKSC_PT1_PKSG_PT2_PKSK_T4_iiT6__param_9];
	ld.shared.u32 	%r1841, [%r118+6144];
	setp.eq.s32 	%p267, %r1841, 2147483647;
	selp.b32 	%r1842, -2147483648, %r1841, %p267;
	shr.u32 	%r1843, %r1842, %r2272;
	and.b32  	%r1844, %r1843, %r238;
	shl.b32 	%r1845, %r1844, 3;
	add.s32 	%r1847, %r524, %r1845;
	ld.shared.u64 	%rd198, [%r1847+26112];
	setp.gt.s32 	%p268, %r1841, -1;
	selp.b32 	%r1848, -1, -2147483648, %p268;
	xor.b32  	%r1849, %r1848, %r1841;
	add.s64 	%rd199, %rd198, %rd9;
	shl.b64 	%rd200, %rd199, 2;
	add.s64 	%rd201, %rd22, %rd200;
	st.global.u32 	[%rd201+6144], %r1849;
$L__BB31_235:
	bar.warp.sync 	-1;
	add.s32 	%r1850, %r1, 1920;
	setp.ge.s32 	%p269, %r1850, %r368;
	@%p269 bra 	$L__BB31_237;
	ld.param.u32 	%r2273, [_ZN3cub18CUB_300001_SM_10006detail10radix_sort29DeviceRadixSortOnesweepKernelINS1_5radix10policy_hubIfiyE10Policy1000ELNS0_9SortOrderE0EfiyiiNS1_21identity_decomposer_tEEEvPT5_SB_PT3_PKSC_PT1_PKSG_PT2_PKSK_T4_iiT6__param_9];
	ld.shared.u32 	%r1851, [%r118+7680];
	setp.eq.s32 	%p270, %r1851, 2147483647;
	selp.b32 	%r1852, -2147483648, %r1851, %p270;
	shr.u32 	%r1853, %r1852, %r2273;
	and.b32  	%r1854, %r1853, %r238;
	shl.b32 	%r1855, %r1854, 3;
	add.s32 	%r1857, %r524, %r1855;
	ld.shared.u64 	%rd202, [%r1857+26112];
	setp.gt.s32 	%p271, %r1851, -1;
	selp.b32 	%r1858, -1, -2147483648, %p271;
	xor.b32  	%r1859, %r1858, %r1851;
	add.s64 	%rd203, %rd202, %rd9;
	shl.b64 	%rd204, %rd203, 2;
	add.s64 	%rd205, %rd22, %rd204;
	st.global.u32 	[%rd205+7680], %r1859;
$L__BB31_237:
	bar.warp.sync 	-1;
	add.s32 	%r1860, %r1, 2304;
	setp.ge.s32 	%p272, %r1860, %r368;
	@%p272 bra 	$L__BB31_239;
	ld.param.u32 	%r2274, [_ZN3cub18CUB_300001_SM_10006detail10radix_sort29DeviceRadixSortOnesweepKernelINS1_5radix10policy_hubIfiyE10Policy1000ELNS0_9SortOrderE0EfiyiiNS1_21identity_decomposer_tEEEvPT5_SB_PT3_PKSC_PT1_PKSG_PT2_PKSK_T4_iiT6__param_9];
	ld.shared.u32 	%r1861, [%r118+9216];
	setp.eq.s32 	%p273, %r1861, 2147483647;
	selp.b32 	%r1862, -2147483648, %r1861, %p273;
	shr.u32 	%r1863, %r1862, %r2274;
	and.b32  	%r1864, %r1863, %r238;
	shl.b32 	%r1865, %r1864, 3;
	add.s32 	%r1867, %r524, %r1865;
	ld.shared.u64 	%rd206, [%r1867+26112];
	setp.gt.s32 	%p274, %r1861, -1;
	selp.b32 	%r1868, -1, -2147483648, %p274;
	xor.b32  	%r1869, %r1868, %r1861;
	add.s64 	%rd207, %rd206, %rd9;
	shl.b64 	%rd208, %rd207, 2;
	add.s64 	%rd209, %rd22, %rd208;
	st.global.u32 	[%rd209+9216], %r1869;
$L__BB31_239:
	bar.warp.sync 	-1;
	add.s32 	%r1870, %r1, 2688;
	setp.ge.s32 	%p275, %r1870, %r368;
	@%p275 bra 	$L__BB31_241;
	ld.param.u32 	%r2275, [_ZN3cub18CUB_300001_SM_10006detail10radix_sort29DeviceRadixSortOnesweepKernelINS1_5radix10policy_hubIfiyE10Policy1000ELNS0_9SortOrderE0EfiyiiNS1_21identity_decomposer_tEEEvPT5_SB_PT3_PKSC_PT1_PKSG_PT2_PKSK_T4_iiT6__param_9];
	ld.shared.u32 	%r1871, [%r118+10752];
	setp.eq.s32 	%p276, %r1871, 2147483647;
	selp.b32 	%r1872, -2147483648, %r1871, %p276;
	shr.u32 	%r1873, %r1872, %r2275;
	and.b32  	%r1874, %r1873, %r238;
	shl.b32 	%r1875, %r1874, 3;
	add.s32 	%r1877, %r524, %r1875;
	ld.shared.u64 	%rd210, [%r1877+26112];
	setp.gt.s32 	%p277, %r1871, -1;
	selp.b32 	%r1878, -1, -2147483648, %p277;
	xor.b32  	%r1879, %r1878, %r1871;
	add.s64 	%rd211, %rd210, %rd9;
	shl.b64 	%rd212, %rd211, 2;
	add.s64 	%rd213, %rd22, %rd212;
	st.global.u32 	[%rd213+10752], %r1879;
$L__BB31_241:
	bar.warp.sync 	-1;
	or.b32  	%r1880, %r1, 3072;
	setp.ge.s32 	%p278, %r1880, %r368;
	@%p278 bra 	$L__BB31_243;
	ld.param.u32 	%r2276, [_ZN3cub18CUB_300001_SM_10006detail10radix_sort29DeviceRadixSortOnesweepKernelINS1_5radix10policy_hubIfiyE10Policy1000ELNS0_9SortOrderE0EfiyiiNS1_21identity_decomposer_tEEEvPT5_SB_PT3_PKSC_PT1_PKSG_PT2_PKSK_T4_iiT6__param_9];
	ld.shared.u32 	%r1881, [%r118+12288];
	setp.eq.s32 	%p279, %r1881, 2147483647;
	selp.b32 	%r1882, -2147483648, %r1881, %p279;
	shr.u32 	%r1883, %r1882, %r2276;
	and.b32  	%r1884, %r1883, %r238;
	shl.b32 	%r1885, %r1884, 3;
	add.s32 	%r1887, %r524, %r1885;
	ld.shared.u64 	%rd214, [%r1887+26112];
	setp.gt.s32 	%p280, %r1881, -1;
	selp.b32 	%r1888, -1, -2147483648, %p280;
	xor.b32  	%r1889, %r1888, %r1881;
	add.s64 	%rd215, %rd214, %rd9;
	shl.b64 	%rd216, %rd215, 2;
	add.s64 	%rd217, %rd22, %rd216;
	st.global.u32 	[%rd217+12288], %r1889;
$L__BB31_243:
	bar.warp.sync 	-1;
	add.s32 	%r1890, %r1, 3456;
	setp.ge.s32 	%p281, %r1890, %r368;
	@%p281 bra 	$L__BB31_245;
	ld.param.u32 	%r2277, [_ZN3cub18CUB_300001_SM_10006detail10radix_sort29DeviceRadixSortOnesweepKernelINS1_5radix10policy_hubIfiyE10Policy1000ELNS0_9SortOrderE0EfiyiiNS1_21identity_decomposer_tEEEvPT5_SB_PT3_PKSC_PT1_PKSG_PT2_PKSK_T4_iiT6__param_9];
	ld.shared.u32 	%r1891, [%r118+13824];
	setp.eq.s32 	%p282, %r1891, 2147483647;
	selp.b32 	%r1892, -2147483648, %r1891, %p282;
	shr.u32 	%r1893, %r1892, %r2277;
	and.b32  	%r1894, %r1893, %r238;
	shl.b32 	%r1895, %r1894, 3;
	add.s32 	%r1897, %r524, %r1895;
	ld.shared.u64 	%rd218, [%r1897+26112];
	setp.gt.s32 	%p283, %r1891, -1;
	selp.b32 	%r1898, -1, -2147483648, %p283;
	xor.b32  	%r1899, %r1898, %r1891;
	add.s64 	%rd219, %rd218, %rd9;
	shl.b64 	%rd220, %rd219, 2;
	add.s64 	%rd221, %rd22, %rd220;
	st.global.u32 	[%rd221+13824], %r1899;
$L__BB31_245:
	bar.warp.sync 	-1;
	add.s32 	%r1900, %r1, 3840;
	setp.ge.s32 	%p284, %r1900, %r368;
	@%p284 bra 	$L__BB31_247;
	ld.param.u32 	%r2278, [_ZN3cub18CUB_300001_SM_10006detail10radix_sort29DeviceRadixSortOnesweepKernelINS1_5radix10policy_hubIfiyE10Policy1000ELNS0_9SortOrderE0EfiyiiNS1_21identity_decomposer_tEEEvPT5_SB_PT3_PKSC_PT1_PKSG_PT2_PKSK_T4_iiT6__param_9];
	ld.shared.u32 	%r1901, [%r118+15360];
	setp.eq.s32 	%p285, %r1901, 2147483647;
	selp.b32 	%r1902, -2147483648, %r1901, %p285;
	shr.u32 	%r1903, %r1902, %r2278;
	and.b32  	%r1904, %r1903, %r238;
	shl.b32 	%r1905, %r1904, 3;
	add.s32 	%r1907, %r524, %r1905;
	ld.shared.u64 	%rd222, [%r1907+26112];
	setp.gt.s32 	%p286, %r1901, -1;
	selp.b32 	%r1908, -1, -2147483648, %p286;
	xor.b32  	%r1909, %r1908, %r1901;
	add.s64 	%rd223, %rd222, %rd9;
	shl.b64 	%rd224, %rd223, 2;
	add.s64 	%rd225, %rd22, %rd224;
	st.global.u32 	[%rd225+15360], %r1909;
$L__BB31_247:
	bar.warp.sync 	-1;
	add.s32 	%r1910, %r1, 4224;
	setp.ge.s32 	%p287, %r1910, %r368;
	@%p287 bra 	$L__BB31_249;
	ld.param.u32 	%r2279, [_ZN3cub18CUB_300001_SM_10006detail10radix_sort29DeviceRadixSortOnesweepKernelINS1_5radix10policy_hubIfiyE10Policy1000ELNS0_9SortOrderE0EfiyiiNS1_21identity_decomposer_tEEEvPT5_SB_PT3_PKSC_PT1_PKSG_PT2_PKSK_T4_iiT6__param_9];
	ld.shared.u32 	%r1911, [%r118+16896];
	setp.eq.s32 	%p288, %r1911, 2147483647;
	selp.b32 	%r1912, -2147483648, %r1911, %p288;
	shr.u32 	%r1913, %r1912, %r2279;
	and.b32  	%r1914, %r1913, %r238;
	shl.b32 	%r1915, %r1914, 3;
	add.s32 	%r1917, %r524, %r1915;
	ld.shared.u64 	%rd226, [%r1917+26112];
	setp.gt.s32 	%p289, %r1911, -1;
	selp.b32 	%r1918, -1, -2147483648, %p289;
	xor.b32  	%r1919, %r1918, %r1911;
	add.s64 	%rd227, %rd226, %rd9;
	shl.b64 	%rd228, %rd227, 2;
	add.s64 	%rd229, %rd22, %rd228;
	st.global.u32 	[%rd229+16896], %r1919;
$L__BB31_249:
	bar.warp.sync 	-1;
	add.s32 	%r1920, %r1, 4608;
	setp.ge.s32 	%p290, %r1920, %r368;
	@%p290 bra 	$L__BB31_251;
	ld.param.u32 	%r2280, [_ZN3cub18CUB_300001_SM_10006detail10radix_sort29DeviceRadixSortOnesweepKernelINS1_5radix10policy_hubIfiyE10Policy1000ELNS0_9SortOrderE0EfiyiiNS1_21identity_decomposer_tEEEvPT5_SB_PT3_PKSC_PT1_PKSG_PT2_PKSK_T4_iiT6__param_9];
	ld.shared.u32 	%r1921, [%r118+18432];
	setp.eq.s32 	%p291, %r1921, 2147483647;
	selp.b32 	%r1922, -2147483648, %r1921, %p291;
	shr.u32 	%r1923, %r1922, %r2280;
	and.b32  	%r1924, %r1923, %r238;
	shl.b32 	%r1925, %r1924, 3;
	add.s32 	%r1927, %r524, %r1925;
	ld.shared.u64 	%rd230, [%r1927+26112];
	setp.gt.s32 	%p292, %r1921, -1;
	selp.b32 	%r1928, -1, -2147483648, %p292;
	xor.b32  	%r1929, %r1928, %r1921;
	add.s64 	%rd231, %rd230, %rd9;
	shl.b64 	%rd232, %rd231, 2;
	add.s64 	%rd233, %rd22, %rd232;
	st.global.u32 	[%rd233+18432], %r1929;
$L__BB31_251:
	bar.warp.sync 	-1;
	add.s32 	%r1930, %r1, 4992;
	setp.ge.s32 	%p293, %r1930, %r368;
	@%p293 bra 	$L__BB31_253;
	ld.param.u32 	%r2281, [_ZN3cub18CUB_300001_SM_10006detail10radix_sort29DeviceRadixSortOnesweepKernelINS1_5radix10policy_hubIfiyE10Policy1000ELNS0_9SortOrderE0EfiyiiNS1_21identity_decomposer_tEEEvPT5_SB_PT3_PKSC_PT1_PKSG_PT2_PKSK_T4_iiT6__param_9];
	ld.shared.u32 	%r1931, [%r118+19968];
	setp.eq.s32 	%p294, %r1931, 2147483647;
	selp.b32 	%r1932, -2147483648, %r1931, %p294;
	shr.u32 	%r1933, %r1932, %r2281;
	and.b32  	%r1934, %r1933, %r238;
	shl.b32 	%r1935, %r1934, 3;
	add.s32 	%r1937, %r524, %r1935;
	ld.shared.u64 	%rd234, [%r1937+26112];
	setp.gt.s32 	%p295, %r1931, -1;
	selp.b32 	%r1938, -1, -2147483648, %p295;
	xor.b32  	%r1939, %r1938, %r1931;
	add.s64 	%rd235, %rd234, %rd9;
	shl.b64 	%rd236, %rd235, 2;
	add.s64 	%rd237, %rd22, %rd236;
	st.global.u32 	[%rd237+19968], %r1939;
$L__BB31_253:
	bar.warp.sync 	-1;
	add.s32 	%r1940, %r1, 5376;
	setp.ge.s32 	%p296, %r1940, %r368;
	@%p296 bra 	$L__BB31_255;
	ld.param.u32 	%r2282, [_ZN3cub18CUB_300001_SM_10006detail10radix_sort29DeviceRadixSortOnesweepKernelINS1_5radix10policy_hubIfiyE10Policy1000ELNS0_9SortOrderE0EfiyiiNS1_21identity_decomposer_tEEEvPT5_SB_PT3_PKSC_PT1_PKSG_PT2_PKSK_T4_iiT6__param_9];
	ld.shared.u32 	%r1941, [%r118+21504];
	setp.eq.s32 	%p297, %r1941, 2147483647;
	selp.b32 	%r1942, -2147483648, %r1941, %p297;
	shr.u32 	%r1943, %r1942, %r2282;
	and.b32  	%r1944, %r1943, %r238;
	shl.b32 	%r1945, %r1944, 3;
	add.s32 	%r1947, %r524, %r1945;
	ld.shared.u64 	%rd238, [%r1947+26112];
	setp.gt.s32 	%p298, %r1941, -1;
	selp.b32 	%r1948, -1, -2147483648, %p298;
	xor.b32  	%r1949, %r1948, %r1941;
	add.s64 	%rd239, %rd238, %rd9;
	shl.b64 	%rd240, %rd239, 2;
	add.s64 	%rd241, %rd22, %rd240;
	st.global.u32 	[%rd241+21504], %r1949;
$L__BB31_255:
	bar.warp.sync 	-1;
	add.s32 	%r1950, %r1, 5760;
	setp.ge.s32 	%p299, %r1950, %r368;
	@%p299 bra 	$L__BB31_257;
	ld.param.u32 	%r2283, [_ZN3cub18CUB_300001_SM_10006detail10radix_sort29DeviceRadixSortOnesweepKernelINS1_5radix10policy_hubIfiyE10Policy1000ELNS0_9SortOrderE0EfiyiiNS1_21identity_decomposer_tEEEvPT5_SB_PT3_PKSC_PT1_PKSG_PT2_PKSK_T4_iiT6__param_9];
	ld.shared.u32 	%r1951, [%r118+23040];
	setp.eq.s32 	%p300, %r1951, 2147483647;
	selp.b32 	%r1952, -2147483648, %r1951, %p300;
	shr.u32 	%r1953, %r1952, %r2283;
	and.b32  	%r1954, %r1953, %r238;
	shl.b32 	%r1955, %r1954, 3;
	add.s32 	%r1957, %r524, %r1955;
	ld.shared.u64 	%rd242, [%r1957+26112];
	setp.gt.s32 	%p301, %r1951, -1;
	selp.b32 	%r1958, -1, -2147483648, %p301;
	xor.b32  	%r1959, %r1958, %r1951;
	add.s64 	%rd243, %rd242, %rd9;
	shl.b64 	%rd244, %rd243, 2;
	add.s64 	%rd245, %rd22, %rd244;
	st.global.u32 	[%rd245+23040], %r1959;
$L__BB31_257:
	bar.warp.sync 	-1;
	or.b32  	%r1960, %r1, 6144;
	setp.ge.s32 	%p302, %r1960, %r368;
	@%p302 bra 	$L__BB31_259;
	ld.param.u32 	%r2284, [_ZN3cub18CUB_300001_SM_10006detail10radix_sort29DeviceRadixSortOnesweepKernelINS1_5radix10policy_hubIfiyE10Policy1000ELNS0_9SortOrderE0EfiyiiNS1_21identity_decomposer_tEEEvPT5_SB_PT3_PKSC_PT1_PKSG_PT2_PKSK_T4_iiT6__param_9];
	ld.shared.u32 	%r1961, [%r118+24576];
	setp.eq.s32 	%p303, %r1961, 2147483647;
	selp.b32 	%r1962, -2147483648, %r1961, %p303;
	shr.u32 	%r1963, %r1962, %r2284;
	and.b32  	%r1964, %r1963, %r238;
	shl.b32 	%r1965, %r1964, 3;
	add.s32 	%r1967, %r524, %r1965;
	ld.shared.u64 	%rd246, [%r1967+26112];
	setp.gt.s32 	%p304, %r1961, -1;
	selp.b32 	%r1968, -1, -2147483648, %p304;
	xor.b32  	%r1969, %r1968, %r1961;
	add.s64 	%rd247, %rd246, %rd9;
	shl.b64 	%rd248, %rd247, 2;
	add.s64 	%rd249, %rd22, %rd248;
	st.global.u32 	[%rd249+24576], %r1969;
$L__BB31_259:
	bar.warp.sync 	-1;
$L__BB31_260:
	ld.param.u32 	%r2285, [_ZN3cub18CUB_300001_SM_10006detail10radix_sort29DeviceRadixSortOnesweepKernelINS1_5radix10policy_hubIfiyE10Policy1000ELNS0_9SortOrderE0EfiyiiNS1_21identity_decomposer_tEEEvPT5_SB_PT3_PKSC_PT1_PKSG_PT2_PKSK_T4_iiT6__param_9];
	ld.param.u32 	%r2245, [_ZN3cub18CUB_300001_SM_10006detail10radix_sort29DeviceRadixSortOnesweepKernelINS1_5radix10policy_hubIfiyE10Policy1000ELNS0_9SortOrderE0EfiyiiNS1_21identity_decomposer_tEEEvPT5_SB_PT3_PKSC_PT1_PKSG_PT2_PKSK_T4_iiT6__param_8];
	setp.gt.s32 	%p305, %r366, %r2245;
	ld.shared.u32 	%r1970, [%r118];
	setp.eq.s32 	%p306, %r1970, 2147483647;
	selp.b32 	%r1971, -2147483648, %r1970, %p306;
	shr.u32 	%r1972, %r1971, %r2285;
	and.b32  	%r369, %r1972, %r238;
	ld.shared.u32 	%r1973, [%r118+1536];
	setp.eq.s32 	%p307, %r1973, 2147483647;
	selp.b32 	%r1974, -2147483648, %r1973, %p307;
	shr.u32 	%r1975, %r1974, %r2285;
	and.b32  	%r370, %r1975, %r238;
	ld.shared.u32 	%r1976, [%r118+3072];
	setp.eq.s32 	%p308, %r1976, 2147483647;
	selp.b32 	%r1977, -2147483648, %r1976, %p308;
	shr.u32 	%r1978, %r1977, %r2285;
	and.b32  	%r371, %r1978, %r238;
	ld.shared.u32 	%r1979, [%r118+4608];
	setp.eq.s32 	%p309, %r1979, 2147483647;
	selp.b32 	%r1980, -2147483648, %r1979, %p309;
	shr.u32 	%r1981, %r1980, %r2285;
	and.b32  	%r372, %r1981, %r238;
	ld.shared.u32 	%r1982, [%r118+6144];
	setp.eq.s32 	%p310, %r1982, 2147483647;
	selp.b32 	%r1983, -2147483648, %r1982, %p310;
	shr.u32 	%r1984, %r1983, %r2285;
	and.b32  	%r373, %r1984, %r238;
	ld.shared.u32 	%r1985, [%r118+7680];
	setp.eq.s32 	%p311, %r1985, 2147483647;
	selp.b32 	%r1986, -2147483648, %r1985, %p311;
	shr.u32 	%r1987, %r1986, %r2285;
	and.b32  	%r374, %r1987, %r238;
	ld.shared.u32 	%r1988, [%r118+9216];
	setp.eq.s32 	%p312, %r1988, 2147483647;
	selp.b32 	%r1989, -2147483648, %r1988, %p312;
	shr.u32 	%r1990, %r1989, %r2285;
	and.b32  	%r375, %r1990, %r238;
	ld.shared.u32 	%r1991, [%r118+10752];
	setp.eq.s32 	%p313, %r1991, 2147483647;
	selp.b32 	%r1992, -2147483648, %r1991, %p313;
	shr.u32 	%r1993, %r1992, %r2285;
	and.b32  	%r376, %r1993, %r238;
	ld.shared.u32 	%r1994, [%r118+12288];
	setp.eq.s32 	%p314, %r1994, 2147483647;
	selp.b32 	%r1995, -2147483648, %r1994, %p314;
	shr.u32 	%r1996, %r1995, %r2285;
	and.b32  	%r377, %r1996, %r238;
	ld.shared.u32 	%r1997, [%r118+13824];
	setp.eq.s32 	%p315, %r1997, 2147483647;
	selp.b32 	%r1998, -2147483648, %r1997, %p315;
	shr.u32 	%r1999, %r1998, %r2285;
	and.b32  	%r378, %r1999, %r238;
	ld.shared.u32 	%r2000, [%r118+15360];
	setp.eq.s32 	%p316, %r2000, 2147483647;
	selp.b32 	%r2001, -2147483648, %r2000, %p316;
	shr.u32 	%r2002, %r2001, %r2285;
	and.b32  	%r379, %r2002, %r238;
	ld.shared.u32 	%r2003, [%r118+16896];
	setp.eq.s32 	%p317, %r2003, 2147483647;
	selp.b32 	%r2004, -2147483648, %r2003, %p317;
	shr.u32 	%r2005, %r2004, %r2285;
	and.b32  	%r380, %r2005, %r238;
	ld.shared.u32 	%r2006, [%r118+18432];
	setp.eq.s32 	%p318, %r2006, 2147483647;
	selp.b32 	%r2007, -2147483648, %r2006, %p318;
	shr.u32 	%r2008, %r2007, %r2285;
	and.b32  	%r381, %r2008, %r238;
	ld.shared.u32 	%r2009, [%r118+19968];
	setp.eq.s32 	%p319, %r2009, 2147483647;
	selp.b32 	%r2010, -2147483648, %r2009, %p319;
	shr.u32 	%r2011, %r2010, %r2285;
	and.b32  	%r382, %r2011, %r238;
	ld.shared.u32 	%r2012, [%r118+21504];
	setp.eq.s32 	%p320, %r2012, 2147483647;
	selp.b32 	%r2013, -2147483648, %r2012, %p320;
	shr.u32 	%r2014, %r2013, %r2285;
	and.b32  	%r383, %r2014, %r238;
	ld.shared.u32 	%r2015, [%r118+23040];
	setp.eq.s32 	%p321, %r2015, 2147483647;
	selp.b32 	%r2016, -2147483648, %r2015, %p321;
	shr.u32 	%r2017, %r2016, %r2285;
	and.b32  	%r384, %r2017, %r238;
	ld.shared.u32 	%r2018, [%r118+24576];
	setp.eq.s32 	%p322, %r2018, 2147483647;
	selp.b32 	%r2019, -2147483648, %r2018, %p322;
	shr.u32 	%r2020, %r2019, %r2285;
	and.b32  	%r385, %r2020, %r238;
	@%p305 bra 	$L__BB31_262;
	ld.param.u64 	%rd443, [_ZN3cub18CUB_300001_SM_10006detail10radix_sort29DeviceRadixSortOnesweepKernelINS1_5radix10policy_hubIfiyE10Policy1000ELNS0_9SortOrderE0EfiyiiNS1_21identity_decomposer_tEEEvPT5_SB_PT3_PKSC_PT1_PKSG_PT2_PKSK_T4_iiT6__param_7];
	cvta.to.global.u64 	%rd250, %rd443;
	and.b32  	%r2024, %r1, 31;
	or.b32  	%r2025, %r681, %r2024;
	cvt.u64.u32 	%rd251, %r2025;
	mul.lo.s32 	%r2026, %r4, 6528;
	cvt.s64.s32 	%rd252, %r2026;
	add.s64 	%rd253, %rd251, %rd252;
	shl.b64 	%rd254, %rd253, 2;
	add.s64 	%rd255, %rd250, %rd254;
	ld.global.u32 	%r2421, [%rd255];
	ld.global.u32 	%r2422, [%rd255+128];
	ld.global.u32 	%r2423, [%rd255+256];
	ld.global.u32 	%r2424, [%rd255+384];
	ld.global.u32 	%r2425, [%rd255+512];
	ld.global.u32 	%r2426, [%rd255+640];
	ld.global.u32 	%r2427, [%rd255+768];
	ld.global.u32 	%r2428, [%rd255+896];
	ld.global.u32 	%r2429, [%rd255+1024];
	ld.global.u32 	%r2430, [%rd255+1152];
	ld.global.u32 	%r2431, [%rd255+1280];
	ld.global.u32 	%r2432, [%rd255+1408];
	ld.global.u32 	%r2433, [%rd255+1536];
	ld.global.u32 	%r2434, [%rd255+1664];
	ld.global.u32 	%r2435, [%rd255+1792];
	ld.global.u32 	%r2436, [%rd255+1920];
	ld.global.u32 	%r2437, [%rd255+2048];
	bra.uni 	$L__BB31_296;
$L__BB31_262:
	ld.param.u32 	%r2246, [_ZN3cub18CUB_300001_SM_10006detail10radix_sort29DeviceRadixSortOnesweepKernelINS1_5radix10policy_hubIfiyE10Policy1000ELNS0_9SortOrderE0EfiyiiNS1_21identity_decomposer_tEEEvPT5_SB_PT3_PKSC_PT1_PKSG_PT2_PKSK_T4_iiT6__param_8];
	ld.param.u64 	%rd444, [_ZN3cub18CUB_300001_SM_10006detail10radix_sort29DeviceRadixSortOnesweepKernelINS1_5radix10policy_hubIfiyE10Policy1000ELNS0_9SortOrderE0EfiyiiNS1_21identity_decomposer_tEEEvPT5_SB_PT3_PKSC_PT1_PKSG_PT2_PKSK_T4_iiT6__param_7];
	cvta.to.global.u64 	%rd256, %rd444;
	cvt.s64.s32 	%rd257, %r462;
	add.s64 	%rd258, %rd7, %rd257;
	shl.b64 	%rd259, %rd258, 2;
	add.s64 	%rd23, %rd256, %rd259;
	cvt.u32.u64 	%r2029, %rd7;
	sub.s32 	%r403, %r2246, %r462;
	setp.ge.s32 	%p323, %r2029, %r403;
	@%p323 bra 	$L__BB31_264;
	ld.global.u32 	%r2421, [%rd23];
$L__BB31_264:
	add.s32 	%r2032, %r2029, 32;
	setp.ge.s32 	%p324, %r2032, %r403;
	@%p324 bra 	$L__BB31_266;
	ld.global.u32 	%r2422, [%rd23+128];
$L__BB31_266:
	add.s32 	%r2035, %r2029, 64;
	setp.ge.s32 	%p325, %r2035, %r403;
	@%p325 bra 	$L__BB31_268;
	ld.global.u32 	%r2423, [%rd23+256];
$L__BB31_268:
	add.s32 	%r2038, %r2029, 96;
	setp.ge.s32 	%p326, %r2038, %r403;
	@%p326 bra 	$L__BB31_270;
	ld.global.u32 	%r2424, [%rd23+384];
$L__BB31_270:
	add.s32 	%r2041, %r2029, 128;
	setp.ge.s32 	%p327, %r2041, %r403;
	@%p327 bra 	$L__BB31_272;
	ld.global.u32 	%r2425, [%rd23+512];
$L__BB31_272:
	add.s32 	%r2044, %r2029, 160;
	setp.ge.s32 	%p328, %r2044, %r403;
	@%p328 bra 	$L__BB31_274;
	ld.global.u32 	%r2426, [%rd23+640];
$L__BB31_274:
	add.s32 	%r2047, %r2029, 192;
	setp.ge.s32 	%p329, %r2047, %r403;
	@%p329 bra 	$L__BB31_276;
	ld.global.u32 	%r2427, [%rd23+768];
$L__BB31_276:
	add.s32 	%r2050, %r2029, 224;
	setp.ge.s32 	%p330, %r2050, %r403;
	@%p330 bra 	$L__BB31_278;
	ld.param.u64 	%rd445, [_ZN3cub18CUB_300001_SM_10006detail10radix_sort29DeviceRadixSortOnesweepKernelINS1_5radix10policy_hubIfiyE10Policy1000ELNS0_9SortOrderE0EfiyiiNS1_21identity_decomposer_tEEEvPT5_SB_PT3_PKSC_PT1_PKSG_PT2_PKSK_T4_iiT6__param_7];
	cvta.to.global.u64 	%rd260, %rd445;
	add.s64 	%rd264, %rd260, %rd259;
	ld.global.u32 	%r2428, [%rd264+896];
$L__BB31_278:
	add.s32 	%r2054, %r2029, 256;
	setp.ge.s32 	%p331, %r2054, %r403;
	@%p331 bra 	$L__BB31_280;
	ld.param.u64 	%rd446, [_ZN3cub18CUB_300001_SM_10006detail10radix_sort29DeviceRadixSortOnesweepKernelINS1_5radix10policy_hubIfiyE10Policy1000ELNS0_9SortOrderE0EfiyiiNS1_21identity_decomposer_tEEEvPT5_SB_PT3_PKSC_PT1_PKSG_PT2_PKSK_T4_iiT6__param_7];
	cvta.to.global.u64 	%rd265, %rd446;
	cvt.s64.s32 	%rd266, %r462;
	add.s64 	%rd267, %rd7, %rd266;
	shl.b64 	%rd268, %rd267, 2;
	add.s64 	%rd269, %rd265, %rd268;
	ld.global.u32 	%r2429, [%rd269+1024];
$L__BB31_280:
	add.s32 	%r2058, %r2029, 288;
	setp.ge.s32 	%p332, %r2058, %r403;
	@%p332 bra 	$L__BB31_282;
	ld.param.u64 	%rd447, [_ZN3cub18CUB_300001_SM_10006detail10radix_sort29DeviceRadixSortOnesweepKernelINS1_5radix10policy_hubIfiyE10Policy1000ELNS0_9SortOrderE0EfiyiiNS1_21identity_decomposer_tEEEvPT5_SB_PT3_PKSC_PT1_PKSG_PT2_PKSK_T4_iiT6__param_7];
	cvta.to.global.u64 	%rd270, %rd447;
	cvt.s64.s32 	%rd271, %r462;
	add.s64 	%rd272, %rd7, %rd271;
	shl.b64 	%rd273, %rd272, 2;
	add.s64 	%rd274, %rd270, %rd273;
	ld.global.u32 	%r2430, [%rd274+1152];
$L__BB31_282:
	add.s32 	%r2062, %r2029, 320;
	setp.ge.s32 	%p333, %r2062, %r403;
	@%p333 bra 	$L__BB31_284;
	ld.param.u64 	%rd448, [_ZN3cub18CUB_300001_SM_10006detail10radix_sort29DeviceRadixSortOnesweepKernelINS1_5radix10policy_hubIfiyE10Policy1000ELNS0_9SortOrderE0EfiyiiNS1_21identity_decomposer_tEEEvPT5_SB_PT3_PKSC_PT1_PKSG_PT2_PKSK_T4_iiT6__param_7];
	cvta.to.global.u64 	%rd275, %rd448;
	cvt.s64.s32 	%rd276, %r462;
	add.s64 	%rd277, %rd7, %rd276;
	shl.b64 	%rd278, %rd277, 2;
	add.s64 	%rd279, %rd275, %rd278;
	ld.global.u32 	%r2431, [%rd279+1280];
$L__BB31_284:
	add.s32 	%r2066, %r2029, 352;
	setp.ge.s32 	%p334, %r2066, %r403;
	@%p334 bra 	$L__BB31_286;
	ld.param.u64 	%rd449, [_ZN3cub18CUB_300001_SM_10006detail10radix_sort29DeviceRadixSortOnesweepKernelINS1_5radix10policy_hubIfiyE10Policy1000ELNS0_9SortOrderE0EfiyiiNS1_21identity_decomposer_tEEEvPT5_SB_PT3_PKSC_PT1_PKSG_PT2_PKSK_T4_iiT6__param_7];
	cvta.to.global.u64 	%rd280, %rd449;
	mul.lo.s32 	%r2067, %r4, 6528;
	cvt.s64.s32 	%rd281, %r2067;
	add.s64 	%rd282, %rd7, %rd281;
	shl.b64 	%rd283, %rd282, 2;
	add.s64 	%rd284, %rd280, %rd283;
	ld.global.u32 	%r2432, [%rd284+1408];
$L__BB31_286:
	add.s32 	%r2070, %r2029, 384;
	setp.ge.s32 	%p335, %r2070, %r403;
	@%p335 bra 	$L__BB31_288;
	ld.param.u64 	%rd450, [_ZN3cub18CUB_300001_SM_10006detail10radix_sort29DeviceRadixSortOnesweepKernelINS1_5radix10policy_hubIfiyE10Policy1000ELNS0_9SortOrderE0EfiyiiNS1_21identity_decomposer_tEEEvPT5_SB_PT3_PKSC_PT1_PKSG_PT2_PKSK_T4_iiT6__param_7];
	cvta.to.global.u64 	%rd285, %rd450;
	mul.lo.s32 	%r2071, %r4, 6528;
	cvt.s64.s32 	%rd286, %r2071;
	add.s64 	%rd287, %rd7, %rd286;
	shl.b64 	%rd288, %rd287, 2;
	add.s64 	%rd289, %rd285, %rd288;
	ld.global.u32 	%r2433, [%rd289+1536];
$L__BB31_288:
	cvt.u32.u64 	%r2073, %rd7;
	add.s32 	%r2074, %r2073, 416;
	setp.ge.s32 	%p336, %r2074, %r403;
	@%p336 bra 	$L__BB31_290;
	ld.param.u64 	%rd451, [_ZN3cub18CUB_300001_SM_10006detail10radix_sort29DeviceRadixSortOnesweepKernelINS1_5radix10policy_hubIfiyE10Policy1000ELNS0_9SortOrderE0EfiyiiNS1_21identity_decomposer_tEEEvPT5_SB_PT3_PKSC_PT1_PKSG_PT2_PKSK_T4_iiT6__param_7];
	cvta.to.global.u64 	%rd290, %rd451;
	mul.lo.s32 	%r2075, %r4, 6528;
	cvt.s64.s32 	%rd291, %r2075;
	add.s64 	%rd292, %rd7, %rd291;
	shl.b64 	%rd293, %rd292, 2;
	add.s64 	%rd294, %rd290, %rd293;
	ld.global.u32 	%r2434, [%rd294+1664];
$L__BB31_290:
	cvt.u32.u64 	%r2077, %rd7;
	add.s32 	%r2078, %r2077, 448;
	setp.ge.s32 	%p337, %r2078, %r403;
	@%p337 bra 	$L__BB31_292;
	ld.param.u64 	%rd452, [_ZN3cub18CUB_300001_SM_10006detail10radix_sort29DeviceRadixSortOnesweepKernelINS1_5radix10policy_hubIfiyE10Policy1000ELNS0_9SortOrderE0EfiyiiNS1_21identity_decomposer_tEEEvPT5_SB_PT3_PKSC_PT1_PKSG_PT2_PKSK_T4_iiT6__param_7];
	cvta.to.global.u64 	%rd295, %rd452;
	mul.lo.s32 	%r2079, %r4, 6528;
	cvt.s64.s32 	%rd296, %r2079;
	add.s64 	%rd297, %rd7, %rd296;
	shl.b64 	%rd298, %rd297, 2;
	add.s64 	%rd299, %rd295, %rd298;
	ld.global.u32 	%r2435, [%rd299+1792];
$L__BB31_292:
	cvt.u32.u64 	%r2081, %rd7;
	add.s32 	%r2082, %r2081, 480;
	setp.ge.s32 	%p338, %r2082, %r403;
	@%p338 bra 	$L__BB31_294;
	ld.param.u64 	%rd453, [_ZN3cub18CUB_300001_SM_10006detail10radix_sort29DeviceRadixSortOnesweepKernelINS1_5radix10policy_hubIfiyE10Policy1000ELNS0_9SortOrderE0EfiyiiNS1_21identity_decomposer_tEEEvPT5_SB_PT3_PKSC_PT1_PKSG_PT2_PKSK_T4_iiT6__param_7];
	cvta.to.global.u64 	%rd300, %rd453;
	mul.lo.s32 	%r2083, %r4, 6528;
	cvt.s64.s32 	%rd301, %r2083;
	add.s64 	%rd302, %rd7, %rd301;
	shl.b64 	%rd303, %rd302, 2;
	add.s64 	%rd304, %rd300, %rd303;
	ld.global.u32 	%r2436, [%rd304+1920];
$L__BB31_294:
	cvt.u32.u64 	%r2085, %rd7;
	add.s32 	%r2086, %r2085, 512;
	setp.ge.s32 	%p339, %r2086, %r403;
	@%p339 bra 	$L__BB31_296;
	ld.param.u64 	%rd454, [_ZN3cub18CUB_300001_SM_10006detail10radix_sort29DeviceRadixSortOnesweepKernelINS1_5radix10policy_hubIfiyE10Policy1000ELNS0_9SortOrderE0EfiyiiNS1_21identity_decomposer_tEEEvPT5_SB_PT3_PKSC_PT1_PKSG_PT2_PKSK_T4_iiT6__param_7];
	cvta.to.global.u64 	%rd305, %rd454;
	mov.u32 	%r2087, %tid.x;
	and.b32  	%r2088, %r2087, 992;
	mul.lo.s32 	%r2089, %r2088, 17;
	and.b32  	%r2090, %r2087, 31;
	or.b32  	%r2091, %r2089, %r2090;
	cvt.u64.u32 	%rd306, %r2091;
	mul.lo.s32 	%r2092, %r4, 6528;
	cvt.s64.s32 	%rd307, %r2092;
	add.s64 	%rd308, %rd306, %rd307;
	shl.b64 	%rd309, %rd308, 2;
	add.s64 	%rd310, %rd305, %rd309;
	ld.global.u32 	%r2437, [%rd310+2048];
$L__BB31_296:
	ld.param.u32 	%r2247, [_ZN3cub18CUB_300001_SM_10006detail10radix_sort29DeviceRadixSortOnesweepKernelINS1_5radix10policy_hubIfiyE10Policy1000ELNS0_9SortOrderE0EfiyiiNS1_21identity_decomposer_tEEEvPT5_SB_PT3_PKSC_PT1_PKSG_PT2_PKSK_T4_iiT6__param_8];
	ld.param.u64 	%rd441, [_ZN3cub18CUB_300001_SM_10006detail10radix_sort29DeviceRadixSortOnesweepKernelINS1_5radix10policy_hubIfiyE10Policy1000ELNS0_9SortOrderE0EfiyiiNS1_21identity_decomposer_tEEEvPT5_SB_PT3_PKSC_PT1_PKSG_PT2_PKSK_T4_iiT6__param_6];
	cvta.to.global.u64 	%rd24, %rd441;
	mov.u32 	%r454, %tid.x;
	shl.b32 	%r2093, %r454, 2;
	mov.u32 	%r2094, _ZZN3cub18CUB_300001_SM_10006detail10radix_sort29DeviceRadixSortOnesweepKernelINS1_5radix10policy_hubIfiyE10Policy1000ELNS0_9SortOrderE0EfiyiiNS1_21identity_decomposer_tEEEvPT5_SB_PT3_PKSC_PT1_PKSG_PT2_PKSK_T4_iiT6_E1s;
	add.s32 	%r455, %r2094, %r2093;
	cvt.u64.u32 	%rd25, %r454;
	mad.lo.s32 	%r2095, %r4, 6528, 6528;
	setp.gt.s32 	%p340, %r2095, %r2247;
	bar.sync 	0;
	st.shared.u32 	[%r340+-4], %r2421;
	st.shared.u32 	[%r341+-4], %r2422;
	st.shared.u32 	[%r342+-4], %r2423;
	st.shared.u32 	[%r343+-4], %r2424;
	st.shared.u32 	[%r344+-4], %r2425;
	st.shared.u32 	[%r345+-4], %r2426;
	st.shared.u32 	[%r346+-4], %r2427;
	st.shared.u32 	[%r347+-4], %r2428;
	st.shared.u32 	[%r348+-4], %r2429;
	st.shared.u32 	[%r349+-4], %r2430;
	st.shared.u32 	[%r350+-4], %r2431;
	st.shared.u32 	[%r351+-4], %r2432;
	st.shared.u32 	[%r352+-4], %r2433;
	st.shared.u32 	[%r353+-4], %r2434;
	st.shared.u32 	[%r354+-4], %r2435;
	st.shared.u32 	[%r355+-4], %r2436;
	st.shared.u32 	[%r356+-4], %r2437;
	bar.sync 	0;
	@%p340 bra 	$L__BB31_298;
	ld.shared.u32 	%r2096, [%r455];
	shl.b32 	%r2097, %r369, 3;
	add.s32 	%r2099, %r2094, 26112;
	add.s32 	%r2100, %r2099, %r2097;
	ld.shared.u64 	%rd311, [%r2100];
	add.s64 	%rd312, %rd311, %rd25;
	shl.b64 	%rd313, %rd312, 2;
	add.s64 	%rd314, %rd24, %rd313;
	st.global.u32 	[%rd314], %r2096;
	bar.warp.sync 	-1;
	ld.shared.u32 	%r2101, [%r455+1536];
	shl.b32 	%r2102, %r370, 3;
	add.s32 	%r2103, %r2099, %r2102;
	ld.shared.u64 	%rd315, [%r2103];
	add.s64 	%rd316, %rd315, %rd25;
	shl.b64 	%rd317, %rd316, 2;
	add.s64 	%rd318, %rd24, %rd317;
	st.global.u32 	[%rd318+1536], %r2101;
	bar.warp.sync 	-1;
	ld.shared.u32 	%r2104, [%r455+3072];
	shl.b32 	%r2105, %r371, 3;
	add.s32 	%r2106, %r2099, %r2105;
	ld.shared.u64 	%rd319, [%r2106];
	add.s64 	%rd320, %rd319, %rd25;
	shl.b64 	%rd321, %rd320, 2;
	add.s64 	%rd322, %rd24, %rd321;
	st.global.u32 	[%rd322+3072], %r2104;
	bar.warp.sync 	-1;
	ld.shared.u32 	%r2107, [%r455+4608];
	shl.b32 	%r2108, %r372, 3;
	add.s32 	%r2109, %r2099, %r2108;
	ld.shared.u64 	%rd323, [%r2109];
	add.s64 	%rd324, %rd323, %rd25;
	shl.b64 	%rd325, %rd324, 2;
	add.s64 	%rd326, %rd24, %rd325;
	st.global.u32 	[%rd326+4608], %r2107;
	bar.warp.sync 	-1;
	ld.shared.u32 	%r2110, [%r455+6144];
	shl.b32 	%r2111, %r373, 3;
	add.s32 	%r2112, %r2099, %r2111;
	ld.shared.u64 	%rd327, [%r2112];
	add.s64 	%rd328, %rd327, %rd25;
	shl.b64 	%rd329, %rd328, 2;
	add.s64 	%rd330, %rd24, %rd329;
	st.global.u32 	[%rd330+6144], %r2110;
	bar.warp.sync 	-1;
	ld.shared.u32 	%r2113, [%r455+7680];
	shl.b32 	%r2114, %r374, 3;
	add.s32 	%r2115, %r2099, %r2114;
	ld.shared.u64 	%rd331, [%r2115];
	add.s64 	%rd332, %rd331, %rd25;
	shl.b64 	%rd333, %rd332, 2;
	add.s64 	%rd334, %rd24, %rd333;
	st.global.u32 	[%rd334+7680], %r2113;
	bar.warp.sync 	-1;
	ld.shared.u32 	%r2116, [%r455+9216];
	shl.b32 	%r2117, %r375, 3;
	add.s32 	%r2118, %r2099, %r2117;
	ld.shared.u64 	%rd335, [%r2118];
	add.s64 	%rd336, %rd335, %rd25;
	shl.b64 	%rd337, %rd336, 2;
	add.s64 	%rd338, %rd24, %rd337;
	st.global.u32 	[%rd338+9216], %r2116;
	bar.warp.sync 	-1;
	ld.shared.u32 	%r2119, [%r455+10752];
	shl.b32 	%r2120, %r376, 3;
	add.s32 	%r2121, %r2099, %r2120;
	ld.shared.u64 	%rd339, [%r2121];
	add.s64 	%rd340, %rd339, %rd25;
	shl.b64 	%rd341, %rd340, 2;
	add.s64 	%rd342, %rd24, %rd341;
	st.global.u32 	[%rd342+10752], %r2119;
	bar.warp.sync 	-1;
	ld.shared.u32 	%r2122, [%r455+12288];
	shl.b32 	%r2123, %r377, 3;
	add.s32 	%r2124, %r2099, %r2123;
	ld.shared.u64 	%rd343, [%r2124];
	add.s64 	%rd344, %rd343, %rd25;
	shl.b64 	%rd345, %rd344, 2;
	add.s64 	%rd346, %rd24, %rd345;
	st.global.u32 	[%rd346+12288], %r2122;
	bar.warp.sync 	-1;
	ld.shared.u32 	%r2125, [%r455+13824];
	shl.b32 	%r2126, %r378, 3;
	add.s32 	%r2127, %r2099, %r2126;
	ld.shared.u64 	%rd347, [%r2127];
	add.s64 	%rd348, %rd347, %rd25;
	shl.b64 	%rd349, %rd348, 2;
	add.s64 	%rd350, %rd24, %rd349;
	st.global.u32 	[%rd350+13824], %r2125;
	bar.warp.sync 	-1;
	ld.shared.u32 	%r2128, [%r455+15360];
	shl.b32 	%r2129, %r379, 3;
	add.s32 	%r2130, %r2099, %r2129;
	ld.shared.u64 	%rd351, [%r2130];
	add.s64 	%rd352, %rd351, %rd25;
	shl.b64 	%rd353, %rd352, 2;
	add.s64 	%rd354, %rd24, %rd353;
	st.global.u32 	[%rd354+15360], %r2128;
	bar.warp.sync 	-1;
	ld.shared.u32 	%r2131, [%r455+16896];
	shl.b32 	%r2132, %r380, 3;
	add.s32 	%r2133, %r2099, %r2132;
	ld.shared.u64 	%rd355, [%r2133];
	add.s64 	%rd356, %rd355, %rd25;
	shl.b64 	%rd357, %rd356, 2;
	add.s64 	%rd358, %rd24, %rd357;
	st.global.u32 	[%rd358+16896], %r2131;
	bar.warp.sync 	-1;
	ld.shared.u32 	%r2134, [%r455+18432];
	shl.b32 	%r2135, %r381, 3;
	add.s32 	%r2136, %r2099, %r2135;
	ld.shared.u64 	%rd359, [%r2136];
	add.s64 	%rd360, %rd359, %rd25;
	shl.b64 	%rd361, %rd360, 2;
	add.s64 	%rd362, %rd24, %rd361;
	st.global.u32 	[%rd362+18432], %r2134;
	bar.warp.sync 	-1;
	ld.shared.u32 	%r2137, [%r455+19968];
	shl.b32 	%r2138, %r382, 3;
	add.s32 	%r2139, %r2099, %r2138;
	ld.shared.u64 	%rd363, [%r2139];
	add.s64 	%rd364, %rd363, %rd25;
	shl.b64 	%rd365, %rd364, 2;
	add.s64 	%rd366, %rd24, %rd365;
	st.global.u32 	[%rd366+19968], %r2137;
	bar.warp.sync 	-1;
	ld.shared.u32 	%r2140, [%r455+21504];
	shl.b32 	%r2141, %r383, 3;
	add.s32 	%r2142, %r2099, %r2141;
	ld.shared.u64 	%rd367, [%r2142];
	add.s64 	%rd368, %rd367, %rd25;
	shl.b64 	%rd369, %rd368, 2;
	add.s64 	%rd370, %rd24, %rd369;
	st.global.u32 	[%rd370+21504], %r2140;
	bar.warp.sync 	-1;
	ld.shared.u32 	%r2143, [%r455+23040];
	shl.b32 	%r2144, %r384, 3;
	add.s32 	%r2145, %r2099, %r2144;
	ld.shared.u64 	%rd371, [%r2145];
	add.s64 	%rd372, %rd371, %rd25;
	shl.b64 	%rd373, %rd372, 2;
	add.s64 	%rd374, %rd24, %rd373;
	st.global.u32 	[%rd374+23040], %r2143;
	bar.warp.sync 	-1;
	ld.shared.u32 	%r2146, [%r455+24576];
	shl.b32 	%r2147, %r385, 3;
	add.s32 	%r2148, %r2099, %r2147;
	ld.shared.u64 	%rd375, [%r2148];
	add.s64 	%rd376, %rd375, %rd25;
	shl.b64 	%rd377, %rd376, 2;
	add.s64 	%rd378, %rd24, %rd377;
	st.global.u32 	[%rd378+24576], %r2146;
	bar.warp.sync 	-1;
	bra.uni 	$L__BB31_333;
$L__BB31_298:
	ld.param.u32 	%r2248, [_ZN3cub18CUB_300001_SM_10006detail10radix_sort29DeviceRadixSortOnesweepKernelINS1_5radix10policy_hubIfiyE10Policy1000ELNS0_9SortOrderE0EfiyiiNS1_21identity_decomposer_tEEEvPT5_SB_PT3_PKSC_PT1_PKSG_PT2_PKSK_T4_iiT6__param_8];
	mad.lo.s32 	%r456, %r4, -6528, %r2248;
	shl.b32 	%r2149, %r369, 3;
	add.s32 	%r2151, %r2094, %r2149;
	ld.shared.u64 	%rd26, [%r2151+26112];
	setp.ge.s32 	%p341, %r454, %r456;
	@%p341 bra 	$L__BB31_300;
	ld.shared.u32 	%r2152, [%r455];
	add.s64 	%rd379, %rd26, %rd25;
	shl.b64 	%rd380, %rd379, 2;
	add.s64 	%rd381, %rd24, %rd380;
	st.global.u32 	[%rd381], %r2152;
$L__BB31_300:
	bar.warp.sync 	-1;
	shl.b32 	%r2153, %r370, 3;
	add.s32 	%r2155, %r2094, %r2153;
	ld.shared.u64 	%rd27, [%r2155+26112];
	add.s32 	%r2156, %r454, 384;
	setp.ge.s32 	%p342, %r2156, %r456;
	@%p342 bra 	$L__BB31_302;
	ld.shared.u32 	%r2157, [%r455+1536];
	add.s64 	%rd382, %rd27, %rd25;
	shl.b64 	%rd383, %rd382, 2;
	add.s64 	%rd384, %rd24, %rd383;
	st.global.u32 	[%rd384+1536], %r2157;
$L__BB31_302:
	bar.warp.sync 	-1;
	shl.b32 	%r2158, %r371, 3;
	add.s32 	%r2160, %r2094, %r2158;
	ld.shared.u64 	%rd28, [%r2160+26112];
	add.s32 	%r2161, %r454, 768;
	setp.ge.s32 	%p343, %r2161, %r456;
	@%p343 bra 	$L__BB31_304;
	ld.shared.u32 	%r2162, [%r455+3072];
	add.s64 	%rd385, %rd28, %rd25;
	shl.b64 	%rd386, %rd385, 2;
	add.s64 	%rd387, %rd24, %rd386;
	st.global.u32 	[%rd387+3072], %r2162;
$L__BB31_304:
	bar.warp.sync 	-1;
	shl.b32 	%r2163, %r372, 3;
	add.s32 	%r2165, %r2094, %r2163;
	ld.shared.u64 	%rd29, [%r2165+26112];
	add.s32 	%r2166, %r454, 1152;
	setp.ge.s32 	%p344, %r2166, %r456;
	@%p344 bra 	$L__BB31_306;
	ld.shared.u32 	%r2167, [%r455+4608];
	add.s64 	%rd388, %rd29, %rd25;
	shl.b64 	%rd389, %rd388, 2;
	add.s64 	%rd390, %rd24, %rd389;
	st.global.u32 	[%rd390+4608], %r2167;
$L__BB31_306:
	bar.warp.sync 	-1;
	shl.b32 	%r2168, %r373, 3;
	add.s32 	%r2170, %r2094, %r2168;
	ld.shared.u64 	%rd30, [%r2170+26112];
	add.s32 	%r2171, %r454, 1536;
	setp.ge.s32 	%p345, %r2171, %r456;
	@%p345 bra 	$L__BB31_308;
	ld.shared.u32 	%r2172, [%r455+6144];
	add.s64 	%rd391, %rd30, %rd25;
	shl.b64 	%rd392, %rd391, 2;
	add.s64 	%rd393, %rd24, %rd392;
	st.global.u32 	[%rd393+6144], %r2172;
$L__BB31_308:
	bar.warp.sync 	-1;
	shl.b32 	%r2173, %r374, 3;
	add.s32 	%r2175, %r2094, %r2173;
	ld.shared.u64 	%rd31, [%r2175+26112];
	add.s32 	%r2176, %r454, 1920;
	setp.ge.s32 	%p346, %r2176, %r456;
	@%p346 bra 	$L__BB31_310;
	ld.shared.u32 	%r2177, [%r455+7680];
	add.s64 	%rd394, %rd31, %rd25;
	shl.b64 	%rd395, %rd394, 2;
	add.s64 	%rd396, %rd24, %rd395;
	st.global.u32 	[%rd396+7680], %r2177;
$L__BB31_310:
	bar.warp.sync 	-1;
	shl.b32 	%r2178, %r375, 3;
	add.s32 	%r2180, %r2094, %r2178;
	ld.shared.u64 	%rd32, [%r2180+26112];
	add.s32 	%r2181, %r454, 2304;
	setp.ge.s32 	%p347, %r2181, %r456;
	@%p347 bra 	$L__BB31_312;
	ld.shared.u32 	%r2182, [%r455+9216];
	add.s64 	%rd397, %rd32, %rd25;
	shl.b64 	%rd398, %rd397, 2;
	add.s64 	%rd399, %rd24, %rd398;
	st.global.u32 	[%rd399+9216], %r2182;
$L__BB31_312:
	bar.warp.sync 	-1;
	shl.b32 	%r2183, %r376, 3;
	add.s32 	%r2185, %r2094, %r2183;
	ld.shared.u64 	%rd33, [%r2185+26112];
	add.s32 	%r2186, %r454, 2688;
	setp.ge.s32 	%p348, %r2186, %r456;
	@%p348 bra 	$L__BB31_314;
	ld.shared.u32 	%r2187, [%r455+10752];
	add.s64 	%rd400, %rd33, %rd25;
	shl.b64 	%rd401, %rd400, 2;
	add.s64 	%rd402, %rd24, %rd401;
	st.global.u32 	[%rd402+10752], %r2187;
$L__BB31_314:
	bar.warp.sync 	-1;
	shl.b32 	%r2188, %r377, 3;
	add.s32 	%r2190, %r2094, %r2188;
	ld.shared.u64 	%rd34, [%r2190+26112];
	or.b32  	%r2191, %r454, 3072;
	setp.ge.s32 	%p349, %r2191, %r456;
	@%p349 bra 	$L__BB31_316;
	ld.shared.u32 	%r2192, [%r455+12288];
	add.s64 	%rd403, %rd34, %rd25;
	shl.b64 	%rd404, %rd403, 2;
	add.s64 	%rd405, %rd24, %rd404;
	st.global.u32 	[%rd405+12288], %r2192;
$L__BB31_316:
	bar.warp.sync 	-1;
	shl.b32 	%r2193, %r378, 3;
	add.s32 	%r2195, %r2094, %r2193;
	ld.shared.u64 	%rd35, [%r2195+26112];
	add.s32 	%r2196, %r454, 3456;
	setp.ge.s32 	%p350, %r2196, %r456;
	@%p350 bra 	$L__BB31_318;
	ld.shared.u32 	%r2197, [%r455+13824];
	add.s64 	%rd406, %rd35, %rd25;
	shl.b64 	%rd407, %rd406, 2;
	add.s64 	%rd408, %rd24, %rd407;
	st.global.u32 	[%rd408+13824], %r2197;
$L__BB31_318:
	bar.warp.sync 	-1;
	shl.b32 	%r2198, %r379, 3;
	add.s32 	%r2200, %r2094, %r2198;
	ld.shared.u64 	%rd36, [%r2200+26112];
	add.s32 	%r2201, %r454, 3840;
	setp.ge.s32 	%p351, %r2201, %r456;
	@%p351 bra 	$L__BB31_320;
	ld.shared.u32 	%r2202, [%r455+15360];
	add.s64 	%rd409, %rd36, %rd25;
	shl.b64 	%rd410, %rd409, 2;
	add.s64 	%rd411, %rd24, %rd410;
	st.global.u32 	[%rd411+15360], %r2202;
$L__BB31_320:
	bar.warp.sync 	-1;
	shl.b32 	%r2203, %r380, 3;
	add.s32 	%r2205, %r2094, %r2203;
	ld.shared.u64 	%rd37, [%r2205+26112];
	add.s32 	%r2206, %r454, 4224;
	setp.ge.s32 	%p352, %r2206, %r456;
	@%p352 bra 	$L__BB31_322;
	ld.shared.u32 	%r2207, [%r455+16896];
	add.s64 	%rd412, %rd37, %rd25;
	shl.b64 	%rd413, %rd412, 2;
	add.s64 	%rd414, %rd24, %rd413;
	st.global.u32 	[%rd414+16896], %r2207;
$L__BB31_322:
	bar.warp.sync 	-1;
	shl.b32 	%r2208, %r381, 3;
	add.s32 	%r2210, %r2094, %r2208;
	ld.shared.u64 	%rd38, [%r2210+26112];
	add.s32 	%r2211, %r454, 4608;
	setp.ge.s32 	%p353, %r2211, %r456;
	@%p353 bra 	$L__BB31_324;
	ld.shared.u32 	%r2212, [%r455+18432];
	add.s64 	%rd415, %rd38, %rd25;
	shl.b64 	%rd416, %rd415, 2;
	add.s64 	%rd417, %rd24, %rd416;
	st.global.u32 	[%rd417+18432], %r2212;
$L__BB31_324:
	bar.warp.sync 	-1;
	shl.b32 	%r2213, %r382, 3;
	add.s32 	%r2215, %r2094, %r2213;
	ld.shared.u64 	%rd39, [%r2215+26112];
	add.s32 	%r2216, %r454, 4992;
	setp.ge.s32 	%p354, %r2216, %r456;
	@%p354 bra 	$L__BB31_326;
	ld.shared.u32 	%r2217, [%r455+19968];
	add.s64 	%rd418, %rd39, %rd25;
	shl.b64 	%rd419, %rd418, 2;
	add.s64 	%rd420, %rd24, %rd419;
	st.global.u32 	[%rd420+19968], %r2217;
$L__BB31_326:
	bar.warp.sync 	-1;
	shl.b32 	%r2218, %r383, 3;
	add.s32 	%r2220, %r2094, %r2218;
	ld.shared.u64 	%rd40, [%r2220+26112];
	add.s32 	%r2221, %r454, 5376;
	setp.ge.s32 	%p355, %r2221, %r456;
	@%p355 bra 	$L__BB31_328;
	ld.shared.u32 	%r2222, [%r455+21504];
	add.s64 	%rd421, %rd40, %rd25;
	shl.b64 	%rd422, %rd421, 2;
	add.s64 	%rd423, %rd24, %rd422;
	st.global.u32 	[%rd423+21504], %r2222;
$L__BB31_328:
	bar.warp.sync 	-1;
	shl.b32 	%r2223, %r384, 3;
	add.s32 	%r2225, %r2094, %r2223;
	ld.shared.u64 	%rd41, [%r2225+26112];
	add.s32 	%r2226, %r454, 5760;
	setp.ge.s32 	%p356, %r2226, %r456;
	@%p356 bra 	$L__BB31_330;
	ld.shared.u32 	%r2227, [%r455+23040];
	add.s64 	%rd424, %rd41, %rd25;
	shl.b64 	%rd425, %rd424, 2;
	add.s64 	%rd426, %rd24, %rd425;
	st.global.u32 	[%rd426+23040], %r2227;
$L__BB31_330:
	bar.warp.sync 	-1;
	shl.b32 	%r2228, %r385, 3;
	add.s32 	%r2230, %r2094, %r2228;
	ld.shared.u64 	%rd427, [%r2230+26112];
	add.s64 	%rd42, %rd427, %rd25;
	or.b32  	%r2231, %r454, 6144;
	setp.ge.s32 	%p357, %r2231, %r456;
	@%p357 bra 	$L__BB31_332;
	ld.shared.u32 	%r2232, [%r455+24576];
	shl.b64 	%rd428, %rd42, 2;
	add.s64 	%rd429, %rd24, %rd428;
	st.global.u32 	[%rd429+24576], %r2232;
$L__BB31_332:
	bar.warp.sync 	-1;
$L__BB31_333:
	ret;

}
	// .globl	_ZN3cub18CUB_300001_SM_10006detail10radix_sort31DeviceRadixSortSingleTileKernelINS1_5radix10policy_hubIffyE10Policy1000ELNS0_9SortOrderE0EffyNS1_21identity_decomposer_tEEEvPKT1_PSA_PKT2_PSE_T3_iiT4_
.visible .entry _ZN3cub18CUB_300001_SM_10006detail10radix_sort31DeviceRadixSortSingleTileKernelINS1_5radix10policy_hubIffyE10Policy1000ELNS0_9SortOrderE0EffyNS1_21identity_decomposer_tEEEvPKT1_PSA_PKT2_PSE_T3_iiT4_(
	.param .u64 .ptr .align 1 _ZN3cub18CUB_300001_SM_10006detail10radix_sort31DeviceRadixSortSingleTileKernelINS1_5radix10policy_hubIffyE10Policy1000ELNS0_9SortOrderE0EffyNS1_21identity_decomposer_tEEEvPKT1_PSA_PKT2_PSE_T3_iiT4__param_0,
	.param .u64 .ptr .align 1 _ZN3cub18CUB_300001_SM_10006detail10radix_sort31DeviceRadixSortSingleTileKernelINS1_5radix10policy_hubIffyE10Policy1000ELNS0_9SortOrderE0EffyNS1_21identity_decomposer_tEEEvPKT1_PSA_PKT2_PSE_T3_iiT4__param_1,
	.param .u64 .ptr .align 1 _ZN3cub18CUB_300001_SM_10006detail10radix_sort31DeviceRadixSortSingleTileKernelINS1_5radix10policy_hubIffyE10Policy1000ELNS0_9SortOrderE0EffyNS1_21identity_decomposer_tEEEvPKT1_PSA_PKT2_PSE_T3_iiT4__param_2,
	.param .u64 .ptr .align 1 _ZN3cub18CUB_300001_SM_10006detail10radix_sort31DeviceRadixSortSingleTileKernelINS1_5radix10policy_hubIffyE10Policy1000ELNS0_9SortOrderE0EffyNS1_21identity_decomposer_tEEEvPKT1_PSA_PKT2_PSE_T3_iiT4__param_3,
	.param .u64 _ZN3cub18CUB_300001_SM_10006detail10radix_sort31DeviceRadixSortSingleTileKernelINS1_5radix10policy_hubIffyE10Policy1000ELNS0_9SortOrderE0EffyNS1_21identity_decomposer_tEEEvPKT1_PSA_PKT2_PSE_T3_iiT4__param_4,
	.param .u32 _ZN3cub18CUB_300001_SM_10006detail10radix_sort31DeviceRadixSortSingleTileKernelINS1_5radix10policy_hubIffyE10Policy1000ELNS0_9SortOrderE0EffyNS1_21identity_decomposer_tEEEvPKT1_PSA_PKT2_PSE_T3_iiT4__param_5,
	.param .u32 _ZN3cub18CUB_300001_SM_10006detail10radix_sort31DeviceRadixSortSingleTileKernelINS1_5radix10policy_hubIffyE10Policy1000ELNS0_9SortOrderE0EffyNS1_21identity_decomposer_tEEEvPKT1_PSA_PKT2_PSE_T3_iiT4__param_6,
	.param .align 1 .b8 _ZN3cub18CUB_300001_SM_10006detail10radix_sort31DeviceRadixSortSingleTileKernelINS1_5radix10policy_hubIffyE10Policy1000ELNS0_9SortOrderE0EffyNS1_21identity_decomposer_tEEEvPKT1_PSA_PKT2_PSE_T3_iiT4__param_7[1]
)
.maxntid 256
.minnctapersm 1
{
	.reg .pred 	%p<130>;
	.reg .b16 	%rs<39>;
	.reg .b32 	%r<786>;
	.reg .b32 	%f<153>;
	.reg .b64 	%rd<37>;
	// demoted variable
	.shared .align 16 .b8 _ZZN3cub18CUB_300001_SM_10006detail10radix_sort31DeviceRadixSortSingleTileKernelINS1_5radix10policy_hubIffyE10Policy1000ELNS0_9SortOrderE0EffyNS1_21identity_decomposer_tEEEvPKT1_PSA_PKT2_PSE_T3_iiT4_E12temp_storage[33856];
	ld.param.u64 	%rd10, [_ZN3cub18CUB_300001_SM_10006detail10radix_sort31DeviceRadixSortSingleTileKernelINS1_5radix10policy_hubIffyE10Policy1000ELNS0_9SortOrderE0EffyNS1_21identity_decomposer_tEEEvPKT1_PSA_PKT2_PSE_T3_iiT4__param_0];
	ld.param.u64 	%rd6, [_ZN3cub18CUB_300001_SM_10006detail10radix_sort31DeviceRadixSortSingleTileKernelINS1_5radix10policy_hubIffyE10Policy1000ELNS0_9SortOrderE0EffyNS1_21identity_decomposer_tEEEvPKT1_PSA_PKT2_PSE_T3_iiT4__param_1];
	ld.param.u64 	%rd7, [_ZN3cub18CUB_300001_SM_10006detail10radix_sort31DeviceRadixSortSingleTileKernelINS1_5radix10policy_hubIffyE10Policy1000ELNS0_9SortOrderE0EffyNS1_21identity_decomposer_tEEEvPKT1_PSA_PKT2_PSE_T3_iiT4__param_2];
	ld.param.u64 	%rd8, [_ZN3cub18CUB_300001_SM_10006detail10radix_sort31DeviceRadixSortSingleTileKernelINS1_5radix10policy_hubIffyE10Policy1000ELNS0_9SortOrderE0EffyNS1_21identity_decomposer_tEEEvPKT1_PSA_PKT2_PSE_T3_iiT4__param_3];
	ld.param.u64 	%rd9, [_ZN3cub18CUB_300001_SM_10006detail10radix_sort31DeviceRadixSortSingleTileKernelINS1_5radix10policy_hubIffyE10Policy1000ELNS0_9SortOrderE0EffyNS1_21identity_decomposer_tEEEvPKT1_PSA_PKT2_PSE_T3_iiT4__param_4];
	ld.param.u32 	%r228, [_ZN3cub18CUB_300001_SM_10006detail10radix_sort31DeviceRadixSortSingleTileKernelINS1_5radix10policy_hubIffyE10Policy1000ELNS0_9SortOrderE0EffyNS1_21identity_decomposer_tEEEvPKT1_PSA_PKT2_PSE_T3_iiT4__param_5];
	ld.param.u32 	%r229, [_ZN3cub18CUB_300001_SM_10006detail10radix_sort31DeviceRadixSortSingleTileKernelINS1_5radix10policy_hubIffyE10Policy1000ELNS0_9SortOrderE0EffyNS1_21identity_decomposer_tEEEvPKT1_PSA_PKT2_PSE_T3_iiT4__param_6];
	cvta.to.global.u64 	%rd11, %rd10;
	cvt.u32.u64 	%r1, %rd9;
	mov.u32 	%r2, %tid.x;
	mul.lo.s32 	%r3, %r2, 19;
	setp.ge.s32 	%p1, %r3, %r1;
	mul.wide.u32 	%rd12, %r3, 4;
	add.s64 	%rd1, %rd11, %rd12;
	mov.b32 	%r744, 2147483647;
	@%p1 bra 	$L__BB32_2;
	ld.global.u32 	%r744, [%rd1];
$L__BB32_2:
	add.s32 	%r6, %r3, 1;
	setp.ge.s32 	%p2, %r6, %r1;
	mov.b32 	%r745, 2147483647;
	@%p2 bra 	$L__BB32_4;
	ld.global.u32 	%r745, [%rd1+4];
$L__BB32_4:
	add.s32 	%r9, %r3, 2;
	setp.ge.s32 	%p3, %r9, %r1;
	mov.b32 	%r746, 2147483647;
	@%p3 bra 	$L__BB32_6;
	ld.global.u32 	%r746, [%rd1+8];
$L__BB32_6:
	add.s32 	%r12, %r3, 3;
	setp.ge.s32 	%p4, %r12, %r1;
	mov.b32 	%r747, 2147483647;
	@%p4 bra 	$L__BB32_8;
	ld.global.u32 	%r747, [%rd1+12];
$L__BB32_8:
	add.s32 	%r15, %r3, 4;
	setp.ge.s32 	%p5, %r15, %r1;
	mov.b32 	%r748, 2147483647;
	@%p5 bra 	$L__BB32_10;
	ld.global.u32 	%r748, [%rd1+16];
$L__BB32_10:
	add.s32 	%r18, %r3, 5;
	setp.ge.s32 	%p6, %r18, %r1;
	mov.b32 	%r749, 2147483647;
	@%p6 bra 	$L__BB32_12;
	ld.global.u32 	%r749, [%rd1+20];
$L__BB32_12:
	add.s32 	%r21, %r3, 6;
	setp.ge.s32 	%p7, %r21, %r1;
	mov.b32 	%r750, 2147483647;
	@%p7 bra 	$L__BB32_14;
	ld.global.u32 	%r750, [%rd1+24];
$L__BB32_14:
	add.s32 	%r24, %r3, 7;
	setp.ge.s32 	%p8, %r24, %r1;
	mov.b32 	%r751, 2147483647;
	@%p8 bra 	$L__BB32_16;
	ld.global.u32 	%r751, [%rd1+28];
$L__BB32_16:
	add.s32 	%r27, %r3, 8;
	setp.ge.s32 	%p9, %r27, %r1;
	mov.b32 	%r752, 2147483647;
	@%p9 bra 	$L__BB32_18;
	ld.global.u32 	%r752, [%rd1+32];
$L__BB32_18:
	add.s32 	%r30, %r3, 9;
	setp.ge.s32 	%p10, %r30, %r1;
	mov.b32 	%r753, 2147483647;
	@%p10 bra 	$L__BB32_20;
	ld.global.u32 	%r753, [%rd1+36];
$L__BB32_20:
	add.s32 	%r33, %r3, 10;
	setp.ge.s32 	%p11, %r33, %r1;
	mov.b32 	%r754, 2147483647;
	@%p11 bra 	$L__BB32_22;
	ld.global.u32 	%r754, [%rd1+40];
$L__BB32_22:
	add.s32 	%r36, %r3, 11;
	setp.ge.s32 	%p12, %r36, %r1;
	mov.b32 	%r755, 2147483647;
	@%p12 bra 	$L__BB32_24;
	ld.global.u32 	%r755, [%rd1+44];
$L__BB32_24:
	add.s32 	%r39, %r3, 12;
	setp.ge.s32 	%p13, %r39, %r1;
	mov.b32 	%r756, 2147483647;
	@%p13 bra 	$L__BB32_26;
	ld.global.u32 	%r756, [%rd1+48];
$L__BB32_26:
	add.s32 	%r42, %r3, 13;
	setp.ge.s32 	%p14, %r42, %r1;
	mov.b32 	%r757, 2147483647;
	@%p14 bra 	$L__BB32_28;
	ld.global.u32 	%r757, [%rd1+52];
$L__BB32_28:
	add.s32 	%r45, %r3, 14;
	setp.ge.s32 	%p15, %r45, %r1;
	mov.b32 	%r758, 2147483647;
	@%p15 bra 	$L__BB32_30;
	ld.global.u32 	%r758, [%rd1+56];
$L__BB32_30:
	add.s32 	%r48, %r3, 15;
	setp.ge.s32 	%p16, %r48, %r1;
	mov.b32 	%r759, 2147483647;
	@%p16 bra 	$L__BB32_32;
	ld.global.u32 	%r759, [%rd1+60];
$L__BB32_32:
	add.s32 	%r51, %r3, 16;
	setp.ge.s32 	%p17, %r51, %r1;
	mov.b32 	%r760, 2147483647;
	@%p17 bra 	$L__BB32_34;
	ld.global.u32 	%r760, [%rd1+64];
$L__BB32_34:
	add.s32 	%r54, %r3, 17;
	setp.ge.s32 	%p18, %r54, %r1;
	mov.b32 	%r761, 2147483647;
	@%p18 bra 	$L__BB32_36;
	ld.global.u32 	%r761, [%rd1+68];
$L__BB32_36:
	add.s32 	%r57, %r3, 18;
	setp.ge.s32 	%p19, %r57, %r1;
	mov.b32 	%r762, 2147483647;
	@%p19 bra 	$L__BB32_38;
	ld.global.u32 	%r762, [%rd1+72];
$L__BB32_38:
	bar.sync 	0;
	mov.b64 	{%r249, %r250}, %rd9;
	shfl.sync.idx.b32	%r60|%p20, %r249, 0, 31, -1;
	shfl.sync.idx.b32	%r251|%p21, %r250, 0, 31, -1;
	mov.b64 	%rd2, {%r60, %r251};
	setp.ge.s32 	%p22, %r3, %r60;
	cvta.to.global.u64 	%rd13, %rd7;
	add.s64 	%rd3, %rd13, %rd12;
	@%p22 bra 	$L__BB32_40;
	ld.global.f32 	%f152, [%rd3];
$L__BB32_40:
	setp.ge.s32 	%p23, %r6, %r60;
	@%p23 bra 	$L__BB32_42;
	ld.global.f32 	%f151, [%rd3+4];
$L__BB32_42:
	setp.ge.s32 	%p24, %r9, %r60;
	@%p24 bra 	$L__BB32_44;
	ld.global.f32 	%f150, [%rd3+8];
$L__BB32_44:
	setp.ge.s32 	%p25, %r12, %r60;
	@%p25 bra 	$L__BB32_46;
	ld.global.f32 	%f149, [%rd3+12];
$L__BB32_46:
	setp.ge.s32 	%p26, %r15, %r60;
	@%p26 bra 	$L__BB32_48;
	ld.global.f32 	%f148, [%rd3+16];
$L__BB32_48:
	setp.ge.s32 	%p27, %r18, %r60;
	@%p27 bra 	$L__BB32_50;
	ld.global.f32 	%f147, [%rd3+20];
$L__BB32_50:
	setp.ge.s32 	%p28, %r21, %r60;
	@%p28 bra 	$L__BB32_52;
	ld.global.f32 	%f146, [%rd3+24];
$L__BB32_52:
	setp.ge.s32 	%p29, %r24, %r60;
	@%p29 bra 	$L__BB32_54;
	ld.global.f32 	%f145, [%rd3+28];
$L__BB32_54:
	setp.ge.s32 	%p30, %r27, %r60;
	@%p30 bra 	$L__BB32_56;
	ld.global.f32 	%f144, [%rd3+32];
$L__BB32_56:
	setp.ge.s32 	%p31, %r30, %r60;
	@%p31 bra 	$L__BB32_58;
	ld.global.f32 	%f143, [%rd3+36];
$L__BB32_58:
	setp.ge.s32 	%p32, %r33, %r60;
	@%p32 bra 	$L__BB32_60;
	ld.global.f32 	%f142, [%rd3+40];
$L__BB32_60:
	setp.ge.s32 	%p33, %r36, %r60;
	@%p33 bra 	$L__BB32_62;
	ld.global.f32 	%f141, [%rd3+44];
$L__BB32_62:
	setp.ge.s32 	%p34, %r39, %r60;
	@%p34 bra 	$L__BB32_64;
	ld.global.f32 	%f140, [%rd3+48];
$L__BB32_64:
	setp.ge.s32 	%p35, %r42, %r60;
	@%p35 bra 	$L__BB32_66;
	ld.global.f32 	%f139, [%rd3+52];
$L__BB32_66:
	setp.ge.s32 	%p36, %r45, %r60;
	@%p36 bra 	$L__BB32_68;
	ld.global.f32 	%f138, [%rd3+56];
$L__BB32_68:
	setp.ge.s32 	%p37, %r48, %r60;
	@%p37 bra 	$L__BB32_70;
	ld.global.f32 	%f137, [%rd3+60];
$L__BB32_70:
	setp.ge.s32 	%p38, %r51, %r60;
	@%p38 bra 	$L__BB32_72;
	ld.global.f32 	%f136, [%rd3+64];
$L__BB32_72:
	setp.ge.s32 	%p39, %r54, %r60;
	@%p39 bra 	$L__BB32_74;
	ld.global.f32 	%f135, [%rd3+68];
$L__BB32_74:
	setp.ge.s32 	%p40, %r57, %r60;
	@%p40 bra 	$L__BB32_76;
	ld.global.f32 	%f134, [%rd3+72];
$L__BB32_76:
	bar.sync 	0;
	setp.gt.s32 	%p41, %r744, -1;
	selp.b32 	%r253, -2147483648, -1, %p41;
	xor.b32  	%r783, %r253, %r744;
	setp.gt.s32 	%p42, %r745, -1;
	selp.b32 	%r254, -2147483648, -1, %p42;
	xor.b32  	%r782, %r254, %r745;
	setp.gt.s32 	%p43, %r746, -1;
	selp.b32 	%r255, -2147483648, -1, %p43;
	xor.b32  	%r781, %r255, %r746;
	setp.gt.s32 	%p44, %r747, -1;
	selp.b32 	%r256, -2147483648, -1, %p44;
	xor.b32  	%r780, %r256, %r747;
	setp.gt.s32 	%p45, %r748, -1;
	selp.b32 	%r257, -2147483648, -1, %p45;
	xor.b32  	%r779, %r257, %r748;
	setp.gt.s32 	%p46, %r749, -1;
	selp.b32 	%r258, -2147483648, -1, %p46;
	xor.b32  	%r778, %r258, %r749;
	setp.gt.s32 	%p47, %r750, -1;
	selp.b32 	%r259, -2147483648, -1, %p47;
	xor.b32  	%r777, %r259, %r750;
	setp.gt.s32 	%p48, %r751, -1;
	selp.b32 	%r260, -2147483648, -1, %p48;
	xor.b32  	%r776, %r260, %r751;
	setp.gt.s32 	%p49, %r752, -1;
	selp.b32 	%r261, -2147483648, -1, %p49;
	xor.b32  	%r775, %r261, %r752;
	setp.gt.s32 	%p50, %r753, -1;
	selp.b32 	%r262, -2147483648, -1, %p50;
	xor.b32  	%r774, %r262, %r753;
	setp.gt.s32 	%p51, %r754, -1;
	selp.b32 	%r263, -2147483648, -1, %p51;
	xor.b32  	%r773, %r263, %r754;
	setp.gt.s32 	%p52, %r755, -1;
	selp.b32 	%r264, -2147483648, -1, %p52;
	xor.b32  	%r772, %r264, %r755;
	setp.gt.s32 	%p53, %r756, -1;
	selp.b32 	%r265, -2147483648, -1, %p53;
	xor.b32  	%r771, %r265, %r756;
	setp.gt.s32 	%p54, %r757, -1;
	selp.b32 	%r266, -2147483648, -1, %p54;
	xor.b32  	%r770, %r266, %r757;
	setp.gt.s32 	%p55, %r758, -1;
	selp.b32 	%r267, -2147483648, -1, %p55;
	xor.b32  	%r769, %r267, %r758;
	setp.gt.s32 	%p56, %r759, -1;
	selp.b32 	%r268, -2147483648, -1, %p56;
	xor.b32  	%r768, %r268, %r759;
	setp.gt.s32 	%p57, %r760, -1;
	selp.b32 	%r269, -2147483648, -1, %p57;
	xor.b32  	%r767, %r269, %r760;
	setp.gt.s32 	%p58, %r761, -1;
	selp.b32 	%r270, -2147483648, -1, %p58;
	xor.b32  	%r766, %r270, %r761;
	setp.gt.s32 	%p59, %r762, -1;
	selp.b32 	%r271, -2147483648, -1, %p59;
	xor.b32  	%r765, %r271, %r762;
	shr.u32 	%r80, %r2, 5;
	shl.b32 	%r272, %r2, 2;
	mov.u32 	%r273, _ZZN3cub18CUB_300001_SM_10006detail10radix_sort31DeviceRadixSortSingleTileKernelINS1_5radix10policy_hubIffyE10Policy1000ELNS0_9SortOrderE0EffyNS1_21identity_decomposer_tEEEvPKT1_PSA_PKT2_PSE_T3_iiT4_E12temp_storage;
	add.s32 	%r81, %r273, %r272;
	shl.b32 	%r274, %r2, 7;
	add.s32 	%r82, %r81, %r274;
	shl.b32 	%r275, %r80, 2;
	add.s32 	%r276, %r273, %r275;
	add.s32 	%r83, %r276, 33792;
	mad.lo.s32 	%r84, %r2, -56, %r82;
	add.s32 	%r764, %r228, 6;
	sub.s32 	%r763, %r229, %r228;
$L__BB32_77:
	add.s32 	%r336, %r764, -6;
	min.s32 	%r279, %r763, 6;
	mov.b32 	%r365, 0;
	st.shared.u32 	[%r81], %r365;
	st.shared.u32 	[%r81+1024], %r365;
	st.shared.u32 	[%r81+2048], %r365;
	st.shared.u32 	[%r81+3072], %r365;
	st.shared.u32 	[%r81+4096], %r365;
	st.shared.u32 	[%r81+5120], %r365;
	st.shared.u32 	[%r81+6144], %r365;
	st.shared.u32 	[%r81+7168], %r365;
	st.shared.u32 	[%r81+8192], %r365;
	st.shared.u32 	[%r81+9216], %r365;
	st.shared.u32 	[%r81+10240], %r365;
	st.shared.u32 	[%r81+11264], %r365;
	st.shared.u32 	[%r81+12288], %r365;
	st.shared.u32 	[%r81+13312], %r365;
	st.shared.u32 	[%r81+14336], %r365;
	st.shared.u32 	[%r81+15360], %r365;
	st.shared.u32 	[%r81+16384], %r365;
	st.shared.u32 	[%r81+17408], %r365;
	st.shared.u32 	[%r81+18432], %r365;
	st.shared.u32 	[%r81+19456], %r365;
	st.shared.u32 	[%r81+20480], %r365;
	st.shared.u32 	[%r81+21504], %r365;
	st.shared.u32 	[%r81+22528], %r365;
	st.shared.u32 	[%r81+23552], %r365;
	st.shared.u32 	[%r81+24576], %r365;
	st.shared.u32 	[%r81+25600], %r365;
	st.shared.u32 	[%r81+26624], %r365;
	st.shared.u32 	[%r81+27648], %r365;
	st.shared.u32 	[%r81+28672], %r365;
	st.shared.u32 	[%r81+29696], %r365;
	st.shared.u32 	[%r81+30720], %r365;
	st.shared.u32 	[%r81+31744], %r365;
	st.shared.u32 	[%r81+32768], %r365;
	// begin inline asm
	bmsk.clamp.b32 %r277, %r365, %r279;
	// end inline asm
	setp.eq.s32 	%p60, %r783, 2147483647;
	selp.b32 	%r281, -2147483648, %r783, %p60;
	// begin inline asm
	shr.b32 %r280, %r281, %r336;
	// end inline asm
	and.b32  	%r368, %r277, %r280;
	shl.b32 	%r369, %r368, 10;
	and.b32  	%r370, %r369, 31744;
	add.s32 	%r371, %r81, %r370;
	shr.u32 	%r372, %r368, 4;
	and.b32  	%r373, %r372, 268435454;
	add.s32 	%r109, %r371, %r373;
	ld.shared.u16 	%rs1, [%r109];
	add.s16 	%rs20, %rs1, 1;
	st.shared.u16 	[%r109], %rs20;
	setp.eq.s32 	%p61, %r782, 2147483647;
	selp.b32 	%r284, -2147483648, %r782, %p61;
	// begin inline asm
	shr.b32 %r283, %r284, %r336;
	// end inline asm
	and.b32  	%r374, %r277, %r283;
	shl.b32 	%r375, %r374, 10;
	and.b32  	%r376, %r375, 31744;
	add.s32 	%r377, %r81, %r376;
	shr.u32 	%r378, %r374, 4;
	and.b32  	%r379, %r378, 268435454;
	add.s32 	%r110, %r377, %r379;
	ld.shared.u16 	%rs2, [%r110];
	add.s16 	%rs21, %rs2, 1;
	st.shared.u16 	[%r110], %rs21;
	setp.eq.s32 	%p62, %r781, 2147483647;
	selp.b32 	%r287, -2147483648, %r781, %p62;
	// begin inline asm
	shr.b32 %r286, %r287, %r336;
	// end inline asm
	and.b32  	%r380, %r277, %r286;
	shl.b32 	%r381, %r380, 10;
	and.b32  	%r382, %r381, 31744;
	add.s32 	%r383, %r81, %r382;
	shr.u32 	%r384, %r380, 4;
	and.b32  	%r385, %r384, 268435454;
	add.s32 	%r111, %r383, %r385;
	ld.shared.u16 	%rs3, [%r111];
	add.s16 	%rs22, %rs3, 1;
	st.shared.u16 	[%r111], %rs22;
	setp.eq.s32 	%p63, %r780, 2147483647;
	selp.b32 	%r290, -2147483648, %r780, %p63;
	// begin inline asm
	shr.b32 %r289, %r290, %r336;
	// end inline asm
	and.b32  	%r386, %r277, %r289;
	shl.b32 	%r387, %r386, 10;
	and.b32  	%r388, %r387, 31744;
	add.s32 	%r389, %r81, %r388;
	shr.u32 	%r390, %r386, 4;
	and.b32  	%r391, %r390, 268435454;
	add.s32 	%r112, %r389, %r391;
	ld.shared.u16 	%rs4, [%r112];
	add.s16 	%rs23, %rs4, 1;
	st.shared.u16 	[%r112], %rs23;
	setp.eq.s32 	%p64, %r779, 2147483647;
	selp.b32 	%r293, -2147483648, %r779, %p64;
	// begin inline asm
	shr.b32 %r292, %r293, %r336;
	// end inline asm
	and.b32  	%r392, %r277, %r292;
	shl.b32 	%r393, %r392, 10;
	and.b32  	%r394, %r393, 31744;
	add.s32 	%r395, %r81, %r394;
	shr.u32 	%r396, %r392, 4;
	and.b32  	%r397, %r396, 268435454;
	add.s32 	%r113, %r395, %r397;
	ld.shared.u16 	%rs5, [%r113];
	add.s16 	%rs24, %rs5, 1;
	st.shared.u16 	[%r113], %rs24;
	setp.eq.s32 	%p65, %r778, 2147483647;
	selp.b32 	%r296, -2147483648, %r778, %p65;
	// begin inline asm
	shr.b32 %r295, %r296, %r336;
	// end inline asm
	and.b32  	%r398, %r277, %r295;
	shl.b32 	%r399, %r398, 10;
	and.b32  	%r400, %r399, 31744;
	add.s32 	%r401, %r81, %r400;
	shr.u32 	%r402, %r398, 4;
	and.b32  	%r403, %r402, 268435454;
	add.s32 	%r114, %r401, %r403;
	ld.shared.u16 	%rs6, [%r114];
	add.s16 	%rs25, %rs6, 1;
	st.shared.u16 	[%r114], %rs25;
	setp.eq.s32 	%p66, %r777, 2147483647;
	selp.b32 	%r299, -2147483648, %r777, %p66;
	// begin inline asm
	shr.b32 %r298, %r299, %r336;
	// end inline asm
	and.b32  	%r404, %r277, %r298;
	shl.b32 	%r405, %r404, 10;
	and.b32  	%r406, %r405, 31744;
	add.s32 	%r407, %r81, %r406;
	shr.u32 	%r408, %r404, 4;
	and.b32  	%r409, %r408, 268435454;
	add.s32 	%r115, %r407, %r409;
	ld.shared.u16 	%rs7, [%r115];
	add.s16 	%rs26, %rs7, 1;
	st.shared.u16 	[%r115], %rs26;
	setp.eq.s32 	%p67, %r776, 2147483647;
	selp.b32 	%r302, -2147483648, %r776, %p67;
	// begin inline asm
	shr.b32 %r301, %r302, %r336;
	// end inline asm
	and.b32  	%r410, %r277, %r301;
	shl.b32 	%r411, %r410, 10;
	and.b32  	%r412, %r411, 31744;
	add.s32 	%r413, %r81, %r412;
	shr.u32 	%r414, %r410, 4;
	and.b32  	%r415, %r414, 268435454;
	add.s32 	%r116, %r413, %r415;
	ld.shared.u16 	%rs8, [%r116];
	add.s16 	%rs27, %rs8, 1;
	st.shared.u16 	[%r116], %rs27;
	setp.eq.s32 	%p68, %r775, 2147483647;
	selp.b32 	%r305, -2147483648, %r775, %p68;
	// begin inline asm
	shr.b32 %r304, %r305, %r336;
	// end inline asm
	and.b32  	%r416, %r277, %r304;
	shl.b32 	%r417, %r416, 10;
	and.b32  	%r418, %r417, 31744;
	add.s32 	%r419, %r81, %r418;
	shr.u32 	%r420, %r416, 4;
	and.b32  	%r421, %r420, 268435454;
	add.s32 	%r117, %r419, %r421;
	ld.shared.u16 	%rs9, [%r117];
	add.s16 	%rs28, %rs9, 1;
	st.shared.u16 	[%r117], %rs28;
	setp.eq.s32 	%p69, %r774, 2147483647;
	selp.b32 	%r308, -2147483648, %r774, %p69;
	// begin inline asm
	shr.b32 %r307, %r308, %r336;
	// end inline asm
	and.b32  	%r422, %r277, %r307;
	shl.b32 	%r423, %r422, 10;
	and.b32  	%r424, %r423, 31744;
	add.s32 	%r425, %r81, %r424;
	shr.u32 	%r426, %r422, 4;
	and.b32  	%r427, %r426, 268435454;
	add.s32 	%r118, %r425, %r427;
	ld.shared.u16 	%rs10, [%r118];
	add.s16 	%rs29, %rs10, 1;
	st.shared.u16 	[%r118], %rs29;
	setp.eq.s32 	%p70, %r773, 2147483647;
	selp.b32 	%r311, -2147483648, %r773, %p70;
	// begin inline asm
	shr.b32 %r310, %r311, %r336;
	// end inline asm
	and.b32  	%r428, %r277, %r310;
	shl.b32 	%r429, %r428, 10;
	and.b32  	%r430, %r429, 31744;
	add.s32 	%r431, %r81, %r430;
	shr.u32 	%r432, %r428, 4;
	and.b32  	%r433, %r432, 268435454;
	add.s32 	%r119, %r431, %r433;
	ld.shared.u16 	%rs11, [%r119];
	add.s16 	%rs30, %rs11, 1;
	st.shared.u16 	[%r119], %rs30;
	setp.eq.s32 	%p71, %r772, 2147483647;
	selp.b32 	%r314, -2147483648, %r772, %p71;
	// begin inline asm
	shr.b32 %r313, %r314, %r336;
	// end inline asm
	and.b32  	%r434, %r277, %r313;
	shl.b32 	%r435, %r434, 10;
	and.b32  	%r436, %r435, 31744;
	add.s32 	%r437, %r81, %r436;
	shr.u32 	%r438, %r434, 4;
	and.b32  	%r439, %r438, 268435454;
	add.s32 	%r120, %r437, %r439;
	ld.shared.u16 	%rs12, [%r120];
	add.s16 	%rs31, %rs12, 1;
	st.shared.u16 	[%r120], %rs31;
	setp.eq.s32 	%p72, %r771, 2147483647;
	selp.b32 	%r317, -2147483648, %r771, %p72;
	// begin inline asm
	shr.b32 %r316, %r317, %r336;
	// end inline asm
	and.b32  	%r440, %r277, %r316;
	shl.b32 	%r441, %r440, 10;
	and.b32  	%r442, %r441, 31744;
	add.s32 	%r443, %r81, %r442;
	shr.u32 	%r444, %r440, 4;
	and.b32  	%r445, %r444, 268435454;
	add.s32 	%r121, %r443, %r445;
	ld.shared.u16 	%rs13, [%r121];
	add.s16 	%rs32, %rs13, 1;
	st.shared.u16 	[%r121], %rs32;
	setp.eq.s32 	%p73, %r770, 2147483647;
	selp.b32 	%r320, -2147483648, %r770, %p73;
	// begin inline asm
	shr.b32 %r319, %r320, %r336;
	// end inline asm
	and.b32  	%r446, %r277, %r319;
	shl.b32 	%r447, %r446, 10;
	and.b32  	%r448, %r447, 31744;
	add.s32 	%r449, %r81, %r448;
	shr.u32 	%r450, %r446, 4;
	and.b32  	%r451, %r450, 268435454;
	add.s32 	%r122, %r449, %r451;
	ld.shared.u16 	%rs14, [%r122];
	add.s16 	%rs33, %rs14, 1;
	st.shared.u16 	[%r122], %rs33;
	setp.eq.s32 	%p74, %r769, 2147483647;
	selp.b32 	%r323, -2147483648, %r769, %p74;
	// begin inline asm
	shr.b32 %r322, %r323, %r336;
	// end inline asm
	and.b32  	%r452, %r277, %r322;
	shl.b32 	%r453, %r452, 10;
	and.b32  	%r454, %r453, 31744;
	add.s32 	%r455, %r81, %r454;
	shr.u32 	%r456, %r452, 4;
	and.b32  	%r457, %r456, 268435454;
	add.s32 	%r123, %r455, %r457;
	ld.shared.u16 	%rs15, [%r123];
	add.s16 	%rs34, %rs15, 1;
	st.shared.u16 	[%r123], %rs34;
	setp.eq.s32 	%p75, %r768, 2147483647;
	selp.b32 	%r326, -2147483648, %r768, %p75;
	// begin inline asm
	shr.b32 %r325, %r326, %r336;
	// end inline asm
	and.b32  	%r458, %r277, %r325;
	shl.b32 	%r459, %r458, 10;
	and.b32  	%r460, %r459, 31744;
	add.s32 	%r461, %r81, %r460;
	shr.u32 	%r462, %r458, 4;
	and.b32  	%r463, %r462, 268435454;
	add.s32 	%r124, %r461, %r463;
	ld.shared.u16 	%rs16, [%r124];
	add.s16 	%rs35, %rs16, 1;
	st.shared.u16 	[%r124], %rs35;
	setp.eq.s32 	%p76, %r767, 2147483647;
	selp.b32 	%r329, -2147483648, %r767, %p76;
	// begin inline asm
	shr.b32 %r328, %r329, %r336;
	// end inline asm
	and.b32  	%r464, %r277, %r328;
	shl.b32 	%r465, %r464, 10;
	and.b32  	%r466, %r465, 31744;
	add.s32 	%r467, %r81, %r466;
	shr.u32 	%r468, %r464, 4;
	and.b32  	%r469, %r468, 268435454;
	add.s32 	%r125, %r467, %r469;
	ld.shared.u16 	%rs17, [%r125];
	add.s16 	%rs36, %rs17, 1;
	st.shared.u16 	[%r125], %rs36;
	setp.eq.s32 	%p77, %r766, 2147483647;
	selp.b32 	%r332, -2147483648, %r766, %p77;
	// begin inline asm
	shr.b32 %r331, %r332, %r336;
	// end inline asm
	and.b32  	%r470, %r277, %r331;
	shl.b32 	%r471, %r470, 10;
	and.b32  	%r472, %r471, 31744;
	add.s32 	%r473, %r81, %r472;
	shr.u32 	%r474, %r470, 4;
	and.b32  	%r475, %r474, 268435454;
	add.s32 	%r126, %r473, %r475;
	ld.shared.u16 	%rs18, [%r126];
	add.s16 	%rs37, %rs18, 1;
	st.shared.u16 	[%r126], %rs37;
	setp.eq.s32 	%p78, %r765, 2147483647;
	selp.b32 	%r335, -2147483648, %r765, %p78;
	// begin inline asm
	shr.b32 %r334, %r335, %r336;
	// end inline asm
	and.b32  	%r476, %r277, %r334;
	shl.b32 	%r477, %r476, 10;
	and.b32  	%r478, %r477, 31744;
	add.s32 	%r479, %r81, %r478;
	shr.u32 	%r480, %r476, 4;
	and.b32  	%r481, %r480, 268435454;
	add.s32 	%r127, %r479, %r481;
	ld.shared.u16 	%rs19, [%r127];
	add.s16 	%rs38, %rs19, 1;
	st.shared.u16 	[%r127], %rs38;
	bar.sync 	0;
	ld.shared.u32 	%r128, [%r82];
	ld.shared.u32 	%r482, [%r82+4];
	ld.shared.u32 	%r483, [%r82+8];
	ld.shared.u32 	%r484, [%r82+12];
	ld.shared.u32 	%r485, [%r82+16];
	ld.shared.u32 	%r486, [%r82+20];
	ld.shared.u32 	%r487, [%r82+24];
	ld.shared.u32 	%r488, [%r82+28];
	ld.shared.u32 	%r489, [%r82+32];
	ld.shared.u32 	%r490, [%r82+36];
	ld.shared.u32 	%r491, [%r82+40];
	ld.shared.u32 	%r492, [%r82+44];
	ld.shared.u32 	%r493, [%r82+48];
	ld.shared.u32 	%r494, [%r82+52];
	ld.shared.u32 	%r495, [%r82+56];
	ld.shared.u32 	%r496, [%r82+60];
	ld.shared.u32 	%r497, [%r82+64];
	ld.shared.u32 	%r498, [%r82+68];
	ld.shared.u32 	%r499, [%r82+72];
	ld.shared.u32 	%r500, [%r82+76];
	ld.shared.u32 	%r501, [%r82+80];
	ld.shared.u32 	%r502, [%r82+84];
	ld.shared.u32 	%r503, [%r82+88];
	ld.shared.u32 	%r504, [%r82+92];
	ld.shared.u32 	%r505, [%r82+96];
	ld.shared.u32 	%r506, [%r82+100];
	ld.shared.u32 	%r507, [%r82+104];
	ld.shared.u32 	%r508, [%r82+108];
	ld.shared.u32 	%r509, [%r82+112];
	ld.shared.u32 	%r510, [%r82+116];
	ld.shared.u32 	%r511, [%r82+120];
	ld.shared.u32 	%r512, [%r82+124];
	ld.shared.u32 	%r513, [%r82+128];
	add.s32 	%r129, %r482, %r128;
	add.s32 	%r130, %r483, %r129;
	add.s32 	%r131, %r484, %r130;
	add.s32 	%r132, %r485, %r131;
	add.s32 	%r133, %r486, %r132;
	add.s32 	%r134, %r487, %r133;
	add.s32 	%r135, %r488, %r134;
	add.s32 	%r136, %r489, %r135;
	add.s32 	%r137, %r490, %r136;
	add.s32 	%r138, %r491, %r137;
	add.s32 	%r139, %r492, %r138;
	add.s32 	%r140, %r493, %r139;
	add.s32 	%r141, %r494, %r140;
	add.s32 	%r142, %r495, %r141;
	add.s32 	%r143, %r496, %r142;
	add.s32 	%r144, %r497, %r143;
	add.s32 	%r145, %r498, %r144;
	add.s32 	%r146, %r499, %r145;
	add.s32 	%r147, %r500, %r146;
	add.s32 	%r148, %r501, %r147;
	add.s32 	%r149, %r502, %r148;
	add.s32 	%r150, %r503, %r149;
	add.s32 	%r151, %r504, %r150;
	add.s32 	%r152, %r505, %r151;
	add.s32 	%r153, %r506, %r152;
	add.s32 	%r154, %r507, %r153;
	add.s32 	%r155, %r508, %r154;
	add.s32 	%r156, %r509, %r155;
	add.s32 	%r157, %r510, %r156;
	add.s32 	%r158, %r511, %r157;
	add.s32 	%r159, %r512, %r158;
	add.s32 	%r342, %r513, %r159;
	// begin inline asm
	mov.u32 %r337, %laneid;
	// end inline asm
	mov.b32 	%r340, 1;
	mov.b32 	%r367, -1;
	// begin inline asm
	{  .reg .u32 r0;  .reg .pred p;  shfl.sync.up.b32 r0|p, %r342, %r340, %r365, %r367;  @p add.u32 r0, r0, %r342;  mov.u32 %r338, r0;}
	// end inline asm
	mov.b32 	%r346, 2;
	// begin inline asm
	{  .reg .u32 r0;  .reg .pred p;  shfl.sync.up.b32 r0|p, %r338, %r346, %r365, %r367;  @p add.u32 r0, r0, %r338;  mov.u32 %r344, r0;}
	// end inline asm
	mov.b32 	%r352, 4;
	// begin inline asm
	{  .reg .u32 r0;  .reg .pred p;  shfl.sync.up.b32 r0|p, %r344, %r352, %r365, %r367;  @p add.u32 r0, r0, %r344;  mov.u32 %r350, r0;}
	// end inline asm
	mov.b32 	%r358, 8;
	// begin inline asm
	{  .reg .u32 r0;  .reg .pred p;  shfl.sync.up.b32 r0|p, %r350, %r358, %r365, %r367;  @p add.u32 r0, r0, %r350;  mov.u32 %r356, r0;}
	// end inline asm
	mov.b32 	%r364, 16;
	// begin inline asm
	{  .reg .u32 r0;  .reg .pred p;  shfl.sync.up.b32 r0|p, %r356, %r364, %r365, %r367;  @p add.u32 r0, r0, %r356;  mov.u32 %r362, r0;}
	// end inline asm
	setp.ne.s32 	%p79, %r337, 31;
	@%p79 bra 	$L__BB32_79;
	st.shared.u32 	[%r83], %r362;
$L__BB32_79:
	sub.s32 	%r514, %r362, %r342;
	setp.gt.u32 	%p80, %r2, 31;
	setp.eq.s32 	%p81, %r80, 7;
	setp.eq.s32 	%p82, %r80, 6;
	setp.eq.s32 	%p83, %r80, 5;
	setp.eq.s32 	%p84, %r80, 4;
	setp.eq.s32 	%p85, %r80, 3;
	setp.eq.s32 	%p86, %r80, 2;
	setp.eq.s32 	%p87, %r80, 1;
	bar.sync 	0;
	ld.shared.v4.u32 	{%r515, %r516, %r517, %r518}, [_ZZN3cub18CUB_300001_SM_10006detail10radix_sort31DeviceRadixSortSingleTileKernelINS1_5radix10policy_hubIffyE10Policy1000ELNS0_9SortOrderE0EffyNS1_21identity_decomposer_tEEEvPKT1_PSA_PKT2_PSE_T3_iiT4_E12temp_storage+33792];
	selp.b32 	%r519, %r515, %r784, %p87;
	add.s32 	%r520, %r516, %r515;
	selp.b32 	%r521, %r520, %r519, %p86;
	add.s32 	%r522, %r520, %r517;
	selp.b32 	%r523, %r522, %r521, %p85;
	add.s32 	%r524, %r522, %r518;
	selp.b32 	%r525, %r524, %r523, %p84;
	ld.shared.v4.u32 	{%r526, %r527, %r528, %r529}, [_ZZN3cub18CUB_300001_SM_10006detail10radix_sort31DeviceRadixSortSingleTileKernelINS1_5radix10policy_hubIffyE10Policy1000ELNS0_9SortOrderE0EffyNS1_21identity_decomposer_tEEEvPKT1_PSA_PKT2_PSE_T3_iiT4_E12temp_storage+33808];
	add.s32 	%r530, %r524, %r526;
	selp.b32 	%r531, %r530, %r525, %p83;
	add.s32 	%r532, %r530, %r527;
	selp.b32 	%r533, %r532, %r531, %p82;
	add.s32 	%r534, %r532, %r528;
	selp.b32 	%r784, %r534, %r533, %p81;
	add.s32 	%r164, %r534, %r529;
	setp.ne.s32 	%p88, %r337, 0;
	selp.b32 	%r535, %r514, 0, %p88;
	add.s32 	%r536, %r784, %r535;
	or.pred  	%p89, %p80, %p88;
	selp.b32 	%r785, %r536, %r514, %p80;
	@%p89 bra 	$L__BB32_81;
	shl.b32 	%r785, %r164, 16;
	st.shared.u32 	[_ZZN3cub18CUB_300001_SM_10006detail10radix_sort31DeviceRadixSortSingleTileKernelINS1_5radix10policy_hubIffyE10Policy1000ELNS0_9SortOrderE0EffyNS1_21identity_decomposer_tEEEvPKT1_PSA_PKT2_PSE_T3_iiT4_E12temp_storage+33832], %r785;
$L__BB32_81:
	setp.eq.s32 	%p90, %r2, 0;
	bar.sync 	0;
	ld.shared.u32 	%r537, [_ZZN3cub18CUB_300001_SM_10006detail10radix_sort31DeviceRadixSortSingleTileKernelINS1_5radix10policy_hubIffyE10Policy1000ELNS0_9SortOrderE0EffyNS1_21identity_decomposer_tEEEvPKT1_PSA_PKT2_PSE_T3_iiT4_E12temp_storage+33832];
	selp.b32 	%r538, 0, %r537, %p90;
	add.s32 	%r539, %r785, %r538;
	add.s32 	%r540, %r128, %r539;
	add.s32 	%r541, %r129, %r539;
	add.s32 	%r542, %r130, %r539;
	add.s32 	%r543, %r131, %r539;
	add.s32 	%r544, %r132, %r539;
	add.s32 	%r545, %r133, %r539;
	add.s32 	%r546, %r134, %r539;
	add.s32 	%r547, %r135, %r539;
	add.s32 	%r548, %r136, %r539;
	add.s32 	%r549, %r137, %r539;
	add.s32 	%r550, %r138, %r539;
	add.s32 	%r551, %r139, %r539;
	add.s32 	%r552, %r140, %r539;
	add.s32 	%r553, %r141, %r539;
	add.s32 	%r554, %r142, %r539;
	add.s32 	%r555, %r143, %r539;
	add.s32 	%r556, %r144, %r539;
	add.s32 	%r557, %r145, %r539;
	add.s32 	%r558, %r146, %r539;
	add.s32 	%r559, %r147, %r539;
	add.s32 	%r560, %r148, %r539;
	add.s32 	%r561, %r149, %r539;
	add.s32 	%r562, %r150, %r539;
	add.s32 	%r563, %r151, %r539;
	add.s32 	%r564, %r152, %r539;
	add.s32 	%r565, %r153, %r539;
	add.s32 	%r566, %r154, %r539;
	add.s32 	%r567, %r155, %r539;
	add.s32 	%r568, %r156, %r539;
	add.s32 	%r569, %r157, %r539;
	add.s32 	%r570, %r158, %r539;
	add.s32 	%r571, %r159, %r539;
	st.shared.u32 	[%r82], %r539;
	st.shared.u32 	[%r82+4], %r540;
	st.shared.u32 	[%r82+8], %r541;
	st.shared.u32 	[%r82+12], %r542;
	st.shared.u32 	[%r82+16], %r543;
	st.shared.u32 	[%r82+20], %r544;
	st.shared.u32 	[%r82+24], %r545;
	st.shared.u32 	[%r82+28], %r546;
	st.shared.u32 	[%r82+32], %r547;
	st.shared.u32 	[%r82+36], %r548;
	st.shared.u32 	[%r82+40], %r549;
	st.shared.u32 	[%r82+44], %r550;
	st.shared.u32 	[%r82+48], %r551;
	st.shared.u32 	[%r82+52], %r552;
	st.shared.u32 	[%r82+56], %r553;
	st.shared.u32 	[%r82+60], %r554;
	st.shared.u32 	[%r82+64], %r555;
	st.shared.u32 	[%r82+68], %r556;
	st.shared.u32 	[%r82+72], %r557;
	st.shared.u32 	[%r82+76], %r558;
	st.shared.u32 	[%r82+80], %r559;
	st.shared.u32 	[%r82+84], %r560;
	st.shared.u32 	[%r82+88], %r561;
	st.shared.u32 	[%r82+92], %r562;
	st.shared.u32 	[%r82+96], %r563;
	st.shared.u32 	[%r82+100], %r564;
	st.shared.u32 	[%r82+104], %r565;
	st.shared.u32 	[%r82+108], %r566;
	st.shared.u32 	[%r82+112], %r567;
	st.shared.u32 	[%r82+116], %r568;
	st.shared.u32 	[%r82+120], %r569;
	st.shared.u32 	[%r82+124], %r570;
	st.shared.u32 	[%r82+128], %r571;
	bar.sync 	0;
	cvt.u32.u16 	%r572, %rs1;
	ld.shared.u16 	%r573, [%r109];
	add.s32 	%r168, %r573, %r572;
	cvt.u32.u16 	%r574, %rs2;
	ld.shared.u16 	%r575, [%r110];
	add.s32 	%r169, %r575, %r574;
	cvt.u32.u16 	%r576, %rs3;
	ld.shared.u16 	%r577, [%r111];
	add.s32 	%r170, %r577, %r576;
	cvt.u32.u16 	%r578, %rs4;
	ld.shared.u16 	%r579, [%r112];
	add.s32 	%r171, %r579, %r578;
	cvt.u32.u16 	%r580, %rs5;
	ld.shared.u16 	%r581, [%r113];
	add.s32 	%r172, %r581, %r580;
	cvt.u32.u16 	%r582, %rs6;
	ld.shared.u16 	%r583, [%r114];
	add.s32 	%r173, %r583, %r582;
	cvt.u32.u16 	%r584, %rs7;
	ld.shared.u16 	%r585, [%r115];
	add.s32 	%r174, %r585, %r584;
	cvt.u32.u16 	%r586, %rs8;
	ld.shared.u16 	%r587, [%r116];
	add.s32 	%r175, %r587, %r586;
	cvt.u32.u16 	%r588, %rs9;
	ld.shared.u16 	%r589, [%r117];
	add.s32 	%r176, %r589, %r588;
	cvt.u32.u16 	%r590, %rs10;
	ld.shared.u16 	%r591, [%r118];
	add.s32 	%r177, %r591, %r590;
	cvt.u32.u16 	%r592, %rs11;
	ld.shared.u16 	%r593, [%r119];
	add.s32 	%r178, %r593, %r592;
	cvt.u32.u16 	%r594, %rs12;
	ld.shared.u16 	%r595, [%r120];
	add.s32 	%r179, %r595, %r594;
	cvt.u32.u16 	%r596, %rs13;
	ld.shared.u16 	%r597, [%r121];
	add.s32 	%r180, %r597, %r596;
	cvt.u32.u16 	%r598, %rs14;
	ld.shared.u16 	%r599, [%r122];
	add.s32 	%r181, %r599, %r598;
	cvt.u32.u16 	%r600, %rs15;
	ld.shared.u16 	%r601, [%r123];
	add.s32 	%r182, %r601, %r600;
	cvt.u32.u16 	%r602, %rs16;
	ld.shared.u16 	%r603, [%r124];
	add.s32 	%r183, %r603, %r602;
	cvt.u32.u16 	%r604, %rs17;
	ld.shared.u16 	%r605, [%r125];
	add.s32 	%r184, %r605, %r604;
	cvt.u32.u16 	%r606, %rs18;
	ld.shared.u16 	%r607, [%r126];
	add.s32 	%r185, %r607, %r606;
	cvt.u32.u16 	%r608, %rs19;
	ld.shared.u16 	%r609, [%r127];
	add.s32 	%r186, %r609, %r608;
	bar.sync 	0;
	setp.lt.s32 	%p91, %r764, %r229;
	@%p91 bra 	$L__BB32_121;
	cvt.u64.u32 	%rd15, %r2;
	shl.b32 	%r610, %r168, 2;
	mov.u32 	%r611, _ZZN3cub18CUB_300001_SM_10006detail10radix_sort31DeviceRadixSortSingleTileKernelINS1_5radix10policy_hubIffyE10Policy1000ELNS0_9SortOrderE0EffyNS1_21identity_decomposer_tEEEvPKT1_PSA_PKT2_PSE_T3_iiT4_E12temp_storage;
	add.s32 	%r612, %r611, %r610;
	st.shared.u32 	[%r612], %r783;
	shl.b32 	%r613, %r169, 2;
	add.s32 	%r614, %r611, %r613;
	st.shared.u32 	[%r614], %r782;
	shl.b32 	%r615, %r170, 2;
	add.s32 	%r616, %r611, %r615;
	st.shared.u32 	[%r616], %r781;
	shl.b32 	%r617, %r171, 2;
	add.s32 	%r618, %r611, %r617;
	st.shared.u32 	[%r618], %r780;
	shl.b32 	%r619, %r172, 2;
	add.s32 	%r620, %r611, %r619;
	st.shared.u32 	[%r620], %r779;
	shl.b32 	%r621, %r173, 2;
	add.s32 	%r622, %r611, %r621;
	st.shared.u32 	[%r622], %r778;
	shl.b32 	%r623, %r174, 2;
	add.s32 	%r624, %r611, %r623;
	st.shared.u32 	[%r624], %r777;
	shl.b32 	%r625, %r175, 2;
	add.s32 	%r626, %r611, %r625;
	st.shared.u32 	[%r626], %r776;
	shl.b32 	%r627, %r176, 2;
	add.s32 	%r628, %r611, %r627;
	st.shared.u32 	[%r628], %r775;
	shl.b32 	%r629, %r177, 2;
	add.s32 	%r630, %r611, %r629;
	st.shared.u32 	[%r630], %r774;
	shl.b32 	%r631, %r178, 2;
	add.s32 	%r632, %r611, %r631;
	st.shared.u32 	[%r632], %r773;
	shl.b32 	%r633, %r179, 2;
	add.s32 	%r634, %r611, %r633;
	st.shared.u32 	[%r634], %r772;
	shl.b32 	%r635, %r180, 2;
	add.s32 	%r636, %r611, %r635;
	st.shared.u32 	[%r636], %r771;
	shl.b32 	%r637, %r181, 2;
	add.s32 	%r638, %r611, %r637;
	st.shared.u32 	[%r638], %r770;
	shl.b32 	%r639, %r182, 2;
	add.s32 	%r640, %r611, %r639;
	st.shared.u32 	[%r640], %r769;
	shl.b32 	%r641, %r183, 2;
	add.s32 	%r642, %r611, %r641;
	st.shared.u32 	[%r642], %r768;
	shl.b32 	%r643, %r184, 2;
	add.s32 	%r644, %r611, %r643;
	st.shared.u32 	[%r644], %r767;
	shl.b32 	%r645, %r185, 2;
	add.s32 	%r646, %r611, %r645;
	st.shared.u32 	[%r646], %r766;
	shl.b32 	%r647, %r186, 2;
	add.s32 	%r648, %r611, %r647;
	st.shared.u32 	[%r648], %r765;
	bar.sync 	0;
	mad.lo.s32 	%r187, %r2, -72, %r84;
	ld.shared.u32 	%r188, [%r187];
	ld.shared.u32 	%r189, [%r187+1024];
	ld.shared.u32 	%r190, [%r187+2048];
	ld.shared.u32 	%r191, [%r187+3072];
	ld.shared.u32 	%r192, [%r187+4096];
	ld.shared.u32 	%r193, [%r187+5120];
	ld.shared.u32 	%r194, [%r187+6144];
	ld.shared.u32 	%r195, [%r187+7168];
	ld.shared.u32 	%r196, [%r187+8192];
	ld.shared.u32 	%r197, [%r187+9216];
	ld.shared.u32 	%r198, [%r187+10240];
	ld.shared.u32 	%r199, [%r187+11264];
	ld.shared.u32 	%r200, [%r187+12288];
	ld.shared.u32 	%r201, [%r187+13312];
	ld.shared.u32 	%r202, [%r187+14336];
	ld.shared.u32 	%r203, [%r187+15360];
	ld.shared.u32 	%r204, [%r187+16384];
	ld.shared.u32 	%r205, [%r187+17408];
	ld.shared.u32 	%r206, [%r187+18432];
	bar.sync 	0;
	st.shared.f32 	[%r612], %f152;
	st.shared.f32 	[%r614], %f151;
	st.shared.f32 	[%r616], %f150;
	st.shared.f32 	[%r618], %f149;
	st.shared.f32 	[%r620], %f148;
	st.shared.f32 	[%r622], %f147;
	st.shared.f32 	[%r624], %f146;
	st.shared.f32 	[%r626], %f145;
	st.shared.f32 	[%r628], %f144;
	st.shared.f32 	[%r630], %f143;
	st.shared.f32 	[%r632], %f142;
	st.shared.f32 	[%r634], %f141;
	st.shared.f32 	[%r636], %f140;
	st.shared.f32 	[%r638], %f139;
	st.shared.f32 	[%r640], %f138;
	st.shared.f32 	[%r642], %f137;
	st.shared.f32 	[%r644], %f136;
	st.shared.f32 	[%r646], %f135;
	st.shared.f32 	[%r648], %f134;
	bar.sync 	0;
	ld.shared.f32 	%f58, [%r187+1024];
	ld.shared.f32 	%f59, [%r187+2048];
	ld.shared.f32 	%f60, [%r187+3072];
	ld.shared.f32 	%f61, [%r187+4096];
	ld.shared.f32 	%f62, [%r187+5120];
	ld.shared.f32 	%f63, [%r187+6144];
	ld.shared.f32 	%f64, [%r187+7168];
	ld.shared.f32 	%f65, [%r187+8192];
	ld.shared.f32 	%f66, [%r187+9216];
	ld.shared.f32 	%f67, [%r187+10240];
	ld.shared.f32 	%f68, [%r187+11264];
	ld.shared.f32 	%f69, [%r187+12288];
	ld.shared.f32 	%f70, [%r187+13312];
	ld.shared.f32 	%f71, [%r187+14336];
	ld.shared.f32 	%f72, [%r187+15360];
	ld.shared.f32 	%f73, [%r187+16384];
	ld.shared.f32 	%f74, [%r187+17408];
	ld.shared.f32 	%f75, [%r187+18432];
	setp.gt.u64 	%p92, %rd2, %rd15;
	cvta.to.global.u64 	%rd16, %rd6;
	mul.wide.u32 	%rd17, %r2, 4;
	add.s64 	%rd4, %rd16, %rd17;
	cvta.to.global.u64 	%rd18, %rd8;
	add.s64 	%rd5, %rd18, %rd17;
	@%p92 bra 	$L__BB32_83;
	bra.uni 	$L__BB32_84;
$L__BB32_83:
	ld.shared.f32 	%f114, [%r187];
	setp.gt.s32 	%p93, %r188, -1;
	selp.b32 	%r649, -1, -2147483648, %p93;
	xor.b32  	%r650, %r649, %r188;
	st.global.u32 	[%rd4], %r650;
	st.global.f32 	[%rd5], %f114;
$L__BB32_84:
	add.s32 	%r651, %r2, 256;
	cvt.u64.u32 	%rd19, %r651;
	setp.le.u64 	%p94, %rd2, %rd19;
	@%p94 bra 	$L__BB32_86;
	setp.gt.s32 	%p95, %r189, -1;
	selp.b32 	%r652, -1, -2147483648, %p95;
	xor.b32  	%r653, %r652, %r189;
	st.global.u32 	[%rd4+1024], %r653;
	st.global.f32 	[%rd5+1024], %f58;
$L__BB32_86:
	add.s32 	%r654, %r2, 512;
	cvt.u64.u32 	%rd20, %r654;
	setp.le.u64 	%p96, %rd2, %rd20;
	@%p96 bra 	$L__BB32_88;
	setp.gt.s32 	%p97, %r190, -1;
	selp.b32 	%r655, -1, -2147483648, %p97;
	xor.b32  	%r656, %r655, %r190;
	st.global.u32 	[%rd4+2048], %r656;
	st.global.f32 	[%rd5+2048], %f59;
$L__BB32_88:
	add.s32 	%r657, %r2, 768;
	cvt.u64.u32 	%rd21, %r657;
	setp.le.u64 	%p98, %rd2, %rd21;
	@%p98 bra 	$L__BB32_90;
	setp.gt.s32 	%p99, %r191, -1;
	selp.b32 	%r658, -1, -2147483648, %p99;
	xor.b32  	%r659, %r658, %r191;
	st.global.u32 	[%rd4+3072], %r659;
	st.global.f32 	[%rd5+3072], %f60;
$L__BB32_90:
	or.b32  	%r660, %r2, 1024;
	cvt.u64.u32 	%rd22, %r660;
	setp.le.u64 	%p100, %rd2, %rd22;
	@%p100 bra 	$L__BB32_92;
	setp.gt.s32 	%p101, %r192, -1;
	selp.b32 	%r661, -1, -2147483648, %p101;
	xor.b32  	%r662, %r661, %r192;
	st.global.u32 	[%rd4+4096], %r662;
	st.global.f32 	[%rd5+4096], %f61;
$L__BB32_92:
	add.s32 	%r663, %r2, 1280;
	cvt.u64.u32 	%rd23, %r663;
	setp.le.u64 	%p102, %rd2, %rd23;
	@%p102 bra 	$L__BB32_94;
	setp.gt.s32 	%p103, %r193, -1;
	selp.b32 	%r664, -1, -2147483648, %p103;
	xor.b32  	%r665, %r664, %r193;
	st.global.u32 	[%rd4+5120], %r665;
	st.global.f32 	[%rd5+5120], %f62;
$L__BB32_94:
	add.s32 	%r666, %r2, 1536;
	cvt.u64.u32 	%rd24, %r666;
	setp.le.u64 	%p104, %rd2, %rd24;
	@%p104 bra 	$L__BB32_96;
	setp.gt.s32 	%p105, %r194, -1;
	selp.b32 	%r667, -1, -2147483648, %p105;
	xor.b32  	%r668, %r667, %r194;
	st.global.u32 	[%rd4+6144], %r668;
	st.global.f32 	[%rd5+6144], %f63;
$L__BB32_96:
	add.s32 	%r669, %r2, 1792;
	cvt.u64.u32 	%rd25, %r669;
	setp.le.u64 	%p106, %rd2, %rd25;
	@%p106 bra 	$L__BB32_98;
	setp.gt.s32 	%p107, %r195, -1;
	selp.b32 	%r670, -1, -2147483648, %p107;
	xor.b32  	%r671, %r670, %r195;
	st.global.u32 	[%rd4+7168], %r671;
	st.global.f32 	[%rd5+7168], %f64;
$L__BB32_98:
	or.b32  	%r672, %r2, 2048;
	cvt.u64.u32 	%rd26, %r672;
	setp.le.u64 	%p108, %rd2, %rd26;
	@%p108 bra 	$L__BB32_100;
	setp.gt.s32 	%p109, %r196, -1;
	selp.b32 	%r673, -1, -2147483648, %p109;
	xor.b32  	%r674, %r673, %r196;
	st.global.u32 	[%rd4+8192], %r674;
	st.global.f32 	[%rd5+8192], %f65;
$L__BB32_100:
	add.s32 	%r675, %r2, 2304;
	cvt.u64.u32 	%rd27, %r675;
	setp.le.u64 	%p110, %rd2, %rd27;
	@%p110 bra 	$L__BB32_102;
	setp.gt.s32 	%p111, %r197, -1;
	selp.b32 	%r676, -1, -2147483648, %p111;
	xor.b32  	%r677, %r676, %r197;
	st.global.u32 	[%rd4+9216], %r677;
	st.global.f32 	[%rd5+9216], %f66;
$L__BB32_102:
	add.s32 	%r678, %r2, 2560;
	cvt.u64.u32 	%rd28, %r678;
	setp.le.u64 	%p112, %rd2, %rd28;
	@%p112 bra 	$L__BB32_104;
	setp.gt.s32 	%p113, %r198, -1;
	selp.b32 	%r679, -1, -2147483648, %p113;
	xor.b32  	%r680, %r679, %r198;
	st.global.u32 	[%rd4+10240], %r680;
	st.global.f32 	[%rd5+10240], %f67;
$L__BB32_104:
	add.s32 	%r681, %r2, 2816;
	cvt.u64.u32 	%rd29, %r681;
	setp.le.u64 	%p114, %rd2, %rd29;
	@%p114 bra 	$L__BB32_106;
	setp.gt.s32 	%p115, %r199, -1;
	selp.b32 	%r682, -1, -2147483648, %p115;
	xor.b32  	%r683, %r682, %r199;
	st.global.u32 	[%rd4+11264], %r683;
	st.global.f32 	[%rd5+11264], %f68;
$L__BB32_106:
	or.b32  	%r684, %r2, 3072;
	cvt.u64.u32 	%rd30, %r684;
	setp.le.u64 	%p116, %rd2, %rd30;
	@%p116 bra 	$L__BB32_108;
	setp.gt.s32 	%p117, %r200, -1;
	selp.b32 	%r685, -1, -2147483648, %p117;
	xor.b32  	%r686, %r685, %r200;
	st.global.u32 	[%rd4+12288], %r686;
	st.global.f32 	[%rd5+12288], %f69;
$L__BB32_108:
	add.s32 	%r687, %r2, 3328;
	cvt.u64.u32 	%rd31, %r687;
	setp.le.u64 	%p118, %rd2, %rd31;
	@%p118 bra 	$L__BB32_110;
	setp.gt.s32 	%p119, %r201, -1;
	selp.b32 	%r688, -1, -2147483648, %p119;
	xor.b32  	%r689, %r688, %r201;
	st.global.u32 	[%rd4+13312], %r689;
	st.global.f32 	[%rd5+13312], %f70;
$L__BB32_110:
	add.s32 	%r690, %r2, 3584;
	cvt.u64.u32 	%rd32, %r690;
	setp.le.u64 	%p120, %rd2, %rd32;
	@%p120 bra 	$L__BB32_112;
	setp.gt.s32 	%p121, %r202, -1;
	selp.b32 	%r691, -1, -2147483648, %p121;
	xor.b32  	%r692, %r691, %r202;
	st.global.u32 	[%rd4+14336], %r692;
	st.global.f32 	[%rd5+14336], %f71;
$L__BB32_112:
	add.s32 	%r693, %r2, 3840;
	cvt.u64.u32 	%rd33, %r693;
	setp.le.u64 	%p122, %rd2, %rd33;
	@%p122 bra 	$L__BB32_114;
	setp.gt.s32 	%p123, %r203, -1;
	selp.b32 	%r694, -1, -2147483648, %p123;
	xor.b32  	%r695, %r694, %r203;
	st.global.u32 	[%rd4+15360], %r695;
	st.global.f32 	[%rd5+15360], %f72;
$L__BB32_114:
	or.b32  	%r696, %r2, 4096;
	cvt.u64.u32 	%rd34, %r696;
	setp.le.u64 	%p124, %rd2, %rd34;
	@%p124 bra 	$L__BB32_116;
	setp.gt.s32 	%p125, %r204, -1;
	selp.b32 	%r697, -1, -2147483648, %p125;
	xor.b32  	%r698, %r697, %r204;
	st.global.u32 	[%rd4+16384], %r698;
	st.global.f32 	[%rd5+16384], %f73;
$L__BB32_116:
	add.s32 	%r699, %r2, 4352;
	cvt.u64.u32 	%rd35, %r699;
	setp.le.u64 	%p126, %rd2, %rd35;
	@%p126 bra 	$L__BB32_118;
	setp.gt.s32 	%p127, %r205, -1;
	selp.b32 	%r700, -1, -2147483648, %p127;
	xor.b32  	%r701, %r700, %r205;
	st.global.u32 	[%rd4+17408], %r701;
	st.global.f32 	[%rd5+17408], %f74;
$L__BB32_118:
	add.s32 	%r702, %r2, 4608;
	cvt.u64.u32 	%rd36, %r702;
	setp.le.u64 	%p128, %rd2, %rd36;
	@%p128 bra 	$L__BB32_120;
	setp.gt.s32 	%p129, %r206, -1;
	selp.b32 	%r703, -1, -2147483648, %p129;
	xor.b32  	%r704, %r703, %r206;
	st.global.u32 	[%rd4+18432], %r704;
	st.global.f32 	[%rd5+18432], %f75;
$L__BB32_120:
	ret;
$L__BB32_121:
	shl.b32 	%r705, %r168, 2;
	mov.u32 	%r706, _ZZN3cub18CUB_300001_SM_10006detail10radix_sort31DeviceRadixSortSingleTileKernelINS1_5radix10policy_hubIffyE10Policy1000ELNS0_9SortOrderE0EffyNS1_21identity_decomposer_tEEEvPKT1_PSA_PKT2_PSE_T3_iiT4_E12temp_storage;
	add.s32 	%r707, %r706, %r705;
	st.shared.u32 	[%r707], %r783;
	shl.b32 	%r708, %r169, 2;
	add.s32 	%r709, %r706, %r708;
	st.shared.u32 	[%r709], %r782;
	shl.b32 	%r710, %r170, 2;
	add.s32 	%r711, %r706, %r710;
	st.shared.u32 	[%r711], %r781;
	shl.b32 	%r712, %r171, 2;
	add.s32 	%r713, %r706, %r712;
	st.shared.u32 	[%r713], %r780;
	shl.b32 	%r714, %r172, 2;
	add.s32 	%r715, %r706, %r714;
	st.shared.u32 	[%r715], %r779;
	shl.b32 	%r716, %r173, 2;
	add.s32 	%r717, %r706, %r716;
	st.shared.u32 	[%r717], %r778;
	shl.b32 	%r718, %r174, 2;
	add.s32 	%r719, %r706, %r718;
	st.shared.u32 	[%r719], %r777;
	shl.b32 	%r720, %r175, 2;
	add.s32 	%r721, %r706, %r720;
	st.shared.u32 	[%r721], %r776;
	shl.b32 	%r722, %r176, 2;
	add.s32 	%r723, %r706, %r722;
	st.shared.u32 	[%r723], %r775;
	shl.b32 	%r724, %r177, 2;
	add.s32 	%r725, %r706, %r724;
	st.shared.u32 	[%r725], %r774;
	shl.b32 	%r726, %r178, 2;
	add.s32 	%r727, %r706, %r726;
	st.shared.u32 	[%r727], %r773;
	shl.b32 	%r728, %r179, 2;
	add.s32 	%r729, %r706, %r728;
	st.shared.u32 	[%r729], %r772;
	shl.b32 	%r730, %r180, 2;
	add.s32 	%r731, %r706, %r730;
	st.shared.u32 	[%r731], %r771;
	shl.b32 	%r732, %r181, 2;
	add.s32 	%r733, %r706, %r732;
	st.shared.u32 	[%r733], %r770;
	shl.b32 	%r734, %r182, 2;
	add.s32 	%r735, %r706, %r734;
	st.shared.u32 	[%r735], %r769;
	shl.b32 	%r736, %r183, 2;
	add.s32 	%r737, %r706, %r736;
	st.shared.u32 	[%r737], %r768;
	shl.b32 	%r738, %r184, 2;
	add.s32 	%r739, %r706, %r738;
	st.shared.u32 	[%r739], %r767;
	shl.b32 	%r740, %r185, 2;
	add.s32 	%r741, %r706, %r740;
	st.shared.u32 	[%r741], %r766;
	shl.b32 	%r742, %r186, 2;
	add.s32 	%r743, %r706, %r742;
	st.shared.u32 	[%r743], %r765;
	bar.sync 	0;
	ld.shared.u32 	%r783, [%r84];
	ld.shared.u32 	%r782, [%r84+4];
	ld.shared.u32 	%r781, [%r84+8];
	ld.shared.u32 	%r780, [%r84+12];
	ld.shared.u32 	%r779, [%r84+16];
	ld.shared.u32 	%r778, [%r84+20];
	ld.shared.u32 	%r777, [%r84+24];
	ld.shared.u32 	%r776, [%r84+28];
	ld.shared.u32 	%r775, [%r84+32];
	ld.shared.u32 	%r774, [%r84+36];
	ld.shared.u32 	%r773, [%r84+40];
	ld.shared.u32 	%r772, [%r84+44];
	ld.shared.u32 	%r771, [%r84+48];
	ld.shared.u32 	%r770, [%r84+52];
	ld.shared.u32 	%r769, [%r84+56];
	ld.shared.u32 	%r768, [%r84+60];
	ld.shared.u32 	%r767, [%r84+64];
	ld.shared.u32 	%r766, [%r84+68];
	ld.shared.u32 	%r765, [%r84+72];
	bar.sync 	0;
	st.shared.f32 	[%r707], %f152;
	st.shared.f32 	[%r709], %f151;
	st.shared.f32 	[%r711], %f150;
	st.shared.f32 	[%r713], %f149;
	st.shared.f32 	[%r715], %f148;
	st.shared.f32 	[%r717], %f147;
	st.shared.f32 	[%r719], %f146;
	st.shared.f32 	[%r721], %f145;
	st.shared.f32 	[%r723], %f144;
	st.shared.f32 	[%r725], %f143;
	st.shared.f32 	[%r727], %f142;
	st.shared.f32 	[%r729], %f141;
	st.shared.f32 	[%r731], %f140;
	st.shared.f32 	[%r733], %f139;
	st.shared.f32 	[%r735], %f138;
	st.shared.f32 	[%r737], %f137;
	st.shared.f32 	[%r739], %f136;
	st.shared.f32 	[%r741], %f135;
	st.shared.f32 	[%r743], %f134;
	bar.sync 	0;
	ld.shared.f32 	%f152, [%r84];
	ld.shared.f32 	%f151, [%r84+4];
	ld.shared.f32 	%f150, [%r84+8];
	ld.shared.f32 	%f149, [%r84+12];
	ld.shared.f32 	%f148, [%r84+16];
	ld.shared.f32 	%f147, [%r84+20];
	ld.shared.f32 	%f146, [%r84+24];
	ld.shared.f32 	%f145, [%r84+28];
	ld.shared.f32 	%f144, [%r84+32];
	ld.shared.f32 	%f143, [%r84+36];
	ld.shared.f32 	%f142, [%r84+40];
	ld.shared.f32 	%f141, [%r84+44];
	ld.shared.f32 	%f140, [%r84+48];
	ld.shared.f32 	%f139, [%r84+52];
	ld.shared.f32 	%f138, [%r84+56];
	ld.shared.f32 	%f137, [%r84+60];
	ld.shared.f32 	%f136, [%r84+64];
	ld.shared.f32 	%f135, [%r84+68];
	ld.shared.f32 	%f134, [%r84+72];
	bar.sync 	0;
	add.s32 	%r764, %r764, 6;
	add.s32 	%r763, %r763, -6;
	bra.uni 	$L__BB32_77;

}
	// .globl	_ZN3cub18CUB_300001_SM_10006detail10radix_sort30DeviceRadixSortHistogramKernelINS1_5radix10policy_hubIffyE10Policy1000ELNS0_9SortOrderE0EfyNS1_21identity_decomposer_tEEEvPT2_PKT1_SA_iiT3_
.visible .entry _ZN3cub18CUB_300001_SM_10006detail10radix_sort30DeviceRadixSortHistogramKernelINS1_5radix10policy_hubIffyE10Policy1000ELNS0_9SortOrderE0EfyNS1_21identity_decomposer_tEEEvPT2_PKT1_SA_iiT3_(
	.param .u64 .ptr .align 1 _ZN3cub18CUB_300001_SM_10006detail10radix_sort30DeviceRadixSortHistogramKernelINS1_5radix10policy_hubIffyE10Policy1000ELNS0_9SortOrderE0EfyNS1_21identity_decomposer_tEEEvPT2_PKT1_SA_iiT3__param_0,
	.param .u64 .ptr .align 1 _ZN3cub18CUB_300001_SM_10006detail10radix_sort30DeviceRadixSortHistogramKernelINS1_5radix10policy_hubIffyE10Policy1000ELNS0_9SortOrderE0EfyNS1_21identity_decomposer_tEEEvPT2_PKT1_SA_iiT3__param_1,
	.param .u64 _ZN3cub18CUB_300001_SM_10006detail10radix_sort30DeviceRadixSortHistogramKernelINS1_5radix10policy_hubIffyE10Policy1000ELNS0_9SortOrderE0EfyNS1_21identity_decomposer_tEEEvPT2_PKT1_SA_iiT3__param_2,
	.param .u32 _ZN3cub18CUB_300001_SM_10006detail10radix_sort30DeviceRadixSortHistogramKernelINS1_5radix10policy_hubIffyE10Policy1000ELNS0_9SortOrderE0EfyNS1_21identity_decomposer_tEEEvPT2_PKT1_SA_iiT3__param_3,
	.param .u32 _ZN3cub18CUB_300001_SM_10006detail10radix_sort30DeviceRadixSortHistogramKernelINS1_5radix10policy_hubIffyE10Policy1000ELNS0_9SortOrderE0EfyNS1_21identity_decomposer_tEEEvPT2_PKT1_SA_iiT3__param_4,
	.param .align 1 .b8 _ZN3cub18CUB_300001_SM_10006detail10radix_sort30DeviceRadixSortHistogramKernelINS1_5radix10policy_hubIffyE10Policy1000ELNS0_9SortOrderE0EfyNS1_21identity_decomposer_tEEEvPT2_PKT1_SA_iiT3__param_5[1]
)
.maxntid 128
{
	.reg .pred 	%p<123>;
	.reg .b32 	%r<518>;
	.reg .b64 	%rd<137>;
	// demoted variable
	.shared .align 4 .b8 _ZZN3cub18CUB_300001_SM_10006detail10radix_sort30DeviceRadixSortHistogramKernelINS1_5radix10policy_hubIffyE10Policy1000ELNS0_9SortOrderE0EfyNS1_21identity_decomposer_tEEEvPT2_PKT1_SA_iiT3_E12temp_storage[4096];
	ld.param.u64 	%rd18, [_ZN3cub18CUB_300001_SM_10006detail10radix_sort30DeviceRadixSortHistogramKernelINS1_5radix10policy_hubIffyE10Policy1000ELNS0_9SortOrderE0EfyNS1_21identity_decomposer_tEEEvPT2_PKT1_SA_iiT3__param_0];
	ld.param.u64 	%rd19, [_ZN3cub18CUB_300001_SM_10006detail10radix_sort30DeviceRadixSortHistogramKernelINS1_5radix10policy_hubIffyE10Policy1000ELNS0_9SortOrderE0EfyNS1_21identity_decomposer_tEEEvPT2_PKT1_SA_iiT3__param_1];
	ld.param.u64 	%rd17, [_ZN3cub18CUB_300001_SM_10006detail10radix_sort30DeviceRadixSortHistogramKernelINS1_5radix10policy_hubIffyE10Policy1000ELNS0_9SortOrderE0EfyNS1_21identity_decomposer_tEEEvPT2_PKT1_SA_iiT3__param_2];
	ld.param.u32 	%r174, [_ZN3cub18CUB_300001_SM_10006detail10radix_sort30DeviceRadixSortHistogramKernelINS1_5radix10policy_hubIffyE10Policy1000ELNS0_9SortOrderE0EfyNS1_21identity_decomposer_tEEEvPT2_PKT1_SA_iiT3__param_3];
	ld.param.u32 	%r175, [_ZN3cub18CUB_300001_SM_10006detail10radix_sort30DeviceRadixSortHistogramKernelINS1_5radix10policy_hubIffyE10Policy1000ELNS0_9SortOrderE0EfyNS1_21identity_decomposer_tEEEvPT2_PKT1_SA_iiT3__param_4];
	cvta.to.global.u64 	%rd1, %rd19;
	cvta.to.global.u64 	%rd2, %rd18;
	setp.eq.s64 	%p2, %rd17, 0;
	@%p2 bra 	$L__BB33_153;
	sub.s32 	%r176, %r175, %r174;
	add.s32 	%r177, %r176, 7;
	shr.s32 	%r178, %r177, 31;
	shr.u32 	%r179, %r178, 29;
	add.s32 	%r180, %r177, %r179;
	shr.s32 	%r181, %r180, 3;
	mov.u32 	%r182, %tid.x;
	setp.gt.u32 	%p3, %r182, 255;
	setp.lt.s32 	%p4, %r177, 8;
	mov.u32 	%r183, %ctaid.x;
	shl.b32 	%r184, %r183, 11;
	cvt.u64.u32 	%rd3, %r184;
	mov.u32 	%r185, %nctaid.x;
	shl.b32 	%r186, %r185, 11;
	cvt.u64.u32 	%rd4, %r186;
	add.s32 	%r1, %r181, -1;
	and.b32  	%r2, %r181, 15;
	and.b32  	%r3, %r181, 7;
	add.s32 	%r4, %r3, -1;
	and.b32  	%r5, %r181, 3;
	or.pred  	%p1, %p3, %p4;
	shl.b32 	%r187, %r182, 2;
	mov.u32 	%r188, _ZZN3cub18CUB_300001_SM_10006detail10radix_sort30DeviceRadixSortHistogramKernelINS1_5radix10policy_hubIffyE10Policy1000ELNS0_9SortOrderE0EfyNS1_21identity_decomposer_tEEEvPT2_PKT1_SA_iiT3_E12temp_storage;
	add.s32 	%r6, %r188, %r187;
	and.b32  	%r7, %r181, 268435440;
	cvt.u64.u32 	%rd5, %r182;
	add.s32 	%r8, %r182, 128;
	add.s32 	%r9, %r182, 256;
	add.s32 	%r10, %r182, 384;
	add.s32 	%r11, %r182, 512;
	add.s32 	%r12, %r182, 640;
	add.s32 	%r13, %r182, 768;
	or.b32  	%r14, %r182, 1024;
	add.s32 	%r15, %r182, 1920;
	and.b32  	%r16, %r181, 268435448;
	and.b32  	%r17, %r181, 1;
	neg.s32 	%r18, %r7;
	add.s32 	%r19, %r6, 8192;
	add.s64 	%rd21, %rd17, -1;
	shr.u64 	%rd22, %rd21, 30;
	add.s64 	%rd23, %rd22, 1;
	min.u64 	%rd6, %rd23, %rd17;
	mov.b64 	%rd135, 0;
$L__BB33_2:
	@%p1 bra 	$L__BB33_30;
	setp.lt.u32 	%p5, %r1, 15;
	mov.b32 	%r471, 0;
	@%p5 bra 	$L__BB33_6;
	mov.u32 	%r468, %r19;
	mov.u32 	%r469, %r18;
$L__BB33_5:
	.pragma "nounroll";
	mov.b32 	%r190, 0;
	st.shared.u32 	[%r468+-8192], %r190;
	st.shared.u32 	[%r468+-7168], %r190;
	st.shared.u32 	[%r468+-6144], %r190;
	st.shared.u32 	[%r468+-5120], %r190;
	st.shared.u32 	[%r468+-4096], %r190;
	st.shared.u32 	[%r468+-3072], %r190;
	st.shared.u32 	[%r468+-2048], %r190;
	st.shared.u32 	[%r468+-1024], %r190;
	st.shared.u32 	[%r468], %r190;
	st.shared.u32 	[%r468+1024], %r190;
	st.shared.u32 	[%r468+2048], %r190;
	st.shared.u32 	[%r468+3072], %r190;
	st.shared.u32 	[%r468+4096], %r190;
	st.shared.u32 	[%r468+5120], %r190;
	st.shared.u32 	[%r468+6144], %r190;
	st.shared.u32 	[%r468+7168], %r190;
	add.s32 	%r469, %r469, 16;
	add.s32 	%r468, %r468, 16384;
	setp.ne.s32 	%p6, %r469, 0;
	mov.u32 	%r471, %r7;
	@%p6 bra 	$L__BB33_5;
$L__BB33_6:
	add.s32 	%r25, %r2, -1;
	setp.eq.s32 	%p7, %r2, 0;
	@%p7 bra 	$L__BB33_16;
	setp.lt.u32 	%p8, %r25, 7;
	@%p8 bra 	$L__BB33_9;
	shl.b32 	%r191, %r471, 10;
	add.s32 	%r192, %r6, %r191;
	mov.b32 	%r193, 0;
	st.shared.u32 	[%r192], %r193;
	st.shared.u32 	[%r192+1024], %r193;
	st.shared.u32 	[%r192+2048], %r193;
	st.shared.u32 	[%r192+3072], %r193;
	st.shared.u32 	[%r192+4096], %r193;
	st.shared.u32 	[%r192+5120], %r193;
	st.shared.u32 	[%r192+6144], %r193;
	st.shared.u32 	[%r192+7168], %r193;
	add.s32 	%r471, %r471, 8;
$L__BB33_9:
	setp.eq.s32 	%p9, %r3, 0;
	@%p9 bra 	$L__BB33_16;
	setp.lt.u32 	%p10, %r4, 3;
	@%p10 bra 	$L__BB33_12;
	shl.b32 	%r194, %r471, 10;
	add.s32 	%r195, %r6, %r194;
	mov.b32 	%r196, 0;
	st.shared.u32 	[%r195], %r196;
	st.shared.u32 	[%r195+1024], %r196;
	st.shared.u32 	[%r195+2048], %r196;
	st.shared.u32 	[%r195+3072], %r196;
	add.s32 	%r471, %r471, 4;
$L__BB33_12:
	setp.eq.s32 	%p11, %r5, 0;
	@%p11 bra 	$L__BB33_16;
	setp.eq.s32 	%p12, %r5, 1;
	shl.b32 	%r197, %r471, 10;
	add.s32 	%r30, %r6, %r197;
	mov.b32 	%r198, 0;
	st.shared.u32 	[%r30], %r198;
	@%p12 bra 	$L__BB33_16;
	setp.eq.s32 	%p13, %r5, 2;
	mov.b32 	%r199, 0;
	st.shared.u32 	[%r30+1024], %r199;
	@%p13 bra 	$L__BB33_16;
	mov.b32 	%r200, 0;
	st.shared.u32 	[%r30+2048], %r200;
$L__BB33_16:
	cvt.u32.u64 	%r201, %rd5;
	setp.gt.u32 	%p14, %r201, 127;
	@%p14 bra 	$L__BB33_30;
	setp.lt.u32 	%p15, %r1, 15;
	mov.b32 	%r475, 0;
	@%p15 bra 	$L__BB33_20;
	mov.b32 	%r473, 0;
$L__BB33_19:
	.pragma "nounroll";
	shl.b32 	%r204, %r473, 10;
	add.s32 	%r205, %r6, %r204;
	mov.b32 	%r206, 0;
	st.shared.u32 	[%r205+512], %r206;
	st.shared.u32 	[%r205+1536], %r206;
	st.shared.u32 	[%r205+2560], %r206;
	st.shared.u32 	[%r205+3584], %r206;
	st.shared.u32 	[%r205+4608], %r206;
	st.shared.u32 	[%r205+5632], %r206;
	st.shared.u32 	[%r205+6656], %r206;
	st.shared.u32 	[%r205+7680], %r206;
	st.shared.u32 	[%r205+8704], %r206;
	st.shared.u32 	[%r205+9728], %r206;
	st.shared.u32 	[%r205+10752], %r206;
	st.shared.u32 	[%r205+11776], %r206;
	st.shared.u32 	[%r205+12800], %r206;
	st.shared.u32 	[%r205+13824], %r206;
	st.shared.u32 	[%r205+14848], %r206;
	st.shared.u32 	[%r205+15872], %r206;
	add.s32 	%r473, %r473, 16;
	setp.ne.s32 	%p16, %r473, %r7;
	mov.u32 	%r475, %r7;
	@%p16 bra 	$L__BB33_19;
$L__BB33_20:
	setp.eq.s32 	%p17, %r2, 0;
	@%p17 bra 	$L__BB33_30;
	setp.lt.u32 	%p18, %r25, 7;
	@%p18 bra 	$L__BB33_23;
	shl.b32 	%r207, %r475, 10;
	add.s32 	%r208, %r6, %r207;
	mov.b32 	%r209, 0;
	st.shared.u32 	[%r208+512], %r209;
	st.shared.u32 	[%r208+1536], %r209;
	st.shared.u32 	[%r208+2560], %r209;
	st.shared.u32 	[%r208+3584], %r209;
	st.shared.u32 	[%r208+4608], %r209;
	st.shared.u32 	[%r208+5632], %r209;
	st.shared.u32 	[%r208+6656], %r209;
	st.shared.u32 	[%r208+7680], %r209;
	add.s32 	%r475, %r475, 8;
$L__BB33_23:
	setp.eq.s32 	%p19, %r3, 0;
	@%p19 bra 	$L__BB33_30;
	setp.lt.u32 	%p20, %r4, 3;
	@%p20 bra 	$L__BB33_26;
	shl.b32 	%r210, %r475, 10;
	add.s32 	%r211, %r6, %r210;
	mov.b32 	%r212, 0;
	st.shared.u32 	[%r211+512], %r212;
	st.shared.u32 	[%r211+1536], %r212;
	st.shared.u32 	[%r211+2560], %r212;
	st.shared.u32 	[%r211+3584], %r212;
	add.s32 	%r475, %r475, 4;
$L__BB33_26:
	setp.eq.s32 	%p21, %r5, 0;
	@%p21 bra 	$L__BB33_30;
	setp.eq.s32 	%p22, %r5, 1;
	shl.b32 	%r213, %r475, 10;
	add.s32 	%r38, %r6, %r213;
	mov.b32 	%r214, 0;
	st.shared.u32 	[%r38+512], %r214;
	@%p22 bra 	$L__BB33_30;
	setp.eq.s32 	%p23, %r5, 2;
	mov.b32 	%r215, 0;
	st.shared.u32 	[%r38+1536], %r215;
	@%p23 bra 	$L__BB33_30;
	mov.b32 	%r216, 0;
	st.shared.u32 	[%r38+2560], %r216;
$L__BB33_30:
	bar.sync 	0;
	bar.sync 	0;
	shl.b64 	%rd8, %rd135, 30;
	sub.s64 	%rd24, %rd17, %rd8;
	min.u64 	%rd9, %rd24, 1073741824;
	setp.le.u64 	%p24, %rd9, %rd3;
	@%p24 bra 	$L__BB33_70;
	mov.u64 	%rd136, %rd3;
$L__BB33_32:
	add.s64 	%rd11, %rd136, %rd8;
	sub.s64 	%rd12, %rd17, %rd11;
	setp.lt.u64 	%p25, %rd12, 2048;
	@%p25 bra 	$L__BB33_34;
	add.s64 	%rd27, %rd11, %rd5;
	shl.b64 	%rd28, %rd27, 2;
	add.s64 	%rd29, %rd1, %rd28;
	ld.global.u32 	%r507, [%rd29];
	ld.global.u32 	%r506, [%rd29+512];
	ld.global.u32 	%r505, [%rd29+1024];
	ld.global.u32 	%r504, [%rd29+1536];
	ld.global.u32 	%r503, [%rd29+2048];
	ld.global.u32 	%r502, [%rd29+2560];
	ld.global.u32 	%r501, [%rd29+3072];
	ld.global.u32 	%r500, [%rd29+3584];
	ld.global.u32 	%r499, [%rd29+4096];
	ld.global.u32 	%r498, [%rd29+4608];
	ld.global.u32 	%r497, [%rd29+5120];
	ld.global.u32 	%r496, [%rd29+5632];
	ld.global.u32 	%r495, [%rd29+6144];
	ld.global.u32 	%r494, [%rd29+6656];
	ld.global.u32 	%r493, [%rd29+7168];
	ld.global.u32 	%r492, [%rd29+7680];
	bra.uni 	$L__BB33_66;
$L__BB33_34:
	cvt.u32.u64 	%r218, %rd5;
	cvt.u32.u64 	%r55, %rd12;
	setp.ge.s32 	%p26, %r218, %r55;
	add.s64 	%rd25, %rd11, %rd5;
	shl.b64 	%rd26, %rd25, 2;
	add.s64 	%rd13, %rd1, %rd26;
	mov.b32 	%r507, 2147483647;
	@%p26 bra 	$L__BB33_36;
	ld.global.u32 	%r507, [%rd13];
$L__BB33_36:
	setp.ge.s32 	%p27, %r8, %r55;
	mov.b32 	%r506, 2147483647;
	@%p27 bra 	$L__BB33_38;
	ld.global.u32 	%r506, [%rd13+512];
$L__BB33_38:
	setp.ge.s32 	%p28, %r9, %r55;
	mov.b32 	%r505, 2147483647;
	@%p28 bra 	$L__BB33_40;
	ld.global.u32 	%r505, [%rd13+1024];
$L__BB33_40:
	setp.ge.s32 	%p29, %r10, %r55;
	mov.b32 	%r504, 2147483647;
	@%p29 bra 	$L__BB33_42;
	ld.global.u32 	%r504, [%rd13+1536];
$L__BB33_42:
	setp.ge.s32 	%p30, %r11, %r55;
	mov.b32 	%r503, 2147483647;
	@%p30 bra 	$L__BB33_44;
	ld.global.u32 	%r503, [%rd13+2048];
$L__BB33_44:
	setp.ge.s32 	%p31, %r12, %r55;
	mov.b32 	%r502, 2147483647;
	@%p31 bra 	$L__BB33_46;
	ld.global.u32 	%r502, [%rd13+2560];
$L__BB33_46:
	setp.ge.s32 	%p32, %r13, %r55;
	mov.b32 	%r501, 2147483647;
	@%p32 bra 	$L__BB33_48;
	ld.global.u32 	%r501, [%rd13+3072];
$L__BB33_48:
	mov.u32 	%r226, %tid.x;
	add.s32 	%r227, %r226, 896;
	setp.ge.s32 	%p33, %r227, %r55;
	mov.b32 	%r500, 2147483647;
	@%p33 bra 	$L__BB33_50;
	ld.global.u32 	%r500, [%rd13+3584];
$L__BB33_50:
	setp.ge.s32 	%p34, %r14, %r55;
	mov.b32 	%r499, 2147483647;
	@%p34 bra 	$L__BB33_52;
	ld.global.u32 	%r499, [%rd13+4096];
$L__BB33_52:
	add.s32 	%r231, %r226, 1152;
	setp.ge.s32 	%p35, %r231, %r55;
	mov.b32 	%r498, 2147483647;
	@%p35 bra 	$L__BB33_54;
	ld.global.u32 	%r498, [%rd13+4608];
$L__BB33_54:
	add.s32 	%r234, %r226, 1280;
	setp.ge.s32 	%p36, %r234, %r55;
	mov.b32 	%r497, 2147483647;
	@%p36 bra 	$L__BB33_56;
	ld.global.u32 	%r497, [%rd13+5120];
$L__BB33_56:
	add.s32 	%r237, %r226, 1408;
	setp.ge.s32 	%p37, %r237, %r55;
	mov.b32 	%r496, 2147483647;
	@%p37 bra 	$L__BB33_58;
	ld.global.u32 	%r496, [%rd13+5632];
$L__BB33_58:
	add.s32 	%r240, %r226, 1536;
	setp.ge.s32 	%p38, %r240, %r55;
	mov.b32 	%r495, 2147483647;
	@%p38 bra 	$L__BB33_60;
	ld.global.u32 	%r495, [%rd13+6144];
$L__BB33_60:
	add.s32 	%r243, %r226, 1664;
	setp.ge.s32 	%p39, %r243, %r55;
	mov.b32 	%r494, 2147483647;
	@%p39 bra 	$L__BB33_62;
	ld.global.u32 	%r494, [%rd13+6656];
$L__BB33_62:
	add.s32 	%r246, %r226, 1792;
	setp.ge.s32 	%p40, %r246, %r55;
	mov.b32 	%r493, 2147483647;
	@%p40 bra 	$L__BB33_64;
	ld.global.u32 	%r493, [%rd13+7168];
$L__BB33_64:
	setp.ge.s32 	%p41, %r15, %r55;
	mov.b32 	%r492, 2147483647;
	@%p41 bra 	$L__BB33_66;
	ld.global.u32 	%r492, [%rd13+7680];
$L__BB33_66:
	setp.le.s32 	%p42, %r175, %r174;
	@%p42 bra 	$L__BB33_69;
	setp.gt.s32 	%p43, %r507, -1;
	selp.b32 	%r249, -2147483648, -1, %p43;
	xor.b32  	%r250, %r249, %r507;
	setp.gt.s32 	%p44, %r506, -1;
	selp.b32 	%r251, -2147483648, -1, %p44;
	xor.b32  	%r252, %r251, %r506;
	setp.gt.s32 	%p45, %r505, -1;
	selp.b32 	%r253, -2147483648, -1, %p45;
	xor.b32  	%r254, %r253, %r505;
	setp.gt.s32 	%p46, %r504, -1;
	selp.b32 	%r255, -2147483648, -1, %p46;
	xor.b32  	%r256, %r255, %r504;
	setp.gt.s32 	%p47, %r503, -1;
	selp.b32 	%r257, -2147483648, -1, %p47;
	xor.b32  	%r258, %r257, %r503;
	setp.gt.s32 	%p48, %r502, -1;
	selp.b32 	%r259, -2147483648, -1, %p48;
	xor.b32  	%r260, %r259, %r502;
	setp.gt.s32 	%p49, %r501, -1;
	selp.b32 	%r261, -2147483648, -1, %p49;
	xor.b32  	%r262, %r261, %r501;
	setp.gt.s32 	%p50, %r500, -1;
	selp.b32 	%r263, -2147483648, -1, %p50;
	xor.b32  	%r264, %r263, %r500;
	setp.gt.s32 	%p51, %r499, -1;
	selp.b32 	%r265, -2147483648, -1, %p51;
	xor.b32  	%r266, %r265, %r499;
	setp.gt.s32 	%p52, %r498, -1;
	selp.b32 	%r267, -2147483648, -1, %p52;
	xor.b32  	%r268, %r267, %r498;
	setp.gt.s32 	%p53, %r497, -1;
	selp.b32 	%r269, -2147483648, -1, %p53;
	xor.b32  	%r270, %r269, %r497;
	setp.gt.s32 	%p54, %r496, -1;
	selp.b32 	%r271, -2147483648, -1, %p54;
	xor.b32  	%r272, %r271, %r496;
	setp.gt.s32 	%p55, %r495, -1;
	selp.b32 	%r273, -2147483648, -1, %p55;
	xor.b32  	%r274, %r273, %r495;
	setp.gt.s32 	%p56, %r494, -1;
	selp.b32 	%r275, -2147483648, -1, %p56;
	xor.b32  	%r276, %r275, %r494;
	setp.gt.s32 	%p57, %r493, -1;
	selp.b32 	%r277, -2147483648, -1, %p57;
	xor.b32  	%r278, %r277, %r493;
	setp.gt.s32 	%p58, %r492, -1;
	selp.b32 	%r279, -2147483648, -1, %p58;
	xor.b32  	%r280, %r279, %r492;
	setp.eq.s32 	%p59, %r250, 2147483647;
	selp.b32 	%r103, -2147483648, %r250, %p59;
	setp.eq.s32 	%p60, %r252, 2147483647;
	selp.b32 	%r104, -2147483648, %r252, %p60;
	setp.eq.s32 	%p61, %r254, 2147483647;
	selp.b32 	%r105, -2147483648, %r254, %p61;
	setp.eq.s32 	%p62, %r256, 2147483647;
	selp.b32 	%r106, -2147483648, %r256, %p62;
	setp.eq.s32 	%p63, %r258, 2147483647;
	selp.b32 	%r107, -2147483648, %r258, %p63;
	setp.eq.s32 	%p64, %r260, 2147483647;
	selp.b32 	%r108, -2147483648, %r260, %p64;
	setp.eq.s32 	%p65, %r262, 2147483647;
	selp.b32 	%r109, -2147483648, %r262, %p65;
	setp.eq.s32 	%p66, %r264, 2147483647;
	selp.b32 	%r110, -2147483648, %r264, %p66;
	setp.eq.s32 	%p67, %r266, 2147483647;
	selp.b32 	%r111, -2147483648, %r266, %p67;
	setp.eq.s32 	%p68, %r268, 2147483647;
	selp.b32 	%r112, -2147483648, %r268, %p68;
	setp.eq.s32 	%p69, %r270, 2147483647;
	selp.b32 	%r113, -2147483648, %r270, %p69;
	setp.eq.s32 	%p70, %r272, 2147483647;
	selp.b32 	%r114, -2147483648, %r272, %p70;
	setp.eq.s32 	%p71, %r274, 2147483647;
	selp.b32 	%r115, -2147483648, %r274, %p71;
	setp.eq.s32 	%p72, %r276, 2147483647;
	selp.b32 	%r116, -2147483648, %r276, %p72;
	setp.eq.s32 	%p73, %r278, 2147483647;
	selp.b32 	%r117, -2147483648, %r278, %p73;
	setp.eq.s32 	%p74, %r280, 2147483647;
	selp.b32 	%r118, -2147483648, %r280, %p74;
	mov.b32 	%r508, 0;
	mov.u32 	%r509, %r174;
$L__BB33_68:
	sub.s32 	%r281, %r175, %r509;
	shl.b32 	%r282, %r508, 10;
	mov.u32 	%r283, _ZZN3cub18CUB_300001_SM_10006detail10radix_sort30DeviceRadixSortHistogramKernelINS1_5radix10policy_hubIffyE10Policy1000ELNS0_9SortOrderE0EfyNS1_21identity_decomposer_tEEEvPT2_PKT1_SA_iiT3_E12temp_storage;
	add.s32 	%r284, %r283, %r282;
	min.s32 	%r285, %r281, 8;
	mov.b32 	%r286, -1;
	shl.b32 	%r287, %r286, %r285;
	not.b32 	%r288, %r287;
	shr.u32 	%r289, %r103, %r509;
	and.b32  	%r290, %r289, %r288;
	shl.b32 	%r291, %r290, 2;
	add.s32 	%r292, %r284, %r291;
	atom.shared.add.u32 	%r293, [%r292], 1;
	shr.u32 	%r294, %r104, %r509;
	and.b32  	%r295, %r294, %r288;
	shl.b32 	%r296, %r295, 2;
	add.s32 	%r297, %r284, %r296;
	atom.shared.add.u32 	%r298, [%r297], 1;
	shr.u32 	%r299, %r105, %r509;
	and.b32  	%r300, %r299, %r288;
	shl.b32 	%r301, %r300, 2;
	add.s32 	%r302, %r284, %r301;
	atom.shared.add.u32 	%r303, [%r302], 1;
	shr.u32 	%r304, %r106, %r509;
	and.b32  	%r305, %r304, %r288;
	shl.b32 	%r306, %r305, 2;
	add.s32 	%r307, %r284, %r306;
	atom.shared.add.u32 	%r308, [%r307], 1;
	shr.u32 	%r309, %r107, %r509;
	and.b32  	%r310, %r309, %r288;
	shl.b32 	%r311, %r310, 2;
	add.s32 	%r312, %r284, %r311;
	atom.shared.add.u32 	%r313, [%r312], 1;
	shr.u32 	%r314, %r108, %r509;
	and.b32  	%r315, %r314, %r288;
	shl.b32 	%r316, %r315, 2;
	add.s32 	%r317, %r284, %r316;
	atom.shared.add.u32 	%r318, [%r317], 1;
	shr.u32 	%r319, %r109, %r509;
	and.b32  	%r320, %r319, %r288;
	shl.b32 	%r321, %r320, 2;
	add.s32 	%r322, %r284, %r321;
	atom.shared.add.u32 	%r323, [%r322], 1;
	shr.u32 	%r324, %r110, %r509;
	and.b32  	%r325, %r324, %r288;
	shl.b32 	%r326, %r325, 2;
	add.s32 	%r327, %r284, %r326;
	atom.shared.add.u32 	%r328, [%r327], 1;
	shr.u32 	%r329, %r111, %r509;
	and.b32  	%r330, %r329, %r288;
	shl.b32 	%r331, %r330, 2;
	add.s32 	%r332, %r284, %r331;
	atom.shared.add.u32 	%r333, [%r332], 1;
	shr.u32 	%r334, %r112, %r509;
	and.b32  	%r335, %r334, %r288;
	shl.b32 	%r336, %r335, 2;
	add.s32 	%r337, %r284, %r336;
	atom.shared.add.u32 	%r338, [%r337], 1;
	shr.u32 	%r339, %r113, %r509;
	and.b32  	%r340, %r339, %r288;
	shl.b32 	%r341, %r340, 2;
	add.s32 	%r342, %r284, %r341;
	atom.shared.add.u32 	%r343, [%r342], 1;
	shr.u32 	%r344, %r114, %r509;
	and.b32  	%r345, %r344, %r288;
	shl.b32 	%r346, %r345, 2;
	add.s32 	%r347, %r284, %r346;
	atom.shared.add.u32 	%r348, [%r347], 1;
	shr.u32 	%r349, %r115, %r509;
	and.b32  	%r350, %r349, %r288;
	shl.b32 	%r351, %r350, 2;
	add.s32 	%r352, %r284, %r351;
	atom.shared.add.u32 	%r353, [%r352], 1;
	shr.u32 	%r354, %r116, %r509;
	and.b32  	%r355, %r354, %r288;
	shl.b32 	%r356, %r355, 2;
	add.s32 	%r357, %r284, %r356;
	atom.shared.add.u32 	%r358, [%r357], 1;
	shr.u32 	%r359, %r117, %r509;
	and.b32  	%r360, %r359, %r288;
	shl.b32 	%r361, %r360, 2;
	add.s32 	%r362, %r284, %r361;
	atom.shared.add.u32 	%r363, [%r362], 1;
	shr.u32 	%r364, %r118, %r509;
	and.b32  	%r365, %r364, %r288;
	shl.b32 	%r366, %r365, 2;
	add.s32 	%r367, %r284, %r366;
	atom.shared.add.u32 	%r368, [%r367], 1;
	add.s32 	%r509, %r509, 8;
	add.s32 	%r508, %r508, 1;
	setp.lt.s32 	%p75, %r509, %r175;
	@%p75 bra 	$L__BB33_68;
$L__BB33_69:
	add.s64 	%rd136, %rd136, %rd4;
	setp.lt.u64 	%p76, %rd136, %rd9;
	@%p76 bra 	$L__BB33_32;
$L__BB33_70:
	bar.sync 	0;
	@%p1 bra 	$L__BB33_152;
	setp.lt.u32 	%p77, %r1, 7;
	mov.b32 	%r512, 0;
	@%p77 bra 	$L__BB33_90;
	mov.b32 	%r510, 0;
$L__BB33_73:
	.pragma "nounroll";
	shl.b32 	%r371, %r510, 10;
	add.s32 	%r124, %r6, %r371;
	ld.shared.u32 	%r125, [%r124];
	setp.eq.s32 	%p78, %r125, 0;
	@%p78 bra 	$L__BB33_75;
	cvt.u32.u64 	%r372, %rd5;
	shl.b32 	%r373, %r510, 8;
	add.s32 	%r374, %r373, %r372;
	mul.wide.u32 	%rd30, %r374, 8;
	add.s64 	%rd31, %rd2, %rd30;
	cvt.u64.u32 	%rd32, %r125;
	atom.global.add.u64 	%rd33, [%rd31], %rd32;
$L__BB33_75:
	ld.shared.u32 	%r126, [%r124+1024];
	setp.eq.s32 	%p79, %r126, 0;
	@%p79 bra 	$L__BB33_77;
	cvt.u32.u64 	%r375, %rd5;
	shl.b32 	%r376, %r510, 8;
	add.s32 	%r377, %r376, %r375;
	add.s32 	%r378, %r377, 256;
	mul.wide.u32 	%rd34, %r378, 8;
	add.s64 	%rd35, %rd2, %rd34;
	cvt.u64.u32 	%rd36, %r126;
	atom.global.add.u64 	%rd37, [%rd35], %rd36;
$L__BB33_77:
	ld.shared.u32 	%r127, [%r124+2048];
	setp.eq.s32 	%p80, %r127, 0;
	@%p80 bra 	$L__BB33_79;
	cvt.u32.u64 	%r379, %rd5;
	shl.b32 	%r380, %r510, 8;
	add.s32 	%r381, %r380, %r379;
	add.s32 	%r382, %r381, 512;
	mul.wide.u32 	%rd38, %r382, 8;
	add.s64 	%rd39, %rd2, %rd38;
	cvt.u64.u32 	%rd40, %r127;
	atom.global.add.u64 	%rd41, [%rd39], %rd40;
$L__BB33_79:
	ld.shared.u32 	%r128, [%r124+3072];
	setp.eq.s32 	%p81, %r128, 0;
	@%p81 bra 	$L__BB33_81;
	cvt.u32.u64 	%r383, %rd5;
	shl.b32 	%r384, %r510, 8;
	add.s32 	%r385, %r384, %r383;
	add.s32 	%r386, %r385, 768;
	mul.wide.u32 	%rd42, %r386, 8;
	add.s64 	%rd43, %rd2, %rd42;
	cvt.u64.u32 	%rd44, %r128;
	atom.global.add.u64 	%rd45, [%rd43], %rd44;
$L__BB33_81:
	ld.shared.u32 	%r129, [%r124+4096];
	setp.eq.s32 	%p82, %r129, 0;
	@%p82 bra 	$L__BB33_83;
	cvt.u32.u64 	%r387, %rd5;
	shl.b32 	%r388, %r510, 8;
	add.s32 	%r389, %r388, %r387;
	add.s32 	%r390, %r389, 1024;
	mul.wide.u32 	%rd46, %r390, 8;
	add.s64 	%rd47, %rd2, %rd46;
	cvt.u64.u32 	%rd48, %r129;
	atom.global.add.u64 	%rd49, [%rd47], %rd48;
$L__BB33_83:
	ld.shared.u32 	%r130, [%r124+5120];
	setp.eq.s32 	%p83, %r130, 0;
	@%p83 bra 	$L__BB33_85;
	cvt.u32.u64 	%r391, %rd5;
	shl.b32 	%r392, %r510, 8;
	add.s32 	%r393, %r392, %r391;
	add.s32 	%r394, %r393, 1280;
	mul.wide.u32 	%rd50, %r394, 8;
	add.s64 	%rd51, %rd2, %rd50;
	cvt.u64.u32 	%rd52, %r130;
	atom.global.add.u64 	%rd53, [%rd51], %rd52;
$L__BB33_85:
	ld.shared.u32 	%r131, [%r124+6144];
	setp.eq.s32 	%p84, %r131, 0;
	@%p84 bra 	$L__BB33_87;
	cvt.u32.u64 	%r395, %rd5;
	shl.b32 	%r396, %r510, 8;
	add.s32 	%r397, %r396, %r395;
	add.s32 	%r398, %r397, 1536;
	mul.wide.u32 	%rd54, %r398, 8;
	add.s64 	%rd55, %rd2, %rd54;
	cvt.u64.u32 	%rd56, %r131;
	atom.global.add.u64 	%rd57, [%rd55], %rd56;
$L__BB33_87:
	ld.shared.u32 	%r132, [%r124+7168];
	setp.eq.s32 	%p85, %r132, 0;
	@%p85 bra 	$L__BB33_89;
	cvt.u32.u64 	%r399, %rd5;
	shl.b32 	%r400, %r510, 8;
	add.s32 	%r401, %r400, %r399;
	add.s32 	%r402, %r401, 1792;
	mul.wide.u32 	%rd58, %r402, 8;
	add.s64 	%rd59, %rd2, %rd58;
	cvt.u64.u32 	%rd60, %r132;
	atom.global.add.u64 	%rd61, [%rd59], %rd60;
$L__BB33_89:
	add.s32 	%r510, %r510, 8;
	setp.ne.s32 	%p86, %r510, %r16;
	mov.u32 	%r512, %r16;
	@%p86 bra 	$L__BB33_73;
$L__BB33_90:
	add.s32 	%r135, %r5, -1;
	setp.eq.s32 	%p87, %r3, 0;
	@%p87 bra 	$L__BB33_111;
	setp.lt.u32 	%p88, %r4, 3;
	@%p88 bra 	$L__BB33_101;
	shl.b32 	%r403, %r512, 10;
	add.s32 	%r136, %r6, %r403;
	ld.shared.u32 	%r137, [%r136];
	setp.eq.s32 	%p89, %r137, 0;
	@%p89 bra 	$L__BB33_94;
	cvt.u32.u64 	%r404, %rd5;
	shl.b32 	%r405, %r512, 8;
	add.s32 	%r406, %r405, %r404;
	mul.wide.u32 	%rd62, %r406, 8;
	add.s64 	%rd63, %rd2, %rd62;
	cvt.u64.u32 	%rd64, %r137;
	atom.global.add.u64 	%rd65, [%rd63], %rd64;
$L__BB33_94:
	ld.shared.u32 	%r138, [%r136+1024];
	setp.eq.s32 	%p90, %r138, 0;
	@%p90 bra 	$L__BB33_96;
	cvt.u32.u64 	%r407, %rd5;
	shl.b32 	%r408, %r512, 8;
	add.s32 	%r409, %r408, %r407;
	add.s32 	%r410, %r409, 256;
	mul.wide.u32 	%rd66, %r410, 8;
	add.s64 	%rd67, %rd2, %rd66;
	cvt.u64.u32 	%rd68, %r138;
	atom.global.add.u64 	%rd69, [%rd67], %rd68;
$L__BB33_96:
	ld.shared.u32 	%r139, [%r136+2048];
	setp.eq.s32 	%p91, %r139, 0;
	@%p91 bra 	$L__BB33_98;
	cvt.u32.u64 	%r411, %rd5;
	shl.b32 	%r412, %r512, 8;
	add.s32 	%r413, %r412, %r411;
	add.s32 	%r414, %r413, 512;
	mul.wide.u32 	%rd70, %r414, 8;
	add.s64 	%rd71, %rd2, %rd70;
	cvt.u64.u32 	%rd72, %r139;
	atom.global.add.u64 	%rd73, [%rd71], %rd72;
$L__BB33_98:
	ld.shared.u32 	%r140, [%r136+3072];
	setp.eq.s32 	%p92, %r140, 0;
	@%p92 bra 	$L__BB33_100;
	cvt.u32.u64 	%r415, %rd5;
	shl.b32 	%r416, %r512, 8;
	add.s32 	%r417, %r416, %r415;
	add.s32 	%r418, %r417, 768;
	mul.wide.u32 	%rd74, %r418, 8;
	add.s64 	%rd75, %rd2, %rd74;
	cvt.u64.u32 	%rd76, %r140;
	atom.global.add.u64 	%rd77, [%rd75], %rd76;
$L__BB33_100:
	add.s32 	%r512, %r512, 4;
$L__BB33_101:
	setp.eq.s32 	%p93, %r5, 0;
	@%p93 bra 	$L__BB33_111;
	setp.eq.s32 	%p94, %r135, 0;
	@%p94 bra 	$L__BB33_108;
	shl.b32 	%r419, %r512, 10;
	add.s32 	%r143, %r6, %r419;
	ld.shared.u32 	%r144, [%r143];
	setp.eq.s32 	%p95, %r144, 0;
	@%p95 bra 	$L__BB33_105;
	cvt.u32.u64 	%r420, %rd5;
	shl.b32 	%r421, %r512, 8;
	add.s32 	%r422, %r421, %r420;
	mul.wide.u32 	%rd78, %r422, 8;
	add.s64 	%rd79, %rd2, %rd78;
	cvt.u64.u32 	%rd80, %r144;
	atom.global.add.u64 	%rd81, [%rd79], %rd80;
$L__BB33_105:
	ld.shared.u32 	%r145, [%r143+1024];
	setp.eq.s32 	%p96, %r145, 0;
	@%p96 bra 	$L__BB33_107;
	cvt.u32.u64 	%r423, %rd5;
	shl.b32 	%r424, %r512, 8;
	add.s32 	%r425, %r424, %r423;
	add.s32 	%r426, %r425, 256;
	mul.wide.u32 	%rd82, %r426, 8;
	add.s64 	%rd83, %rd2, %rd82;
	cvt.u64.u32 	%rd84, %r145;
	atom.global.add.u64 	%rd85, [%rd83], %rd84;
$L__BB33_107:
	add.s32 	%r512, %r512, 2;
$L__BB33_108:
	setp.eq.s32 	%p97, %r17, 0;
	@%p97 bra 	$L__BB33_111;
	shl.b32 	%r427, %r512, 10;
	add.s32 	%r428, %r6, %r427;
	ld.shared.u32 	%r148, [%r428];
	setp.eq.s32 	%p98, %r148, 0;
	@%p98 bra 	$L__BB33_111;
	cvt.u32.u64 	%r429, %rd5;
	shl.b32 	%r430, %r512, 8;
	add.s32 	%r431, %r430, %r429;
	mul.wide.u32 	%rd86, %r431, 8;
	add.s64 	%rd87, %rd2, %rd86;
	cvt.u64.u32 	%rd88, %r148;
	atom.global.add.u64 	%rd89, [%rd87], %rd88;
$L__BB33_111:
	cvt.u32.u64 	%r432, %rd5;
	setp.gt.u32 	%p99, %r432, 127;
	@%p99 bra 	$L__BB33_152;
	setp.lt.u32 	%p100, %r1, 7;
	mov.b32 	%r516, 0;
	@%p100 bra 	$L__BB33_131;
	mov.b32 	%r514, 0;
$L__BB33_114:
	.pragma "nounroll";
	shl.b32 	%r436, %r514, 10;
	add.s32 	%r150, %r6, %r436;
	ld.shared.u32 	%r151, [%r150+512];
	setp.eq.s32 	%p101, %r151, 0;
	shl.b32 	%r437, %r514, 8;
	add.s32 	%r438, %r437, %r432;
	mul.wide.u32 	%rd90, %r438, 8;
	add.s64 	%rd15, %rd2, %rd90;
	@%p101 bra 	$L__BB33_116;
	cvt.u64.u32 	%rd91, %r151;
	atom.global.add.u64 	%rd92, [%rd15+1024], %rd91;
$L__BB33_116:
	ld.shared.u32 	%r152, [%r150+1536];
	setp.eq.s32 	%p102, %r152, 0;
	@%p102 bra 	$L__BB33_118;
	cvt.u64.u32 	%rd93, %r152;
	atom.global.add.u64 	%rd94, [%rd15+3072], %rd93;
$L__BB33_118:
	ld.shared.u32 	%r153, [%r150+2560];
	setp.eq.s32 	%p103, %r153, 0;
	@%p103 bra 	$L__BB33_120;
	cvt.u64.u32 	%rd95, %r153;
	atom.global.add.u64 	%rd96, [%rd15+5120], %rd95;
$L__BB33_120:
	ld.shared.u32 	%r154, [%r150+3584];
	setp.eq.s32 	%p104, %r154, 0;
	@%p104 bra 	$L__BB33_122;
	cvt.u64.u32 	%rd97, %r154;
	atom.global.add.u64 	%rd98, [%rd15+7168], %rd97;
$L__BB33_122:
	ld.shared.u32 	%r155, [%r150+4608];
	setp.eq.s32 	%p105, %r155, 0;
	@%p105 bra 	$L__BB33_124;
	cvt.u64.u32 	%rd99, %r155;
	atom.global.add.u64 	%rd100, [%rd15+9216], %rd99;
$L__BB33_124:
	ld.shared.u32 	%r156, [%r150+5632];
	setp.eq.s32 	%p106, %r156, 0;
	@%p106 bra 	$L__BB33_126;
	cvt.u64.u32 	%rd101, %r156;
	atom.global.add.u64 	%rd102, [%rd15+11264], %rd101;
$L__BB33_126:
	ld.shared.u32 	%r157, [%r150+6656];
	setp.eq.s32 	%p107, %r157, 0;
	@%p107 bra 	$L__BB33_128;
	cvt.u64.u32 	%rd103, %r157;
	atom.global.add.u64 	%rd104, [%rd15+13312], %rd103;
$L__BB33_128:
	ld.shared.u32 	%r158, [%r150+7680];
	setp.eq.s32 	%p108, %r158, 0;
	@%p108 bra 	$L__BB33_130;
	cvt.u64.u32 	%rd105, %r158;
	atom.global.add.u64 	%rd106, [%rd15+15360], %rd105;
$L__BB33_130:
	add.s32 	%r514, %r514, 8;
	setp.ne.s32 	%p109, %r514, %r16;
	mov.u32 	%r516, %r16;
	@%p109 bra 	$L__BB33_114;
$L__BB33_131:
	setp.eq.s32 	%p110, %r3, 0;
	@%p110 bra 	$L__BB33_152;
	setp.lt.u32 	%p111, %r4, 3;
	@%p111 bra 	$L__BB33_142;
	shl.b32 	%r439, %r516, 10;
	add.s32 	%r161, %r6, %r439;
	ld.shared.u32 	%r162, [%r161+512];
	setp.eq.s32 	%p112, %r162, 0;
	@%p112 bra 	$L__BB33_135;
	shl.b32 	%r441, %r516, 8;
	add.s32 	%r442, %r441, %r432;
	mul.wide.u32 	%rd107, %r442, 8;
	add.s64 	%rd108, %rd2, %rd107;
	cvt.u64.u32 	%rd109, %r162;
	atom.global.add.u64 	%rd110, [%rd108+1024], %rd109;
$L__BB33_135:
	ld.shared.u32 	%r163, [%r161+1536];
	setp.eq.s32 	%p113, %r163, 0;
	@%p113 bra 	$L__BB33_137;
	shl.b32 	%r444, %r516, 8;
	add.s32 	%r445, %r444, %r432;
	add.s32 	%r446, %r445, 256;
	mul.wide.u32 	%rd111, %r446, 8;
	add.s64 	%rd112, %rd2, %rd111;
	cvt.u64.u32 	%rd113, %r163;
	atom.global.add.u64 	%rd114, [%rd112+1024], %rd113;
$L__BB33_137:
	ld.shared.u32 	%r164, [%r161+2560];
	setp.eq.s32 	%p114, %r164, 0;
	@%p114 bra 	$L__BB33_139;
	shl.b32 	%r448, %r516, 8;
	add.s32 	%r449, %r448, %r432;
	add.s32 	%r450, %r449, 512;
	mul.wide.u32 	%rd115, %r450, 8;
	add.s64 	%rd116, %rd2, %rd115;
	cvt.u64.u32 	%rd117, %r164;
	atom.global.add.u64 	%rd118, [%rd116+1024], %rd117;
$L__BB33_139:
	ld.shared.u32 	%r165, [%r161+3584];
	setp.eq.s32 	%p115, %r165, 0;
	@%p115 bra 	$L__BB33_141;
	shl.b32 	%r452, %r516, 8;
	add.s32 	%r453, %r452, %r432;
	add.s32 	%r454, %r453, 768;
	mul.wide.u32 	%rd119, %r454, 8;
	add.s64 	%rd120, %rd2, %rd119;
	cvt.u64.u32 	%rd121, %r165;
	atom.global.add.u64 	%rd122, [%rd120+1024], %rd121;
$L__BB33_141:
	add.s32 	%r516, %r516, 4;
$L__BB33_142:
	setp.eq.s32 	%p116, %r5, 0;
	@%p116 bra 	$L__BB33_152;
	setp.eq.s32 	%p117, %r135, 0;
	@%p117 bra 	$L__BB33_149;
	shl.b32 	%r455, %r516, 10;
	add.s32 	%r168, %r6, %r455;
	ld.shared.u32 	%r169, [%r168+512];
	setp.eq.s32 	%p118, %r169, 0;
	@%p118 bra 	$L__BB33_146;
	shl.b32 	%r457, %r516, 8;
	add.s32 	%r458, %r457, %r432;
	mul.wide.u32 	%rd123, %r458, 8;
	add.s64 	%rd124, %rd2, %rd123;
	cvt.u64.u32 	%rd125, %r169;
	atom.global.add.u64 	%rd126, [%rd124+1024], %rd125;
$L__BB33_146:
	ld.shared.u32 	%r170, [%r168+1536];
	setp.eq.s32 	%p119, %r170, 0;
	@%p119 bra 	$L__BB33_148;
	shl.b32 	%r460, %r516, 8;
	add.s32 	%r461, %r460, %r432;
	add.s32 	%r462, %r461, 256;
	mul.wide.u32 	%rd127, %r462, 8;
	add.s64 	%rd128, %rd2, %rd127;
	cvt.u64.u32 	%rd129, %r170;
	atom.global.add.u64 	%rd130, [%rd128+1024], %rd129;
$L__BB33_148:
	add.s32 	%r516, %r516, 2;
$L__BB33_149:
	setp.eq.s32 	%p120, %r17, 0;
	@%p120 bra 	$L__BB33_152;
	shl.b32 	%r463, %r516, 10;
	add.s32 	%r464, %r6, %r463;
	ld.shared.u32 	%r173, [%r464+512];
	setp.eq.s32 	%p121, %r173, 0;
	@%p121 bra 	$L__BB33_152;
	shl.b32 	%r466, %r516, 8;
	add.s32 	%r467, %r466, %r432;
	mul.wide.u32 	%rd131, %r467, 8;
	add.s64 	%rd132, %rd2, %rd131;
	cvt.u64.u32 	%rd133, %r173;
	atom.global.add.u64 	%rd134, [%rd132+1024], %rd133;
$L__BB33_152:
	bar.sync 	0;
	add.s64 	%rd135, %rd135, 1;
	setp.ne.s64 	%p122, %rd135, %rd6;
	@%p122 bra 	$L__BB33_2;
$L__BB33_153:
	ret;

}
	// .globl	_ZN3cub18CUB_300001_SM_10006detail10radix_sort33DeviceRadixSortExclusiveSumKernelINS1_5radix10policy_hubIffyE10Policy1000EyEEvPT0_
.visible .entry _ZN3cub18CUB_300001_SM_10006detail10radix_sort33DeviceRadixSortExclusiveSumKernelINS1_5radix10policy_hubIffyE10Policy1000EyEEvPT0_(
	.param .u64 .ptr .align 1 _ZN3cub18CUB_300001_SM_10006detail10radix_sort33DeviceRadixSortExclusiveSumKernelINS1_5radix10policy_hubIffyE10Policy1000EyEEvPT0__param_0
)
{
	.reg .pred 	%p<4>;
	.reg .b32 	%r<28>;
	.reg .b64 	%rd<54>;
	// demoted variable
	.shared .align 16 .b8 _ZZN3cub18CUB_300001_SM_10006detail10radix_sort33DeviceRadixSortExclusiveSumKernelINS1_5radix10policy_hubIffyE10Policy1000EyEEvPT0_E12temp_storage[2336];
	ld.param.u64 	%rd5, [_ZN3cub18CUB_300001_SM_10006detail10radix_sort33DeviceRadixSortExclusiveSumKernelINS1_5radix10policy_hubIffyE10Policy1000EyEEvPT0__param_0];
	cvta.to.global.u64 	%rd6, %rd5;
	mov.u32 	%r3, %ctaid.x;
	shl.b32 	%r4, %r3, 8;
	mov.u32 	%r1, %tid.x;
	setp.gt.u32 	%p1, %r1, 255;
	add.s32 	%r5, %r4, %r1;
	mul.wide.s32 	%rd7, %r5, 8;
	add.s64 	%rd1, %rd6, %rd7;
	@%p1 bra 	$L__BB34_2;
	ld.global.u64 	%rd53, [%rd1];
$L__BB34_2:
	shr.u32 	%r6, %r1, 3;
	add.s32 	%r7, %r6, %r1;
	shl.b32 	%r8, %r7, 3;
	mov.u32 	%r9, _ZZN3cub18CUB_300001_SM_10006detail10radix_sort33DeviceRadixSortExclusiveSumKernelINS1_5radix10policy_hubIffyE10Policy1000EyEEvPT0_E12temp_storage;
	add.s32 	%r10, %r9, %r8;
	add.s32 	%r2, %r10, 16;
	st.shared.u64 	[%r10+16], %rd53;
	bar.sync 	0;
	setp.gt.u32 	%p2, %r1, 31;
	@%p2 bra 	$L__BB34_4;
	mad.lo.s32 	%r27, %r1, 72, %r9;
	ld.shared.u64 	%rd23, [%r27+16];
	ld.shared.u64 	%rd24, [%r27+24];
	ld.shared.u64 	%rd25, [%r27+32];
	ld.shared.u64 	%rd26, [%r27+40];
	ld.shared.u64 	%rd27, [%r27+48];
	ld.shared.u64 	%rd28, [%r27+56];
	ld.shared.u64 	%rd29, [%r27+64];
	ld.shared.u64 	%rd30, [%r27+72];
	add.s64 	%rd31, %rd24, %rd23;
	add.s64 	%rd32, %rd31, %rd25;
	add.s64 	%rd33, %rd32, %rd26;
	add.s64 	%rd34, %rd33, %rd27;
	add.s64 	%rd35, %rd34, %rd28;
	add.s64 	%rd36, %rd35, %rd29;
	add.s64 	%rd10, %rd36, %rd30;
	mov.b32 	%r11, 1;
	mov.b32 	%r24, 0;
	mov.b32 	%r25, -1;
	// begin inline asm
	{  .reg .u64 r0;  .reg .u32 lo;  .reg .u32 hi;  .reg .pred p;  mov.b64 {lo, hi}, %rd10;  shfl.sync.up.b32 lo|p, lo, %r11, %r24, %r25;  shfl.sync.up.b32 hi|p, hi, %r11, %r24, %r25;  mov.b64 r0, {lo, hi};  @p add.u64 r0, r0, %rd10;  mov.u64 %rd8, r0;}
	// end inline asm
	mov.b32 	%r14, 2;
	// begin inline asm
	{  .reg .u64 r0;  .reg .u32 lo;  .reg .u32 hi;  .reg .pred p;  mov.b64 {lo, hi}, %rd8;  shfl.sync.up.b32 lo|p, lo, %r14, %r24, %r25;  shfl.sync.up.b32 hi|p, hi, %r14, %r24, %r25;  mov.b64 r0, {lo, hi};  @p add.u64 r0, r0, %rd8;  mov.u64 %rd11, r0;}
	// end inline asm
	mov.b32 	%r17, 4;
	// begin inline asm
	{  .reg .u64 r0;  .reg .u32 lo;  .reg .u32 hi;  .reg .pred p;  mov.b64 {lo, hi}, %rd11;  shfl.sync.up.b32 lo|p, lo, %r17, %r24, %r25;  shfl.sync.up.b32 hi|p, hi, %r17, %r24, %r25;  mov.b64 r0, {lo, hi};  @p add.u64 r0, r0, %rd11;  mov.u64 %rd14, r0;}
	// end inline asm
	mov.b32 	%r20, 8;
	// begin inline asm
	{  .reg .u64 r0;  .reg .u32 lo;  .reg .u32 hi;  .reg .pred p;  mov.b64 {lo, hi}, %rd14;  shfl.sync.up.b32 lo|p, lo, %r20, %r24, %r25;  shfl.sync.up.b32 hi|p, hi, %r20, %r24, %r25;  mov.b64 r0, {lo, hi};  @p add.u64 r0, r0, %rd14;  mov.u64 %rd17, r0;}
	// end inline asm
	mov.b32 	%r23, 16;
	// begin inline asm
	{  .reg .u64 r0;  .reg .u32 lo;  .reg .u32 hi;  .reg .pred p;  mov.b64 {lo, hi}, %rd17;  shfl.sync.up.b32 lo|p, lo, %r23, %r24, %r25;  shfl.sync.up.b32 hi|p, hi, %r23, %r24, %r25;  mov.b64 r0, {lo, hi};  @p add.u64 r0, r0, %rd17;  mov.u64 %rd20, r0;}
	// end inline asm
	sub.s64 	%rd37, %rd20, %rd10;
	ld.shared.u64 	%rd38, [%r27+16];
	ld.shared.u64 	%rd39, [%r27+24];
	ld.shared.u64 	%rd40, [%r27+32];
	ld.shared.u64 	%rd41, [%r27+40];
	ld.shared.u64 	%rd42, [%r27+48];
	ld.shared.u64 	%rd43, [%r27+56];
	ld.shared.u64 	%rd44, [%r27+64];
	add.s64 	%rd45, %rd38, %rd37;
	add.s64 	%rd46, %rd39, %rd45;
	add.s64 	%rd47, %rd40, %rd46;
	add.s64 	%rd48, %rd41, %rd47;
	add.s64 	%rd49, %rd42, %rd48;
	add.s64 	%rd50, %rd43, %rd49;
	add.s64 	%rd51, %rd44, %rd50;
	st.shared.u64 	[%r27+16], %rd37;
	st.shared.u64 	[%r27+24], %rd45;
	st.shared.u64 	[%r27+32], %rd46;
	st.shared.u64 	[%r27+40], %rd47;
	st.shared.u64 	[%r27+48], %rd48;
	st.shared.u64 	[%r27+56], %rd49;
	st.shared.u64 	[%r27+64], %rd50;
	st.shared.u64 	[%r27+72], %rd51;
$L__BB34_4:
	setp.gt.u32 	%p3, %r1, 255;
	bar.sync 	0;
	@%p3 bra 	$L__BB34_6;
	ld.shared.u64 	%rd52, [%r2];
	st.global.u64 	[%rd1], %rd52;
$L__BB34_6:
	ret;

}
	// .globl	_ZN3cub18CUB_300001_SM_10006detail10radix_sort29DeviceRadixSortOnesweepKernelINS1_5radix10policy_hubIffyE10Policy1000ELNS0_9SortOrderE0EffyiiNS1_21identity_decomposer_tEEEvPT5_SB_PT3_PKSC_PT1_PKSG_PT2_PKSK_T4_iiT6_
.visible .entry _ZN3cub18CUB_300001_SM_10006detail10radix_sort29DeviceRadixSortOnesweepKernelINS1_5radix10policy_hubIffyE10Policy1000ELNS0_9SortOrderE0EffyiiNS1_21identity_decomposer_tEEEvPT5_SB_PT3_PKSC_PT1_PKSG_PT2_PKSK_T4_iiT6_(
	.param .u64 .ptr .align 1 _ZN3cub18CUB_300001_SM_10006detail10radix_sort29DeviceRadixSortOnesweepKernelINS1_5radix10policy_hubIffyE10Policy1000ELNS0_9SortOrderE0EffyiiNS1_21identity_decomposer_tEEEvPT5_SB_PT3_PKSC_PT1_PKSG_PT2_PKSK_T4_iiT6__param_0,
	.param .u64 .ptr .align 1 _ZN3cub18CUB_300001_SM_10006detail10radix_sort29DeviceRadixSortOnesweepKernelINS1_5radix10policy_hubIffyE10Policy1000ELNS0_9SortOrderE0EffyiiNS1_21identity_decomposer_tEEEvPT5_SB_PT3_PKSC_PT1_PKSG_PT2_PKSK_T4_iiT6__param_1,
	.param .u64 .ptr .align 1 _ZN3cub18CUB_300001_SM_10006detail10radix_sort29DeviceRadixSortOnesweepKernelINS1_5radix10policy_hubIffyE10Policy1000ELNS0_9SortOrderE0EffyiiNS1_21identity_decomposer_tEEEvPT5_SB_PT3_PKSC_PT1_PKSG_PT2_PKSK_T4_iiT6__param_2,
	.param .u64 .ptr .align 1 _ZN3cub18CUB_300001_SM_10006detail10radix_sort29DeviceRadixSortOnesweepKernelINS1_5radix10policy_hubIffyE10Policy1000ELNS0_9SortOrderE0EffyiiNS1_21identity_decomposer_tEEEvPT5_SB_PT3_PKSC_PT1_PKSG_PT2_PKSK_T4_iiT6__param_3,
	.param .u64 .ptr .align 1 _ZN3cub18CUB_300001_SM_10006detail10radix_sort29DeviceRadixSortOnesweepKernelINS1_5radix10policy_hubIffyE10Policy1000ELNS0_9SortOrderE0EffyiiNS1_21identity_decomposer_tEEEvPT5_SB_PT3_PKSC_PT1_PKSG_PT2_PKSK_T4_iiT6__param_4,
	.param .u64 .ptr .align 1 _ZN3cub18CUB_300001_SM_10006detail10radix_sort29DeviceRadixSortOnesweepKernelINS1_5radix10policy_hubIffyE10Policy1000ELNS0_9SortOrderE0EffyiiNS1_21identity_decomposer_tEEEvPT5_SB_PT3_PKSC_PT1_PKSG_PT2_PKSK_T4_iiT6__param_5,
	.param .u64 .ptr .align 1 _ZN3cub18CUB_300001_SM_10006detail10radix_sort29DeviceRadixSortOnesweepKernelINS1_5radix10policy_hubIffyE10Policy1000ELNS0_9SortOrderE0EffyiiNS1_21identity_decomposer_tEEEvPT5_SB_PT3_PKSC_PT1_PKSG_PT2_PKSK_T4_iiT6__param_6,
	.param .u64 .ptr .align 1 _ZN3cub18CUB_300001_SM_10006detail10radix_sort29DeviceRadixSortOnesweepKernelINS1_5radix10policy_hubIffyE10Policy1000ELNS0_9SortOrderE0EffyiiNS1_21identity_decomposer_tEEEvPT5_SB_PT3_PKSC_PT1_PKSG_PT2_PKSK_T4_iiT6__param_7,
	.param .u32 _ZN3cub18CUB_300001_SM_10006detail10radix_sort29DeviceRadixSortOnesweepKernelINS1_5radix10policy_hubIffyE10Policy1000ELNS0_9SortOrderE0EffyiiNS1_21identity_decomposer_tEEEvPT5_SB_PT3_PKSC_PT1_PKSG_PT2_PKSK_T4_iiT6__param_8,
	.param .u32 _ZN3cub18CUB_300001_SM_10006detail10radix_sort29DeviceRadixSortOnesweepKernelINS1_5radix10policy_hubIffyE10Policy1000ELNS0_9SortOrderE0EffyiiNS1_21identity_decomposer_tEEEvPT5_SB_PT3_PKSC_PT1_PKSG_PT2_PKSK_T4_iiT6__param_9,
	.param .u32 _ZN3cub18CUB_300001_SM_10006detail10radix_sort29DeviceRadixSortOnesweepKernelINS1_5radix10policy_hubIffyE10Policy1000ELNS0_9SortOrderE0EffyiiNS1_21identity_decomposer_tEEEvPT5_SB_PT3_PKSC_PT1_PKSG_PT2_PKSK_T4_iiT6__param_10,
	.param .align 1 .b8 _ZN3cub18CUB_300001_SM_10006detail10radix_sort29DeviceRadixSortOnesweepKernelINS1_5radix10policy_hubIffyE10Policy1000ELNS0_9SortOrderE0EffyiiNS1_21identity_decomposer_tEEEvPT5_SB_PT3_PKSC_PT1_PKSG_PT2_PKSK_T4_iiT6__param_11[1]
)
.maxntid 384
{
	.reg .pred 	%p<358>;
	.reg .b32 	%r<2170>;
	.reg .b32 	%f<269>;
	.reg .b64 	%rd<457>;
	// demoted variable
	.shared .align 16 .b8 _ZZN3cub18CUB_300001_SM_10006detail10radix_sort29DeviceRadixSortOnesweepKernelINS1_5radix10policy_hubIffyE10Policy1000ELNS0_9SortOrderE0EffyiiNS1_21identity_decomposer_tEEEvPT5_SB_PT3_PKSC_PT1_PKSG_PT2_PKSK_T4_iiT6_E1s[28160];
	ld.param.u64 	%rd43, [_ZN3cub18CUB_300001_SM_10006detail10radix_sort29DeviceRadixSortOnesweepKernelINS1_5radix10policy_hubIffyE10Policy1000ELNS0_9SortOrderE0EffyiiNS1_21identity_decomposer_tEEEvPT5_SB_PT3_PKSC_PT1_PKSG_PT2_PKSK_T4_iiT6__param_0];
	ld.param.u64 	%rd44, [_ZN3cub18CUB_300001_SM_10006detail10radix_sort29DeviceRadixSortOnesweepKernelINS1_5radix10policy_hubIffyE10Policy1000ELNS0_9SortOrderE0EffyiiNS1_21identity_decomposer_tEEEvPT5_SB_PT3_PKSC_PT1_PKSG_PT2_PKSK_T4_iiT6__param_1];
	ld.param.u64 	%rd47, [_ZN3cub18CUB_300001_SM_10006detail10radix_sort29DeviceRadixSortOnesweepKernelINS1_5radix10policy_hubIffyE10Policy1000ELNS0_9SortOrderE0EffyiiNS1_21identity_decomposer_tEEEvPT5_SB_PT3_PKSC_PT1_PKSG_PT2_PKSK_T4_iiT6__param_4];
	ld.param.u64 	%rd50, [_ZN3cub18CUB_300001_SM_10006detail10radix_sort29DeviceRadixSortOnesweepKernelINS1_5radix10policy_hubIffyE10Policy1000ELNS0_9SortOrderE0EffyiiNS1_21identity_decomposer_tEEEvPT5_SB_PT3_PKSC_PT1_PKSG_PT2_PKSK_T4_iiT6__param_5];
	cvta.to.global.u64 	%rd1, %rd47;
	cvta.to.global.u64 	%rd2, %rd43;
	cvta.to.global.u64 	%rd3, %rd50;
	mov.u32 	%r1, %tid.x;
	shr.u32 	%r2, %r1, 5;
	// begin inline asm
	mov.u32 %r326, %laneid;
	// end inline asm
	setp.ne.s32 	%p1, %r1, 0;
	@%p1 bra 	$L__BB35_2;
	cvta.to.global.u64 	%rd51, %rd44;
	atom.global.add.u32 	%r327, [%rd51], 1;
	st.shared.u32 	[_ZZN3cub18CUB_300001_SM_10006detail10radix_sort29DeviceRadixSortOnesweepKernelINS1_5radix10policy_hubIffyE10Policy1000ELNS0_9SortOrderE0EffyiiNS1_21identity_decomposer_tEEEvPT5_SB_PT3_PKSC_PT1_PKSG_PT2_PKSK_T4_iiT6_E1s+26112], %r327;
$L__BB35_2:
	ld.param.u32 	%r2031, [_ZN3cub18CUB_300001_SM_10006detail10radix_sort29DeviceRadixSortOnesweepKernelINS1_5radix10policy_hubIffyE10Policy1000ELNS0_9SortOrderE0EffyiiNS1_21identity_decomposer_tEEEvPT5_SB_PT3_PKSC_PT1_PKSG_PT2_PKSK_T4_iiT6__param_8];
	bar.sync 	0;
	ld.shared.u32 	%r4, [_ZZN3cub18CUB_300001_SM_10006detail10radix_sort29DeviceRadixSortOnesweepKernelINS1_5radix10policy_hubIffyE10Policy1000ELNS0_9SortOrderE0EffyiiNS1_21identity_decomposer_tEEEvPT5_SB_PT3_PKSC_PT1_PKSG_PT2_PKSK_T4_iiT6_E1s+26112];
	mul.lo.s32 	%r328, %r4, 6528;
	add.s32 	%r5, %r328, 6528;
	setp.gt.s32 	%p2, %r5, %r2031;
	cvt.s64.s32 	%rd4, %r328;
	@%p2 bra 	$L__BB35_4;
	and.b32  	%r329, %r1, 31;
	and.b32  	%r330, %r1, 992;
	mul.lo.s32 	%r331, %r330, 17;
	or.b32  	%r332, %r331, %r329;
	cvt.u64.u32 	%rd52, %r332;
	add.s64 	%rd53, %rd52, %rd4;
	shl.b64 	%rd54, %rd53, 2;
	add.s64 	%rd55, %rd3, %rd54;
	ld.global.u32 	%r2118, [%rd55];
	ld.global.u32 	%r2117, [%rd55+128];
	ld.global.u32 	%r2116, [%rd55+256];
	ld.global.u32 	%r2115, [%rd55+384];
	ld.global.u32 	%r2114, [%rd55+512];
	ld.global.u32 	%r2113, [%rd55+640];
	ld.global.u32 	%r2112, [%rd55+768];
	ld.global.u32 	%r2111, [%rd55+896];
	ld.global.u32 	%r2110, [%rd55+1024];
	ld.global.u32 	%r2109, [%rd55+1152];
	ld.global.u32 	%r2108, [%rd55+1280];
	ld.global.u32 	%r2107, [%rd55+1408];
	ld.global.u32 	%r2106, [%rd55+1536];
	ld.global.u32 	%r2105, [%rd55+1664];
	ld.global.u32 	%r2104, [%rd55+1792];
	ld.global.u32 	%r2103, [%rd55+1920];
	ld.global.u32 	%r2102, [%rd55+2048];
	bra.uni 	$L__BB35_38;
$L__BB35_4:
	ld.param.u32 	%r2032, [_ZN3cub18CUB_300001_SM_10006detail10radix_sort29DeviceRadixSortOnesweepKernelINS1_5radix10policy_hubIffyE10Policy1000ELNS0_9SortOrderE0EffyiiNS1_21identity_decomposer_tEEEvPT5_SB_PT3_PKSC_PT1_PKSG_PT2_PKSK_T4_iiT6__param_8];
	cvt.u32.u64 	%r334, %rd4;
	sub.s32 	%r23, %r2032, %r334;
	and.b32  	%r335, %r1, 31;
	and.b32  	%r336, %r1, 992;
	mul.lo.s32 	%r337, %r336, 17;
	or.b32  	%r24, %r337, %r335;
	setp.ge.s32 	%p3, %r24, %r23;
	cvt.u64.u32 	%rd56, %r24;
	add.s64 	%rd57, %rd56, %rd4;
	shl.b64 	%rd58, %rd57, 2;
	add.s64 	%rd5, %rd3, %rd58;
	mov.b32 	%r2118, 2147483647;
	@%p3 bra 	$L__BB35_6;
	ld.global.u32 	%r2118, [%rd5];
$L__BB35_6:
	add.s32 	%r339, %r24, 32;
	setp.ge.s32 	%p4, %r339, %r23;
	mov.b32 	%r2117, 2147483647;
	@%p4 bra 	$L__BB35_8;
	ld.global.u32 	%r2117, [%rd5+128];
$L__BB35_8:
	add.s32 	%r341, %r24, 64;
	setp.ge.s32 	%p5, %r341, %r23;
	mov.b32 	%r2116, 2147483647;
	@%p5 bra 	$L__BB35_10;
	ld.global.u32 	%r2116, [%rd5+256];
$L__BB35_10:
	add.s32 	%r343, %r24, 96;
	setp.ge.s32 	%p6, %r343, %r23;
	mov.b32 	%r2115, 2147483647;
	@%p6 bra 	$L__BB35_12;
	ld.global.u32 	%r2115, [%rd5+384];
$L__BB35_12:
	add.s32 	%r345, %r24, 128;
	setp.ge.s32 	%p7, %r345, %r23;
	mov.b32 	%r2114, 2147483647;
	@%p7 bra 	$L__BB35_14;
	ld.global.u32 	%r2114, [%rd5+512];
$L__BB35_14:
	add.s32 	%r347, %r24, 160;
	setp.ge.s32 	%p8, %r347, %r23;
	mov.b32 	%r2113, 2147483647;
	@%p8 bra 	$L__BB35_16;
	ld.global.u32 	%r2113, [%rd5+640];
$L__BB35_16:
	add.s32 	%r349, %r24, 192;
	setp.ge.s32 	%p9, %r349, %r23;
	mov.b32 	%r2112, 2147483647;
	@%p9 bra 	$L__BB35_18;
	ld.global.u32 	%r2112, [%rd5+768];
$L__BB35_18:
	add.s32 	%r351, %r24, 224;
	setp.ge.s32 	%p10, %r351, %r23;
	mov.b32 	%r2111, 2147483647;
	@%p10 bra 	$L__BB35_20;
	ld.global.u32 	%r2111, [%rd5+896];
$L__BB35_20:
	add.s32 	%r353, %r24, 256;
	setp.ge.s32 	%p11, %r353, %r23;
	mov.b32 	%r2110, 2147483647;
	@%p11 bra 	$L__BB35_22;
	ld.global.u32 	%r2110, [%rd5+1024];
$L__BB35_22:
	add.s32 	%r355, %r24, 288;
	setp.ge.s32 	%p12, %r355, %r23;
	mov.b32 	%r2109, 2147483647;
	@%p12 bra 	$L__BB35_24;
	ld.global.u32 	%r2109, [%rd5+1152];
$L__BB35_24:
	add.s32 	%r357, %r24, 320;
	setp.ge.s32 	%p13, %r357, %r23;
	mov.b32 	%r2108, 2147483647;
	@%p13 bra 	$L__BB35_26;
	ld.global.u32 	%r2108, [%rd5+1280];
$L__BB35_26:
	add.s32 	%r359, %r24, 352;
	setp.ge.s32 	%p14, %r359, %r23;
	mov.b32 	%r2107, 2147483647;
	@%p14 bra 	$L__BB35_28;
	ld.global.u32 	%r2107, [%rd5+1408];
$L__BB35_28:
	add.s32 	%r361, %r24, 384;
	setp.ge.s32 	%p15, %r361, %r23;
	mov.b32 	%r2106, 2147483647;
	@%p15 bra 	$L__BB35_30;
	ld.global.u32 	%r2106, [%rd5+1536];
$L__BB35_30:
	add.s32 	%r363, %r24, 416;
	setp.ge.s32 	%p16, %r363, %r23;
	mov.b32 	%r2105, 2147483647;
	@%p16 bra 	$L__BB35_32;
	ld.global.u32 	%r2105, [%rd5+1664];
$L__BB35_32:
	add.s32 	%r365, %r24, 448;
	setp.ge.s32 	%p17, %r365, %r23;
	mov.b32 	%r2104, 2147483647;
	@%p17 bra 	$L__BB35_34;
	ld.global.u32 	%r2104, [%rd5+1792];
$L__BB35_34:
	add.s32 	%r367, %r24, 480;
	setp.ge.s32 	%p18, %r367, %r23;
	mov.b32 	%r2103, 2147483647;
	@%p18 bra 	$L__BB35_36;
	ld.global.u32 	%r2103, [%rd5+1920];
$L__BB35_36:
	add.s32 	%r369, %r24, 512;
	setp.ge.s32 	%p19, %r369, %r23;
	mov.b32 	%r2102, 2147483647;
	@%p19 bra 	$L__BB35_38;
	ld.global.u32 	%r2102, [%rd5+2048];
$L__BB35_38:
	ld.param.u32 	%r2084, [_ZN3cub18CUB_300001_SM_10006detail10radix_sort29DeviceRadixSortOnesweepKernelINS1_5radix10policy_hubIffyE10Policy1000ELNS0_9SortOrderE0EffyiiNS1_21identity_decomposer_tEEEvPT5_SB_PT3_PKSC_PT1_PKSG_PT2_PKSK_T4_iiT6__param_10];
	setp.gt.s32 	%p20, %r2118, -1;
	selp.b32 	%r370, -2147483648, -1, %p20;
	xor.b32  	%r2148, %r370, %r2118;
	setp.gt.s32 	%p21, %r2117, -1;
	selp.b32 	%r371, -2147483648, -1, %p21;
	xor.b32  	%r2147, %r371, %r2117;
	setp.gt.s32 	%p22, %r2116, -1;
	selp.b32 	%r372, -2147483648, -1, %p22;
	xor.b32  	%r2146, %r372, %r2116;
	setp.gt.s32 	%p23, %r2115, -1;
	selp.b32 	%r373, -2147483648, -1, %p23;
	xor.b32  	%r2145, %r373, %r2115;
	setp.gt.s32 	%p24, %r2114, -1;
	selp.b32 	%r374, -2147483648, -1, %p24;
	xor.b32  	%r2144, %r374, %r2114;
	setp.gt.s32 	%p25, %r2113, -1;
	selp.b32 	%r375, -2147483648, -1, %p25;
	xor.b32  	%r2143, %r375, %r2113;
	setp.gt.s32 	%p26, %r2112, -1;
	selp.b32 	%r376, -2147483648, -1, %p26;
	xor.b32  	%r2142, %r376, %r2112;
	setp.gt.s32 	%p27, %r2111, -1;
	selp.b32 	%r377, -2147483648, -1, %p27;
	xor.b32  	%r2141, %r377, %r2111;
	setp.gt.s32 	%p28, %r2110, -1;
	selp.b32 	%r378, -2147483648, -1, %p28;
	xor.b32  	%r2140, %r378, %r2110;
	setp.gt.s32 	%p29, %r2109, -1;
	selp.b32 	%r379, -2147483648, -1, %p29;
	xor.b32  	%r2139, %r379, %r2109;
	setp.gt.s32 	%p30, %r2108, -1;
	selp.b32 	%r380, -2147483648, -1, %p30;
	xor.b32  	%r2138, %r380, %r2108;
	setp.gt.s32 	%p31, %r2107, -1;
	selp.b32 	%r381, -2147483648, -1, %p31;
	xor.b32  	%r2137, %r381, %r2107;
	setp.gt.s32 	%p32, %r2106, -1;
	selp.b32 	%r382, -2147483648, -1, %p32;
	xor.b32  	%r2136, %r382, %r2106;
	setp.gt.s32 	%p33, %r2105, -1;
	selp.b32 	%r383, -2147483648, -1, %p33;
	xor.b32  	%r2135, %r383, %r2105;
	setp.gt.s32 	%p34, %r2104, -1;
	selp.b32 	%r384, -2147483648, -1, %p34;
	xor.b32  	%r2134, %r384, %r2104;
	setp.gt.s32 	%p35, %r2103, -1;
	selp.b32 	%r385, -2147483648, -1, %p35;
	xor.b32  	%r2133, %r385, %r2103;
	setp.gt.s32 	%p36, %r2102, -1;
	selp.b32 	%r386, -2147483648, -1, %p36;
	xor.b32  	%r2132, %r386, %r2102;
	mov.b32 	%r387, -1;
	shl.b32 	%r388, %r387, %r2084;
	not.b32 	%r92, %r388;
	shl.b32 	%r389, %r2, 10;
	mov.u32 	%r390, _ZZN3cub18CUB_300001_SM_10006detail10radix_sort29DeviceRadixSortOnesweepKernelINS1_5radix10policy_hubIffyE10Policy1000ELNS0_9SortOrderE0EffyiiNS1_21identity_decomposer_tEEEvPT5_SB_PT3_PKSC_PT1_PKSG_PT2_PKSK_T4_iiT6_E1s;
	add.s32 	%r93, %r390, %r389;
	setp.gt.s32 	%p37, %r326, 255;
	@%p37 bra 	$L__BB35_51;
	max.s32 	%r391, %r326, 224;
	sub.s32 	%r392, %r391, %r326;
	add.s32 	%r393, %r392, 31;
	shr.u32 	%r394, %r393, 5;
	add.s32 	%r94, %r394, 1;
	and.b32  	%r95, %r94, 15;
	setp.lt.u32 	%p38, %r393, 480;
	mov.u32 	%r2122, %r326;
	@%p38 bra 	$L__BB35_42;
	and.b32  	%r395, %r94, 268435440;
	neg.s32 	%r2120, %r395;
	shl.b32 	%r397, %r326, 2;
	add.s32 	%r398, %r389, %r397;
	add.s32 	%r400, %r398, %r390;
	add.s32 	%r2119, %r400, 1024;
	mov.u32 	%r2122, %r326;
$L__BB35_41:
	.pragma "nounroll";
	mov.b32 	%r401, 0;
	st.shared.u32 	[%r2119+-1024], %r401;
	st.shared.u32 	[%r2119+-896], %r401;
	st.shared.u32 	[%r2119+-768], %r401;
	st.shared.u32 	[%r2119+-640], %r401;
	st.shared.u32 	[%r2119+-512], %r401;
	st.shared.u32 	[%r2119+-384], %r401;
	st.shared.u32 	[%r2119+-256], %r401;
	st.shared.u32 	[%r2119+-128], %r401;
	st.shared.u32 	[%r2119], %r401;
	st.shared.u32 	[%r2119+128], %r401;
	st.shared.u32 	[%r2119+256], %r401;
	st.shared.u32 	[%r2119+384], %r401;
	st.shared.u32 	[%r2119+512], %r401;
	st.shared.u32 	[%r2119+640], %r401;
	st.shared.u32 	[%r2119+768], %r401;
	st.shared.u32 	[%r2119+896], %r401;
	add.s32 	%r2122, %r2122, 512;
	add.s32 	%r2120, %r2120, 16;
	add.s32 	%r2119, %r2119, 2048;
	setp.ne.s32 	%p39, %r2120, 0;
	@%p39 bra 	$L__BB35_41;
$L__BB35_42:
	setp.eq.s32 	%p40, %r95, 0;
	@%p40 bra 	$L__BB35_51;
	and.b32  	%r105, %r94, 7;
	setp.lt.u32 	%p41, %r95, 8;
	@%p41 bra 	$L__BB35_45;
	shl.b32 	%r402, %r2122, 2;
	add.s32 	%r403, %r93, %r402;
	mov.b32 	%r404, 0;
	st.shared.u32 	[%r403], %r404;
	st.shared.u32 	[%r403+128], %r404;
	st.shared.u32 	[%r403+256], %r404;
	st.shared.u32 	[%r403+384], %r404;
	st.shared.u32 	[%r403+512], %r404;
	st.shared.u32 	[%r403+640], %r404;
	st.shared.u32 	[%r403+768], %r404;
	st.shared.u32 	[%r403+896], %r404;
	add.s32 	%r2122, %r2122, 256;
$L__BB35_45:
	setp.eq.s32 	%p42, %r105, 0;
	@%p42 bra 	$L__BB35_51;
	and.b32  	%r108, %r94, 3;
	setp.lt.u32 	%p43, %r105, 4;
	@%p43 bra 	$L__BB35_48;
	shl.b32 	%r405, %r2122, 2;
	add.s32 	%r406, %r93, %r405;
	mov.b32 	%r407, 0;
	st.shared.u32 	[%r406], %r407;
	st.shared.u32 	[%r406+128], %r407;
	st.shared.u32 	[%r406+256], %r407;
	st.shared.u32 	[%r406+384], %r407;
	add.s32 	%r2122, %r2122, 128;
$L__BB35_48:
	setp.eq.s32 	%p44, %r108, 0;
	@%p44 bra 	$L__BB35_51;
	shl.b32 	%r409, %r2122, 2;
	add.s32 	%r410, %r389, %r409;
	add.s32 	%r2126, %r390, %r410;
	neg.s32 	%r2125, %r108;
$L__BB35_50:
	.pragma "nounroll";
	mov.b32 	%r412, 0;
	st.shared.u32 	[%r2126], %r412;
	add.s32 	%r2126, %r2126, 128;
	add.s32 	%r2125, %r2125, 1;
	setp.ne.s32 	%p45, %r2125, 0;
	@%p45 bra 	$L__BB35_50;
$L__BB35_51:
	ld.param.u32 	%r2047, [_ZN3cub18CUB_300001_SM_10006detail10radix_sort29DeviceRadixSortOnesweepKernelINS1_5radix10policy_hubIffyE10Policy1000ELNS0_9SortOrderE0EffyiiNS1_21identity_decomposer_tEEEvPT5_SB_PT3_PKSC_PT1_PKSG_PT2_PKSK_T4_iiT6__param_9];
	bar.warp.sync 	-1;
	setp.eq.s32 	%p46, %r2148, 2147483647;
	selp.b32 	%r414, -2147483648, %r2148, %p46;
	shr.u32 	%r415, %r414, %r2047;
	and.b32  	%r117, %r415, %r92;
	shl.b32 	%r416, %r117, 2;
	add.s32 	%r417, %r93, %r416;
	atom.shared.add.u32 	%r418, [%r417], 1;
	setp.eq.s32 	%p47, %r2147, 2147483647;
	selp.b32 	%r419, -2147483648, %r2147, %p47;
	shr.u32 	%r420, %r419, %r2047;
	and.b32  	%r421, %r420, %r92;
	shl.b32 	%r422, %r421, 2;
	add.s32 	%r423, %r93, %r422;
	atom.shared.add.u32 	%r424, [%r423], 1;
	setp.eq.s32 	%p48, %r2146, 2147483647;
	selp.b32 	%r425, -2147483648, %r2146, %p48;
	shr.u32 	%r426, %r425, %r2047;
	and.b32  	%r427, %r426, %r92;
	shl.b32 	%r428, %r427, 2;
	add.s32 	%r429, %r93, %r428;
	atom.shared.add.u32 	%r430, [%r429], 1;
	setp.eq.s32 	%p49, %r2145, 2147483647;
	selp.b32 	%r431, -2147483648, %r2145, %p49;
	shr.u32 	%r432, %r431, %r2047;
	and.b32  	%r433, %r432, %r92;
	shl.b32 	%r434, %r433, 2;
	add.s32 	%r435, %r93, %r434;
	atom.shared.add.u32 	%r436, [%r435], 1;
	setp.eq.s32 	%p50, %r2144, 2147483647;
	selp.b32 	%r437, -2147483648, %r2144, %p50;
	shr.u32 	%r438, %r437, %r2047;
	and.b32  	%r439, %r438, %r92;
	shl.b32 	%r440, %r439, 2;
	add.s32 	%r441, %r93, %r440;
	atom.shared.add.u32 	%r442, [%r441], 1;
	setp.eq.s32 	%p51, %r2143, 2147483647;
	selp.b32 	%r443, -2147483648, %r2143, %p51;
	shr.u32 	%r444, %r443, %r2047;
	and.b32  	%r445, %r444, %r92;
	shl.b32 	%r446, %r445, 2;
	add.s32 	%r447, %r93, %r446;
	atom.shared.add.u32 	%r448, [%r447], 1;
	setp.eq.s32 	%p52, %r2142, 2147483647;
	selp.b32 	%r449, -2147483648, %r2142, %p52;
	shr.u32 	%r450, %r449, %r2047;
	and.b32  	%r451, %r450, %r92;
	shl.b32 	%r452, %r451, 2;
	add.s32 	%r453, %r93, %r452;
	atom.shared.add.u32 	%r454, [%r453], 1;
	setp.eq.s32 	%p53, %r2141, 2147483647;
	selp.b32 	%r455, -2147483648, %r2141, %p53;
	shr.u32 	%r456, %r455, %r2047;
	and.b32  	%r457, %r456, %r92;
	shl.b32 	%r458, %r457, 2;
	add.s32 	%r459, %r93, %r458;
	atom.shared.add.u32 	%r460, [%r459], 1;
	setp.eq.s32 	%p54, %r2140, 2147483647;
	selp.b32 	%r461, -2147483648, %r2140, %p54;
	shr.u32 	%r462, %r461, %r2047;
	and.b32  	%r463, %r462, %r92;
	shl.b32 	%r464, %r463, 2;
	add.s32 	%r465, %r93, %r464;
	atom.shared.add.u32 	%r466, [%r465], 1;
	setp.eq.s32 	%p55, %r2139, 2147483647;
	selp.b32 	%r467, -2147483648, %r2139, %p55;
	shr.u32 	%r468, %r467, %r2047;
	and.b32  	%r469, %r468, %r92;
	shl.b32 	%r470, %r469, 2;
	add.s32 	%r471, %r93, %r470;
	atom.shared.add.u32 	%r472, [%r471], 1;
	setp.eq.s32 	%p56, %r2138, 2147483647;
	selp.b32 	%r473, -2147483648, %r2138, %p56;
	shr.u32 	%r474, %r473, %r2047;
	and.b32  	%r475, %r474, %r92;
	shl.b32 	%r476, %r475, 2;
	add.s32 	%r477, %r93, %r476;
	atom.shared.add.u32 	%r478, [%r477], 1;
	setp.eq.s32 	%p57, %r2137, 2147483647;
	selp.b32 	%r479, -2147483648, %r2137, %p57;
	shr.u32 	%r480, %r479, %r2047;
	and.b32  	%r481, %r480, %r92;
	shl.b32 	%r482, %r481, 2;
	add.s32 	%r483, %r93, %r482;
	atom.shared.add.u32 	%r484, [%r483], 1;
	setp.eq.s32 	%p58, %r2136, 2147483647;
	selp.b32 	%r485, -2147483648, %r2136, %p58;
	shr.u32 	%r486, %r485, %r2047;
	and.b32  	%r487, %r486, %r92;
	shl.b32 	%r488, %r487, 2;
	add.s32 	%r489, %r93, %r488;
	atom.shared.add.u32 	%r490, [%r489], 1;
	setp.eq.s32 	%p59, %r2135, 2147483647;
	selp.b32 	%r491, -2147483648, %r2135, %p59;
	shr.u32 	%r492, %r491, %r2047;
	and.b32  	%r493, %r492, %r92;
	shl.b32 	%r494, %r493, 2;
	add.s32 	%r495, %r93, %r494;
	atom.shared.add.u32 	%r496, [%r495], 1;
	setp.eq.s32 	%p60, %r2134, 2147483647;
	selp.b32 	%r497, -2147483648, %r2134, %p60;
	shr.u32 	%r498, %r497, %r2047;
	and.b32  	%r499, %r498, %r92;
	shl.b32 	%r500, %r499, 2;
	add.s32 	%r501, %r93, %r500;
	atom.shared.add.u32 	%r502, [%r501], 1;
	setp.eq.s32 	%p61, %r2133, 2147483647;
	selp.b32 	%r503, -2147483648, %r2133, %p61;
	shr.u32 	%r504, %r503, %r2047;
	and.b32  	%r505, %r504, %r92;
	shl.b32 	%r506, %r505, 2;
	add.s32 	%r507, %r93, %r506;
	atom.shared.add.u32 	%r508, [%r507], 1;
	setp.eq.s32 	%p62, %r2132, 2147483647;
	selp.b32 	%r509, -2147483648, %r2132, %p62;
	shr.u32 	%r510, %r509, %r2047;
	and.b32  	%r511, %r510, %r92;
	shl.b32 	%r512, %r511, 2;
	add.s32 	%r513, %r93, %r512;
	atom.shared.add.u32 	%r514, [%r513], 1;
	bar.sync 	0;
	setp.gt.u32 	%p63, %r1, 255;
	shl.b32 	%r515, %r1, 2;
	add.s32 	%r118, %r390, %r515;
	mov.b32 	%r2127, 0;
	@%p63 bra 	$L__BB35_53;
	ld.shared.u32 	%r517, [%r118];
	mov.b32 	%r518, 0;
	st.shared.u32 	[%r118], %r518;
	ld.shared.u32 	%r519, [%r118+1024];
	st.shared.u32 	[%r118+1024], %r517;
	add.s32 	%r520, %r519, %r517;
	ld.shared.u32 	%r521, [%r118+2048];
	st.shared.u32 	[%r118+2048], %r520;
	add.s32 	%r522, %r521, %r520;
	ld.shared.u32 	%r523, [%r118+3072];
	st.shared.u32 	[%r118+3072], %r522;
	add.s32 	%r524, %r523, %r522;
	ld.shared.u32 	%r525, [%r118+4096];
	st.shared.u32 	[%r118+4096], %r524;
	add.s32 	%r526, %r525, %r524;
	ld.shared.u32 	%r527, [%r118+5120];
	st.shared.u32 	[%r118+5120], %r526;
	add.s32 	%r528, %r527, %r526;
	ld.shared.u32 	%r529, [%r118+6144];
	st.shared.u32 	[%r118+6144], %r528;
	add.s32 	%r530, %r529, %r528;
	ld.shared.u32 	%r531, [%r118+7168];
	st.shared.u32 	[%r118+7168], %r530;
	add.s32 	%r532, %r531, %r530;
	ld.shared.u32 	%r533, [%r118+8192];
	st.shared.u32 	[%r118+8192], %r532;
	add.s32 	%r534, %r533, %r532;
	ld.shared.u32 	%r535, [%r118+9216];
	st.shared.u32 	[%r118+9216], %r534;
	add.s32 	%r536, %r535, %r534;
	ld.shared.u32 	%r537, [%r118+10240];
	st.shared.u32 	[%r118+10240], %r536;
	add.s32 	%r538, %r537, %r536;
	ld.shared.u32 	%r539, [%r118+11264];
	st.shared.u32 	[%r118+11264], %r538;
	add.s32 	%r2127, %r539, %r538;
$L__BB35_53:
	setp.gt.u32 	%p64, %r1, 255;
	shl.b32 	%r540, %r4, 8;
	add.s32 	%r541, %r540, %r1;
	mul.wide.s32 	%rd59, %r541, 4;
	add.s64 	%rd6, %rd2, %rd59;
	@%p64 bra 	$L__BB35_55;
	or.b32  	%r542, %r2127, 1073741824;
	st.volatile.global.u32 	[%rd6], %r542;
$L__BB35_55:
	ld.param.u64 	%rd442, [_ZN3cub18CUB_300001_SM_10006detail10radix_sort29DeviceRadixSortOnesweepKernelINS1_5radix10policy_hubIffyE10Policy1000ELNS0_9SortOrderE0EffyiiNS1_21identity_decomposer_tEEEvPT5_SB_PT3_PKSC_PT1_PKSG_PT2_PKSK_T4_iiT6__param_7];
	setp.lt.u32 	%p65, %r1, 256;
	setp.eq.s32 	%p66, %r2127, 6528;
	and.pred  	%p67, %p65, %p66;
	selp.u32 	%r543, 1, 0, %p67;
	{ 
	.reg .pred 	%p1; 
	.reg .pred 	%p2; 
	setp.ne.u32 	%p1, %r543, 0; 
	bar.red.or.pred 	%p2, 0, %p1; 
	selp.u32 	%r544, 1, 0, %p2; 
	}
	setp.eq.s32 	%p68, %r544, 0;
	and.b32  	%r545, %r1, 992;
	and.b32  	%r546, %r1, 31;
	mul.lo.s32 	%r547, %r545, 17;
	or.b32  	%r548, %r547, %r546;
	cvt.u64.u32 	%rd7, %r548;
	add.s64 	%rd61, %rd7, %rd4;
	cvta.to.global.u64 	%rd62, %rd442;
	shl.b64 	%rd63, %rd61, 2;
	add.s64 	%rd8, %rd62, %rd63;
	cvt.u64.u32 	%rd9, %r1;
	@%p68 bra 	$L__BB35_175;
	setp.gt.u32 	%p69, %r1, 255;
	shl.b32 	%r550, %r1, 3;
	add.s32 	%r552, %r390, %r550;
	add.s32 	%r121, %r552, 26112;
	@%p69 bra 	$L__BB35_64;
	ld.param.u64 	%rd436, [_ZN3cub18CUB_300001_SM_10006detail10radix_sort29DeviceRadixSortOnesweepKernelINS1_5radix10policy_hubIffyE10Policy1000ELNS0_9SortOrderE0EffyiiNS1_21identity_decomposer_tEEEvPT5_SB_PT3_PKSC_PT1_PKSG_PT2_PKSK_T4_iiT6__param_3];
	cvta.to.global.u64 	%rd64, %rd436;
	shl.b64 	%rd65, %rd9, 3;
	add.s64 	%rd66, %rd64, %rd65;
	ld.global.u64 	%rd67, [%rd66];
	setp.gt.u32 	%p70, %r1, %r117;
	selp.b64 	%rd68, 6528, 0, %p70;
	sub.s64 	%rd455, %rd67, %rd68;
	st.shared.u64 	[%r121], %rd455;
	setp.lt.s32 	%p71, %r4, 1;
	mov.u32 	%r2131, %r2127;
	@%p71 bra 	$L__BB35_63;
	mov.b32 	%r2129, -1;
	mov.u32 	%r2128, %r4;
	mov.u32 	%r2131, %r2127;
$L__BB35_59:
	add.s32 	%r125, %r2128, -1;
	shl.b32 	%r554, %r125, 8;
	add.s32 	%r555, %r554, %r1;
	mul.wide.s32 	%rd69, %r555, 4;
	add.s64 	%rd11, %rd2, %rd69;
$L__BB35_60:
	membar.cta;
	ld.volatile.global.u32 	%r126, [%rd11];
	setp.eq.s32 	%p72, %r126, 0;
	@%p72 bra 	$L__BB35_60;
	and.b32  	%r556, %r126, 1073741823;
	add.s32 	%r2131, %r556, %r2131;
	setp.gt.s32 	%p73, %r126, -1;
	vote.sync.ballot.b32 	%r2129, %p73, %r2129;
	setp.gt.u32 	%p75, %r2128, 1;
	and.pred  	%p76, %p73, %p75;
	mov.u32 	%r2128, %r125;
	@%p76 bra 	$L__BB35_59;
	ld.shared.u64 	%rd455, [%r121];
$L__BB35_63:
	or.b32  	%r557, %r2131, -2147483648;
	st.volatile.global.u32 	[%rd6], %r557;
	sub.s32 	%r560, %r2131, %r2127;
	cvt.s64.s32 	%rd72, %r560;
	add.s64 	%rd73, %rd455, %rd72;
	st.shared.u64 	[%r121], %rd73;
$L__BB35_64:
	ld.param.u32 	%r2033, [_ZN3cub18CUB_300001_SM_10006detail10radix_sort29DeviceRadixSortOnesweepKernelINS1_5radix10policy_hubIffyE10Policy1000ELNS0_9SortOrderE0EffyiiNS1_21identity_decomposer_tEEEvPT5_SB_PT3_PKSC_PT1_PKSG_PT2_PKSK_T4_iiT6__param_8];
	ld.param.u64 	%rd432, [_ZN3cub18CUB_300001_SM_10006detail10radix_sort29DeviceRadixSortOnesweepKernelINS1_5radix10policy_hubIffyE10Policy1000ELNS0_9SortOrderE0EffyiiNS1_21identity_decomposer_tEEEvPT5_SB_PT3_PKSC_PT1_PKSG_PT2_PKSK_T4_iiT6__param_2];
	setp.gt.u32 	%p77, %r1, 255;
	setp.lt.s32 	%p78, %r5, %r2033;
	setp.eq.s64 	%p79, %rd432, 0;
	or.pred  	%p80, %p79, %p78;
	or.pred  	%p81, %p77, %p80;
	@%p81 bra 	$L__BB35_66;
	ld.param.u64 	%rd433, [_ZN3cub18CUB_300001_SM_10006detail10radix_sort29DeviceRadixSortOnesweepKernelINS1_5radix10policy_hubIffyE10Policy1000ELNS0_9SortOrderE0EffyiiNS1_21identity_decomposer_tEEEvPT5_SB_PT3_PKSC_PT1_PKSG_PT2_PKSK_T4_iiT6__param_2];
	ld.shared.u64 	%rd74, [%r121];
	setp.gt.u32 	%p82, %r1, %r117;
	selp.b64 	%rd75, 6528, 0, %p82;
	cvt.s64.s32 	%rd76, %r2127;
	add.s64 	%rd77, %rd75, %rd76;
	add.s64 	%rd78, %rd77, %rd74;
	cvta.to.global.u64 	%rd79, %rd433;
	shl.b64 	%rd80, %rd9, 3;
	add.s64 	%rd81, %rd79, %rd80;
	st.global.u64 	[%rd81], %rd78;
$L__BB35_66:
	ld.param.u32 	%r2034, [_ZN3cub18CUB_300001_SM_10006detail10radix_sort29DeviceRadixSortOnesweepKernelINS1_5radix10policy_hubIffyE10Policy1000ELNS0_9SortOrderE0EffyiiNS1_21identity_decomposer_tEEEvPT5_SB_PT3_PKSC_PT1_PKSG_PT2_PKSK_T4_iiT6__param_8];
	setp.gt.s32 	%p83, %r5, %r2034;
	bar.sync 	0;
	shl.b32 	%r561, %r117, 3;
	add.s32 	%r563, %r390, %r561;
	ld.shared.u64 	%rd14, [%r563+26112];
	setp.gt.s32 	%p84, %r2148, -1;
	selp.b32 	%r564, -1, -2147483648, %p84;
	xor.b32  	%r2148, %r564, %r2148;
	setp.gt.s32 	%p85, %r2147, -1;
	selp.b32 	%r565, -1, -2147483648, %p85;
	xor.b32  	%r2147, %r565, %r2147;
	setp.gt.s32 	%p86, %r2146, -1;
	selp.b32 	%r566, -1, -2147483648, %p86;
	xor.b32  	%r2146, %r566, %r2146;
	setp.gt.s32 	%p87, %r2145, -1;
	selp.b32 	%r567, -1, -2147483648, %p87;
	xor.b32  	%r2145, %r567, %r2145;
	setp.gt.s32 	%p88, %r2144, -1;
	selp.b32 	%r568, -1, -2147483648, %p88;
	xor.b32  	%r2144, %r568, %r2144;
	setp.gt.s32 	%p89, %r2143, -1;
	selp.b32 	%r569, -1, -2147483648, %p89;
	xor.b32  	%r2143, %r569, %r2143;
	setp.gt.s32 	%p90, %r2142, -1;
	selp.b32 	%r570, -1, -2147483648, %p90;
	xor.b32  	%r2142, %r570, %r2142;
	setp.gt.s32 	%p91, %r2141, -1;
	selp.b32 	%r571, -1, -2147483648, %p91;
	xor.b32  	%r2141, %r571, %r2141;
	setp.gt.s32 	%p92, %r2140, -1;
	selp.b32 	%r572, -1, -2147483648, %p92;
	xor.b32  	%r2140, %r572, %r2140;
	setp.gt.s32 	%p93, %r2139, -1;
	selp.b32 	%r573, -1, -2147483648, %p93;
	xor.b32  	%r2139, %r573, %r2139;
	setp.gt.s32 	%p94, %r2138, -1;
	selp.b32 	%r574, -1, -2147483648, %p94;
	xor.b32  	%r2138, %r574, %r2138;
	setp.gt.s32 	%p95, %r2137, -1;
	selp.b32 	%r575, -1, -2147483648, %p95;
	xor.b32  	%r2137, %r575, %r2137;
	setp.gt.s32 	%p96, %r2136, -1;
	selp.b32 	%r576, -1, -2147483648, %p96;
	xor.b32  	%r2136, %r576, %r2136;
	setp.gt.s32 	%p97, %r2135, -1;
	selp.b32 	%r577, -1, -2147483648, %p97;
	xor.b32  	%r2135, %r577, %r2135;
	setp.gt.s32 	%p98, %r2134, -1;
	selp.b32 	%r578, -1, -2147483648, %p98;
	xor.b32  	%r2134, %r578, %r2134;
	setp.gt.s32 	%p99, %r2133, -1;
	selp.b32 	%r579, -1, -2147483648, %p99;
	xor.b32  	%r2133, %r579, %r2133;
	setp.gt.s32 	%p100, %r2132, -1;
	selp.b32 	%r580, -1, -2147483648, %p100;
	xor.b32  	%r2132, %r580, %r2132;
	@%p83 bra 	$L__BB35_68;
	add.s64 	%rd82, %rd14, %rd7;
	shl.b64 	%rd83, %rd82, 2;
	add.s64 	%rd84, %rd1, %rd83;
	st.global.u32 	[%rd84], %r2148;
	st.global.u32 	[%rd84+128], %r2147;
	st.global.u32 	[%rd84+256], %r2146;
	st.global.u32 	[%rd84+384], %r2145;
	st.global.u32 	[%rd84+512], %r2144;
	st.global.u32 	[%rd84+640], %r2143;
	st.global.u32 	[%rd84+768], %r2142;
	st.global.u32 	[%rd84+896], %r2141;
	st.global.u32 	[%rd84+1024], %r2140;
	st.global.u32 	[%rd84+1152], %r2139;
	st.global.u32 	[%rd84+1280], %r2138;
	st.global.u32 	[%rd84+1408], %r2137;
	st.global.u32 	[%rd84+1536], %r2136;
	st.global.u32 	[%rd84+1664], %r2135;
	st.global.u32 	[%rd84+1792], %r2134;
	st.global.u32 	[%rd84+1920], %r2133;
	st.global.u32 	[%rd84+2048], %r2132;
	bra.uni 	$L__BB35_102;
$L__BB35_68:
	ld.param.u32 	%r2035, [_ZN3cub18CUB_300001_SM_10006detail10radix_sort29DeviceRadixSortOnesweepKernelINS1_5radix10policy_hubIffyE10Policy1000ELNS0_9SortOrderE0EffyiiNS1_21identity_decomposer_tEEEvPT5_SB_PT3_PKSC_PT1_PKSG_PT2_PKSK_T4_iiT6__param_8];
	cvt.u32.u64 	%r581, %rd7;
	mad.lo.s32 	%r147, %r4, -6528, %r2035;
	setp.ge.s32 	%p101, %r581, %r147;
	add.s64 	%rd85, %rd14, %rd7;
	shl.b64 	%rd86, %rd85, 2;
	add.s64 	%rd15, %rd1, %rd86;
	@%p101 bra 	$L__BB35_70;
	st.global.u32 	[%rd15], %r2148;
$L__BB35_70:
	add.s32 	%r583, %r581, 32;
	setp.ge.s32 	%p102, %r583, %r147;
	@%p102 bra 	$L__BB35_72;
	st.global.u32 	[%rd15+128], %r2147;
$L__BB35_72:
	add.s32 	%r585, %r581, 64;
	setp.ge.s32 	%p103, %r585, %r147;
	@%p103 bra 	$L__BB35_74;
	st.global.u32 	[%rd15+256], %r2146;
$L__BB35_74:
	add.s32 	%r587, %r581, 96;
	setp.ge.s32 	%p104, %r587, %r147;
	@%p104 bra 	$L__BB35_76;
	st.global.u32 	[%rd15+384], %r2145;
$L__BB35_76:
	add.s32 	%r589, %r581, 128;
	setp.ge.s32 	%p105, %r589, %r147;
	@%p105 bra 	$L__BB35_78;
	st.global.u32 	[%rd15+512], %r2144;
$L__BB35_78:
	add.s32 	%r591, %r581, 160;
	setp.ge.s32 	%p106, %r591, %r147;
	@%p106 bra 	$L__BB35_80;
	st.global.u32 	[%rd15+640], %r2143;
$L__BB35_80:
	add.s32 	%r593, %r581, 192;
	setp.ge.s32 	%p107, %r593, %r147;
	@%p107 bra 	$L__BB35_82;
	st.global.u32 	[%rd15+768], %r2142;
$L__BB35_82:
	add.s32 	%r595, %r581, 224;
	setp.ge.s32 	%p108, %r595, %r147;
	@%p108 bra 	$L__BB35_84;
	st.global.u32 	[%rd15+896], %r2141;
$L__BB35_84:
	add.s32 	%r597, %r581, 256;
	setp.ge.s32 	%p109, %r597, %r147;
	@%p109 bra 	$L__BB35_86;
	st.global.u32 	[%rd15+1024], %r2140;
$L__BB35_86:
	add.s32 	%r599, %r581, 288;
	setp.ge.s32 	%p110, %r599, %r147;
	@%p110 bra 	$L__BB35_88;
	st.global.u32 	[%rd15+1152], %r2139;
$L__BB35_88:
	add.s32 	%r601, %r581, 320;
	setp.ge.s32 	%p111, %r601, %r147;
	@%p111 bra 	$L__BB35_90;
	st.global.u32 	[%rd15+1280], %r2138;
$L__BB35_90:
	add.s32 	%r603, %r581, 352;
	setp.ge.s32 	%p112, %r603, %r147;
	@%p112 bra 	$L__BB35_92;
	st.global.u32 	[%rd15+1408], %r2137;
$L__BB35_92:
	add.s32 	%r605, %r581, 384;
	setp.ge.s32 	%p113, %r605, %r147;
	@%p113 bra 	$L__BB35_94;
	st.global.u32 	[%rd15+1536], %r2136;
$L__BB35_94:
	add.s32 	%r607, %r581, 416;
	setp.ge.s32 	%p114, %r607, %r147;
	@%p114 bra 	$L__BB35_96;
	st.global.u32 	[%rd15+1664], %r2135;
$L__BB35_96:
	add.s32 	%r609, %r581, 448;
	setp.ge.s32 	%p115, %r609, %r147;
	@%p115 bra 	$L__BB35_98;
	st.global.u32 	[%rd15+1792], %r2134;
$L__BB35_98:
	add.s32 	%r611, %r581, 480;
	setp.ge.s32 	%p116, %r611, %r147;
	@%p116 bra 	$L__BB35_100;
	st.global.u32 	[%rd15+1920], %r2133;
$L__BB35_100:
	add.s32 	%r613, %r581, 512;
	setp.ge.s32 	%p117, %r613, %r147;
	@%p117 bra 	$L__BB35_102;
	st.global.u32 	[%rd15+2048], %r2132;
$L__BB35_102:
	ld.param.u32 	%r2036, [_ZN3cub18CUB_300001_SM_10006detail10radix_sort29DeviceRadixSortOnesweepKernelINS1_5radix10policy_hubIffyE10Policy1000ELNS0_9SortOrderE0EffyiiNS1_21identity_decomposer_tEEEvPT5_SB_PT3_PKSC_PT1_PKSG_PT2_PKSK_T4_iiT6__param_8];
	setp.gt.s32 	%p118, %r5, %r2036;
	@%p118 bra 	$L__BB35_104;
	ld.global.f32 	%f235, [%rd8];
	ld.global.f32 	%f234, [%rd8+128];
	ld.global.f32 	%f233, [%rd8+256];
	ld.global.f32 	%f232, [%rd8+384];
	ld.global.f32 	%f231, [%rd8+512];
	ld.global.f32 	%f230, [%rd8+640];
	ld.global.f32 	%f229, [%rd8+768];
	ld.global.f32 	%f228, [%rd8+896];
	ld.global.f32 	%f227, [%rd8+1024];
	ld.global.f32 	%f226, [%rd8+1152];
	ld.global.f32 	%f225, [%rd8+1280];
	ld.global.f32 	%f224, [%rd8+1408];
	ld.global.f32 	%f223, [%rd8+1536];
	ld.global.f32 	%f222, [%rd8+1664];
	ld.global.f32 	%f221, [%rd8+1792];
	ld.global.f32 	%f220, [%rd8+1920];
	ld.global.f32 	%f219, [%rd8+2048];
	bra.uni 	$L__BB35_138;
$L__BB35_104:
	ld.param.u32 	%r2037, [_ZN3cub18CUB_300001_SM_10006detail10radix_sort29DeviceRadixSortOnesweepKernelINS1_5radix10policy_hubIffyE10Policy1000ELNS0_9SortOrderE0EffyiiNS1_21identity_decomposer_tEEEvPT5_SB_PT3_PKSC_PT1_PKSG_PT2_PKSK_T4_iiT6__param_8];
	cvt.u32.u64 	%r614, %rd7;
	sub.s32 	%r148, %r2037, %r328;
	setp.ge.s32 	%p119, %r614, %r148;
	@%p119 bra 	$L__BB35_106;
	ld.global.f32 	%f235, [%rd8];
$L__BB35_106:
	add.s32 	%r617, %r614, 32;
	setp.ge.s32 	%p120, %r617, %r148;
	@%p120 bra 	$L__BB35_108;
	ld.global.f32 	%f234, [%rd8+128];
$L__BB35_108:
	add.s32 	%r619, %r614, 64;
	setp.ge.s32 	%p121, %r619, %r148;
	@%p121 bra 	$L__BB35_110;
	ld.global.f32 	%f233, [%rd8+256];
$L__BB35_110:
	add.s32 	%r621, %r614, 96;
	setp.ge.s32 	%p122, %r621, %r148;
	@%p122 bra 	$L__BB35_112;
	ld.global.f32 	%f232, [%rd8+384];
$L__BB35_112:
	add.s32 	%r623, %r614, 128;
	setp.ge.s32 	%p123, %r623, %r148;
	@%p123 bra 	$L__BB35_114;
	ld.global.f32 	%f231, [%rd8+512];
$L__BB35_114:
	add.s32 	%r625, %r614, 160;
	setp.ge.s32 	%p124, %r625, %r148;
	@%p124 bra 	$L__BB35_116;
	ld.global.f32 	%f230, [%rd8+640];
$L__BB35_116:
	add.s32 	%r627, %r614, 192;
	setp.ge.s32 	%p125, %r627, %r148;
	@%p125 bra 	$L__BB35_118;
	ld.global.f32 	%f229, [%rd8+768];
$L__BB35_118:
	add.s32 	%r629, %r614, 224;
	setp.ge.s32 	%p126, %r629, %r148;
	@%p126 bra 	$L__BB35_120;
	ld.global.f32 	%f228, [%rd8+896];
$L__BB35_120:
	add.s32 	%r631, %r614, 256;
	setp.ge.s32 	%p127, %r631, %r148;
	@%p127 bra 	$L__BB35_122;
	ld.global.f32 	%f227, [%rd8+1024];
$L__BB35_122:
	add.s32 	%r633, %r614, 288;
	setp.ge.s32 	%p128, %r633, %r148;
	@%p128 bra 	$L__BB35_124;
	ld.global.f32 	%f226, [%rd8+1152];
$L__BB35_124:
	add.s32 	%r635, %r614, 320;
	setp.ge.s32 	%p129, %r635, %r148;
	@%p129 bra 	$L__BB35_126;
	ld.global.f32 	%f225, [%rd8+1280];
$L__BB35_126:
	add.s32 	%r637, %r614, 352;
	setp.ge.s32 	%p130, %r637, %r148;
	@%p130 bra 	$L__BB35_128;
	ld.global.f32 	%f224, [%rd8+1408];
$L__BB35_128:
	add.s32 	%r639, %r614, 384;
	setp.ge.s32 	%p131, %r639, %r148;
	@%p131 bra 	$L__BB35_130;
	ld.global.f32 	%f223, [%rd8+1536];
$L__BB35_130:
	add.s32 	%r641, %r614, 416;
	setp.ge.s32 	%p132, %r641, %r148;
	@%p132 bra 	$L__BB35_132;
	ld.global.f32 	%f222, [%rd8+1664];
$L__BB35_132:
	add.s32 	%r643, %r614, 448;
	setp.ge.s32 	%p133, %r643, %r148;
	@%p133 bra 	$L__BB35_134;
	ld.global.f32 	%f221, [%rd8+1792];
$L__BB35_134:
	add.s32 	%r645, %r614, 480;
	setp.ge.s32 	%p134, %r645, %r148;
	@%p134 bra 	$L__BB35_136;
	ld.global.f32 	%f220, [%rd8+1920];
$L__BB35_136:
	add.s32 	%r647, %r614, 512;
	setp.ge.s32 	%p135, %r647, %r148;
	@%p135 bra 	$L__BB35_138;
	ld.global.f32 	%f219, [%rd8+2048];
$L__BB35_138:
	ld.param.u32 	%r2038, [_ZN3cub18CUB_300001_SM_10006detail10radix_sort29DeviceRadixSortOnesweepKernelINS1_5radix10policy_hubIffyE10Policy1000ELNS0_9SortOrderE0EffyiiNS1_21identity_decomposer_tEEEvPT5_SB_PT3_PKSC_PT1_PKSG_PT2_PKSK_T4_iiT6__param_8];
	mad.lo.s32 	%r648, %r4, 6528, 6528;
	setp.gt.s32 	%p136, %r648, %r2038;
	@%p136 bra 	$L__BB35_140;
	ld.param.u64 	%rd439, [_ZN3cub18CUB_300001_SM_10006detail10radix_sort29DeviceRadixSortOnesweepKernelINS1_5radix10policy_hubIffyE10Policy1000ELNS0_9SortOrderE0EffyiiNS1_21identity_decomposer_tEEEvPT5_SB_PT3_PKSC_PT1_PKSG_PT2_PKSK_T4_iiT6__param_6];
	add.s64 	%rd87, %rd14, %rd7;
	cvta.to.global.u64 	%rd88, %rd439;
	shl.b64 	%rd89, %rd87, 2;
	add.s64 	%rd90, %rd88, %rd89;
	st.global.f32 	[%rd90], %f235;
	st.global.f32 	[%rd90+128], %f234;
	st.global.f32 	[%rd90+256], %f233;
	st.global.f32 	[%rd90+384], %f232;
	st.global.f32 	[%rd90+512], %f231;
	st.global.f32 	[%rd90+640], %f230;
	st.global.f32 	[%rd90+768], %f229;
	st.global.f32 	[%rd90+896], %f228;
	st.global.f32 	[%rd90+1024], %f227;
	st.global.f32 	[%rd90+1152], %f226;
	st.global.f32 	[%rd90+1280], %f225;
	st.global.f32 	[%rd90+1408], %f224;
	st.global.f32 	[%rd90+1536], %f223;
	st.global.f32 	[%rd90+1664], %f222;
	st.global.f32 	[%rd90+1792], %f221;
	st.global.f32 	[%rd90+1920], %f220;
	st.global.f32 	[%rd90+2048], %f219;
	bra.uni 	$L__BB35_174;
$L__BB35_140:
	ld.param.u32 	%r2039, [_ZN3cub18CUB_300001_SM_10006detail10radix_sort29DeviceRadixSortOnesweepKernelINS1_5radix10policy_hubIffyE10Policy1000ELNS0_9SortOrderE0EffyiiNS1_21identity_decomposer_tEEEvPT5_SB_PT3_PKSC_PT1_PKSG_PT2_PKSK_T4_iiT6__param_8];
	ld.param.u64 	%rd440, [_ZN3cub18CUB_300001_SM_10006detail10radix_sort29DeviceRadixSortOnesweepKernelINS1_5radix10policy_hubIffyE10Policy1000ELNS0_9SortOrderE0EffyiiNS1_21identity_decomposer_tEEEvPT5_SB_PT3_PKSC_PT1_PKSG_PT2_PKSK_T4_iiT6__param_6];
	cvt.u32.u64 	%r649, %rd7;
	mad.lo.s32 	%r149, %r4, -6528, %r2039;
	setp.ge.s32 	%p137, %r649, %r149;
	add.s64 	%rd91, %rd14, %rd7;
	cvta.to.global.u64 	%rd92, %rd440;
	shl.b64 	%rd93, %rd91, 2;
	add.s64 	%rd16, %rd92, %rd93;
	@%p137 bra 	$L__BB35_142;
	st.global.f32 	[%rd16], %f235;
$L__BB35_142:
	add.s32 	%r651, %r649, 32;
	setp.ge.s32 	%p138, %r651, %r149;
	@%p138 bra 	$L__BB35_144;
	st.global.f32 	[%rd16+128], %f234;
$L__BB35_144:
	add.s32 	%r653, %r649, 64;
	setp.ge.s32 	%p139, %r653, %r149;
	@%p139 bra 	$L__BB35_146;
	st.global.f32 	[%rd16+256], %f233;
$L__BB35_146:
	add.s32 	%r655, %r649, 96;
	setp.ge.s32 	%p140, %r655, %r149;
	@%p140 bra 	$L__BB35_148;
	st.global.f32 	[%rd16+384], %f232;
$L__BB35_148:
	add.s32 	%r657, %r649, 128;
	setp.ge.s32 	%p141, %r657, %r149;
	@%p141 bra 	$L__BB35_150;
	st.global.f32 	[%rd16+512], %f231;
$L__BB35_150:
	add.s32 	%r659, %r649, 160;
	setp.ge.s32 	%p142, %r659, %r149;
	@%p142 bra 	$L__BB35_152;
	st.global.f32 	[%rd16+640], %f230;
$L__BB35_152:
	add.s32 	%r661, %r649, 192;
	setp.ge.s32 	%p143, %r661, %r149;
	@%p143 bra 	$L__BB35_154;
	st.global.f32 	[%rd16+768], %f229;
$L__BB35_154:
	add.s32 	%r663, %r649, 224;
	setp.ge.s32 	%p144, %r663, %r149;
	@%p144 bra 	$L__BB35_156;
	st.global.f32 	[%rd16+896], %f228;
$L__BB35_156:
	add.s32 	%r665, %r649, 256;
	setp.ge.s32 	%p145, %r665, %r149;
	@%p145 bra 	$L__BB35_158;
	st.global.f32 	[%rd16+1024], %f227;
$L__BB35_158:
	add.s32 	%r667, %r649, 288;
	setp.ge.s32 	%p146, %r667, %r149;
	@%p146 bra 	$L__BB35_160;
	st.global.f32 	[%rd16+1152], %f226;
$L__BB35_160:
	add.s32 	%r669, %r649, 320;
	setp.ge.s32 	%p147, %r669, %r149;
	@%p147 bra 	$L__BB35_162;
	st.global.f32 	[%rd16+1280], %f225;
$L__BB35_162:
	add.s32 	%r671, %r649, 352;
	setp.ge.s32 	%p148, %r671, %r149;
	@%p148 bra 	$L__BB35_164;
	st.global.f32 	[%rd16+1408], %f224;
$L__BB35_164:
	add.s32 	%r673, %r649, 384;
	setp.ge.s32 	%p149, %r673, %r149;
	@%p149 bra 	$L__BB35_166;
	st.global.f32 	[%rd16+1536], %f223;
$L__BB35_166:
	add.s32 	%r675, %r649, 416;
	setp.ge.s32 	%p150, %r675, %r149;
	@%p150 bra 	$L__BB35_168;
	st.global.f32 	[%rd16+1664], %f222;
$L__BB35_168:
	add.s32 	%r677, %r649, 448;
	setp.ge.s32 	%p151, %r677, %r149;
	@%p151 bra 	$L__BB35_170;
	st.global.f32 	[%rd16+1792], %f221;
$L__BB35_170:
	add.s32 	%r679, %r649, 480;
	setp.ge.s32 	%p152, %r679, %r149;
	@%p152 bra 	$L__BB35_172;
	st.global.f32 	[%rd16+1920], %f220;
$L__BB35_172:
	add.s32 	%r681, %r649, 512;
	setp.ge.s32 	%p153, %r681, %r149;
	@%p153 bra 	$L__BB35_174;
	st.global.f32 	[%rd16+2048], %f219;
$L__BB35_174:
	// begin inline asm
	exit;
	// end inline asm
$L__BB35_175:
	mul.hi.u32 	%r682, %r1, 357913942;
	add.s32 	%r683, %r682, %r1;
	shl.b32 	%r684, %r683, 2;
	add.s32 	%r686, %r390, %r684;
	add.s32 	%r167, %r686, 13328;
	st.shared.u32 	[%r686+13328], %r2127;
	bar.sync 	0;
	setp.gt.u32 	%p154, %r1, 31;
	@%p154 bra 	$L__BB35_177;
	mad.lo.s32 	%r718, %r1, 52, %r390;
	ld.shared.u32 	%r719, [%r718+13328];
	ld.shared.u32 	%r720, [%r718+13332];
	ld.shared.u32 	%r721, [%r718+13336];
	ld.shared.u32 	%r722, [%r718+13340];
	ld.shared.u32 	%r723, [%r718+13344];
	ld.shared.u32 	%r724, [%r718+13348];
	ld.shared.u32 	%r725, [%r718+13352];
	ld.shared.u32 	%r726, [%r718+13356];
	ld.shared.u32 	%r727, [%r718+13360];
	ld.shared.u32 	%r728, [%r718+13364];
	ld.shared.u32 	%r729, [%r718+13368];
	ld.shared.u32 	%r730, [%r718+13372];
	add.s32 	%r731, %r720, %r719;
	add.s32 	%r732, %r731, %r721;
	add.s32 	%r733, %r732, %r722;
	add.s32 	%r734, %r733, %r723;
	add.s32 	%r735, %r734, %r724;
	add.s32 	%r736, %r735, %r725;
	add.s32 	%r737, %r736, %r726;
	add.s32 	%r738, %r737, %r727;
	add.s32 	%r739, %r738, %r728;
	add.s32 	%r740, %r739, %r729;
	add.s32 	%r691, %r740, %r730;
	mov.b32 	%r689, 1;
	mov.b32 	%r714, 0;
	mov.b32 	%r716, -1;
	// begin inline asm
	{  .reg .s32 r0;  .reg .pred p;  shfl.sync.up.b32 r0|p, %r691, %r689, %r714, %r716;  @p add.s32 r0, r0, %r691;  mov.s32 %r687, r0;}
	// end inline asm
	mov.b32 	%r695, 2;
	// begin inline asm
	{  .reg .s32 r0;  .reg .pred p;  shfl.sync.up.b32 r0|p, %r687, %r695, %r714, %r716;  @p add.s32 r0, r0, %r687;  mov.s32 %r693, r0;}
	// end inline asm
	mov.b32 	%r701, 4;
	// begin inline asm
	{  .reg .s32 r0;  .reg .pred p;  shfl.sync.up.b32 r0|p, %r693, %r701, %r714, %r716;  @p add.s32 r0, r0, %r693;  mov.s32 %r699, r0;}
	// end inline asm
	mov.b32 	%r707, 8;
	// begin inline asm
	{  .reg .s32 r0;  .reg .pred p;  shfl.sync.up.b32 r0|p, %r699, %r707, %r714, %r716;  @p add.s32 r0, r0, %r699;  mov.s32 %r705, r0;}
	// end inline asm
	mov.b32 	%r713, 16;
	// begin inline asm
	{  .reg .s32 r0;  .reg .pred p;  shfl.sync.up.b32 r0|p, %r705, %r713, %r714, %r716;  @p add.s32 r0, r0, %r705;  mov.s32 %r711, r0;}
	// end inline asm
	sub.s32 	%r741, %r711, %r691;
	add.s32 	%r742, %r719, %r741;
	add.s32 	%r743, %r720, %r742;
	add.s32 	%r744, %r721, %r743;
	add.s32 	%r745, %r722, %r744;
	add.s32 	%r746, %r723, %r745;
	add.s32 	%r747, %r724, %r746;
	add.s32 	%r748, %r725, %r747;
	add.s32 	%r749, %r726, %r748;
	add.s32 	%r750, %r727, %r749;
	add.s32 	%r751, %r728, %r750;
	add.s32 	%r752, %r729, %r751;
	st.shared.u32 	[%r718+13328], %r741;
	st.shared.u32 	[%r718+13332], %r742;
	st.shared.u32 	[%r718+13336], %r743;
	st.shared.u32 	[%r718+13340], %r744;
	st.shared.u32 	[%r718+13344], %r745;
	st.shared.u32 	[%r718+13348], %r746;
	st.shared.u32 	[%r718+13352], %r747;
	st.shared.u32 	[%r718+13356], %r748;
	st.shared.u32 	[%r718+13360], %r749;
	st.shared.u32 	[%r718+13364], %r750;
	st.shared.u32 	[%r718+13368], %r751;
	st.shared.u32 	[%r718+13372], %r752;
$L__BB35_177:
	setp.gt.u32 	%p155, %r1, 255;
	bar.sync 	0;
	ld.shared.u32 	%r168, [%r167];
	@%p155 bra 	$L__BB35_179;
	ld.shared.u32 	%r756, [%r118];
	add.s32 	%r757, %r756, %r168;
	st.shared.u32 	[%r118], %r757;
	ld.shared.u32 	%r758, [%r118+1024];
	add.s32 	%r759, %r758, %r168;
	st.shared.u32 	[%r118+1024], %r759;
	ld.shared.u32 	%r760, [%r118+2048];
	add.s32 	%r761, %r760, %r168;
	st.shared.u32 	[%r118+2048], %r761;
	ld.shared.u32 	%r762, [%r118+3072];
	add.s32 	%r763, %r762, %r168;
	st.shared.u32 	[%r118+3072], %r763;
	ld.shared.u32 	%r764, [%r118+4096];
	add.s32 	%r765, %r764, %r168;
	st.shared.u32 	[%r118+4096], %r765;
	ld.shared.u32 	%r766, [%r118+5120];
	add.s32 	%r767, %r766, %r168;
	st.shared.u32 	[%r118+5120], %r767;
	ld.shared.u32 	%r768, [%r118+6144];
	add.s32 	%r769, %r768, %r168;
	st.shared.u32 	[%r118+6144], %r769;
	ld.shared.u32 	%r770, [%r118+7168];
	add.s32 	%r771, %r770, %r168;
	st.shared.u32 	[%r118+7168], %r771;
	ld.shared.u32 	%r772, [%r118+8192];
	add.s32 	%r773, %r772, %r168;
	st.shared.u32 	[%r118+8192], %r773;
	ld.shared.u32 	%r774, [%r118+9216];
	add.s32 	%r775, %r774, %r168;
	st.shared.u32 	[%r118+9216], %r775;
	ld.shared.u32 	%r776, [%r118+10240];
	add.s32 	%r777, %r776, %r168;
	st.shared.u32 	[%r118+10240], %r777;
	ld.shared.u32 	%r778, [%r118+11264];
	add.s32 	%r779, %r778, %r168;
	st.shared.u32 	[%r118+11264], %r779;
$L__BB35_179:
	ld.param.u32 	%r2085, [_ZN3cub18CUB_300001_SM_10006detail10radix_sort29DeviceRadixSortOnesweepKernelINS1_5radix10policy_hubIffyE10Policy1000ELNS0_9SortOrderE0EffyiiNS1_21identity_decomposer_tEEEvPT5_SB_PT3_PKSC_PT1_PKSG_PT2_PKSK_T4_iiT6__param_10];
	ld.param.u32 	%r2048, [_ZN3cub18CUB_300001_SM_10006detail10radix_sort29DeviceRadixSortOnesweepKernelINS1_5radix10policy_hubIffyE10Policy1000ELNS0_9SortOrderE0EffyiiNS1_21identity_decomposer_tEEEvPT5_SB_PT3_PKSC_PT1_PKSG_PT2_PKSK_T4_iiT6__param_9];
	shl.b32 	%r806, %r1, 5;
	and.b32  	%r807, %r806, 31744;
	add.s32 	%r169, %r390, %r807;
	bar.sync 	0;
	// begin inline asm
	mov.u32 %r780, %lanemask_le;
	// end inline asm
	setp.eq.s32 	%p156, %r2148, 2147483647;
	selp.b32 	%r809, -2147483648, %r2148, %p156;
	shr.u32 	%r810, %r809, %r2048;
	mov.b32 	%r811, -1;
	shl.b32 	%r812, %r811, %r2085;
	not.b32 	%r171, %r812;
	and.b32  	%r803, %r810, %r171;
	mov.b32 	%r783, 1;
	// begin inline asm
	{
    .reg .pred p;
    and.b32 %r781, %r803, %r783;    setp.ne.u32 p, %r781, 0;
    vote.ballot.sync.b32 %r781, p, 0xffffffff;
    @!p not.b32 %r781, %r781;
}

	// end inline asm
	mov.b32 	%r786, 2;
	// begin inline asm
	{
    .reg .pred p;
    and.b32 %r784, %r803, %r786;    setp.ne.u32 p, %r784, 0;
    vote.ballot.sync.b32 %r784, p, 0xffffffff;
    @!p not.b32 %r784, %r784;
}

	// end inline asm
	and.b32  	%r813, %r784, %r781;
	mov.b32 	%r789, 4;
	// begin inline asm
	{
    .reg .pred p;
    and.b32 %r787, %r803, %r789;    setp.ne.u32 p, %r787, 0;
    vote.ballot.sync.b32 %r787, p, 0xffffffff;
    @!p not.b32 %r787, %r787;
}

	// end inline asm
	and.b32  	%r814, %r787, %r813;
	mov.b32 	%r792, 8;
	// begin inline asm
	{
    .reg .pred p;
    and.b32 %r790, %r803, %r792;    setp.ne.u32 p, %r790, 0;
    vote.ballot.sync.b32 %r790, p, 0xffffffff;
    @!p not.b32 %r790, %r790;
}

	// end inline asm
	and.b32  	%r815, %r790, %r814;
	mov.b32 	%r795, 16;
	// begin inline asm
	{
    .reg .pred p;
    and.b32 %r793, %r803, %r795;    setp.ne.u32 p, %r793, 0;
    vote.ballot.sync.b32 %r793, p, 0xffffffff;
    @!p not.b32 %r793, %r793;
}

	// end inline asm
	and.b32  	%r816, %r793, %r815;
	mov.b32 	%r798, 32;
	// begin inline asm
	{
    .reg .pred p;
    and.b32 %r796, %r803, %r798;    setp.ne.u32 p, %r796, 0;
    vote.ballot.sync.b32 %r796, p, 0xffffffff;
    @!p not.b32 %r796, %r796;
}

	// end inline asm
	and.b32  	%r817, %r796, %r816;
	mov.b32 	%r801, 64;
	// begin inline asm
	{
    .reg .pred p;
    and.b32 %r799, %r803, %r801;    setp.ne.u32 p, %r799, 0;
    vote.ballot.sync.b32 %r799, p, 0xffffffff;
    @!p not.b32 %r799, %r799;
}

	// end inline asm
	and.b32  	%r818, %r799, %r817;
	mov.b32 	%r804, 128;
	// begin inline asm
	{
    .reg .pred p;
    and.b32 %r802, %r803, %r804;    setp.ne.u32 p, %r802, 0;
    vote.ballot.sync.b32 %r802, p, 0xffffffff;
    @!p not.b32 %r802, %r802;
}

	// end inline asm
	and.b32  	%r819, %r802, %r818;
	clz.b32 	%r820, %r819;
	sub.s32 	%r173, 31, %r820;
	and.b32  	%r821, %r780, %r819;
	popc.b32 	%r174, %r821;
	setp.ne.s32 	%p157, %r326, %r173;
	mov.b32 	%r2149, 0;
	@%p157 bra 	$L__BB35_181;
	shl.b32 	%r822, %r803, 2;
	add.s32 	%r823, %r169, %r822;
	atom.shared.add.u32 	%r2149, [%r823], %r174;
$L__BB35_181:
	ld.param.u32 	%r2049, [_ZN3cub18CUB_300001_SM_10006detail10radix_sort29DeviceRadixSortOnesweepKernelINS1_5radix10policy_hubIffyE10Policy1000ELNS0_9SortOrderE0EffyiiNS1_21identity_decomposer_tEEEvPT5_SB_PT3_PKSC_PT1_PKSG_PT2_PKSK_T4_iiT6__param_9];
	shfl.sync.idx.b32	%r849|%p158, %r2149, %r173, 31, -1;
	add.s32 	%r177, %r174, %r849;
	setp.eq.s32 	%p159, %r2147, 2147483647;
	selp.b32 	%r850, -2147483648, %r2147, %p159;
	shr.u32 	%r851, %r850, %r2049;
	and.b32  	%r846, %r851, %r171;
	mov.b32 	%r826, 1;
	// begin inline asm
	{
    .reg .pred p;
    and.b32 %r824, %r846, %r826;    setp.ne.u32 p, %r824, 0;
    vote.ballot.sync.b32 %r824, p, 0xffffffff;
    @!p not.b32 %r824, %r824;
}

	// end inline asm
	mov.b32 	%r829, 2;
	// begin inline asm
	{
    .reg .pred p;
    and.b32 %r827, %r846, %r829;    setp.ne.u32 p, %r827, 0;
    vote.ballot.sync.b32 %r827, p, 0xffffffff;
    @!p not.b32 %r827, %r827;
}

	// end inline asm
	and.b32  	%r852, %r827, %r824;
	mov.b32 	%r832, 4;
	// begin inline asm
	{
    .reg .pred p;
    and.b32 %r830, %r846, %r832;    setp.ne.u32 p, %r830, 0;
    vote.ballot.sync.b32 %r830, p, 0xffffffff;
    @!p not.b32 %r830, %r830;
}

	// end inline asm
	and.b32  	%r853, %r830, %r852;
	mov.b32 	%r835, 8;
	// begin inline asm
	{
    .reg .pred p;
    and.b32 %r833, %r846, %r835;    setp.ne.u32 p, %r833, 0;
    vote.ballot.sync.b32 %r833, p, 0xffffffff;
    @!p not.b32 %r833, %r833;
}

	// end inline asm
	and.b32  	%r854, %r833, %r853;
	mov.b32 	%r838, 16;
	// begin inline asm
	{
    .reg .pred p;
    and.b32 %r836, %r846, %r838;    setp.ne.u32 p, %r836, 0;
    vote.ballot.sync.b32 %r836, p, 0xffffffff;
    @!p not.b32 %r836, %r836;
}

	// end inline asm
	and.b32  	%r855, %r836, %r854;
	mov.b32 	%r841, 32;
	// begin inline asm
	{
    .reg .pred p;
    and.b32 %r839, %r846, %r841;    setp.ne.u32 p, %r839, 0;
    vote.ballot.sync.b32 %r839, p, 0xffffffff;
    @!p not.b32 %r839, %r839;
}

	// end inline asm
	and.b32  	%r856, %r839, %r855;
	mov.b32 	%r844, 64;
	// begin inline asm
	{
    .reg .pred p;
    and.b32 %r842, %r846, %r844;    setp.ne.u32 p, %r842, 0;
    vote.ballot.sync.b32 %r842, p, 0xffffffff;
    @!p not.b32 %r842, %r842;
}

	// end inline asm
	and.b32  	%r857, %r842, %r856;
	mov.b32 	%r847, 128;
	// begin inline asm
	{
    .reg .pred p;
    and.b32 %r845, %r846, %r847;    setp.ne.u32 p, %r845, 0;
    vote.ballot.sync.b32 %r845, p, 0xffffffff;
    @!p not.b32 %r845, %r845;
}

	// end inline asm
	and.b32  	%r858, %r845, %r857;
	clz.b32 	%r859, %r858;
	sub.s32 	%r179, 31, %r859;
	and.b32  	%r860, %r780, %r858;
	popc.b32 	%r180, %r860;
	setp.ne.s32 	%p160, %r326, %r179;
	mov.b32 	%r2150, 0;
	@%p160 bra 	$L__BB35_183;
	shl.b32 	%r861, %r846, 2;
	add.s32 	%r862, %r169, %r861;
	atom.shared.add.u32 	%r2150, [%r862], %r180;
$L__BB35_183:
	ld.param.u32 	%r2050, [_ZN3cub18CUB_300001_SM_10006detail10radix_sort29DeviceRadixSortOnesweepKernelINS1_5radix10policy_hubIffyE10Policy1000ELNS0_9SortOrderE0EffyiiNS1_21identity_decomposer_tEEEvPT5_SB_PT3_PKSC_PT1_PKSG_PT2_PKSK_T4_iiT6__param_9];
	shfl.sync.idx.b32	%r888|%p161, %r2150, %r179, 31, -1;
	add.s32 	%r183, %r180, %r888;
	setp.eq.s32 	%p162, %r2146, 2147483647;
	selp.b32 	%r889, -2147483648, %r2146, %p162;
	shr.u32 	%r890, %r889, %r2050;
	and.b32  	%r885, %r890, %r171;
	mov.b32 	%r865, 1;
	// begin inline asm
	{
    .reg .pred p;
    and.b32 %r863, %r885, %r865;    setp.ne.u32 p, %r863, 0;
    vote.ballot.sync.b32 %r863, p, 0xffffffff;
    @!p not.b32 %r863, %r863;
}

	// end inline asm
	mov.b32 	%r868, 2;
	// begin inline asm
	{
    .reg .pred p;
    and.b32 %r866, %r885, %r868;    setp.ne.u32 p, %r866, 0;
    vote.ballot.sync.b32 %r866, p, 0xffffffff;
    @!p not.b32 %r866, %r866;
}

	// end inline asm
	and.b32  	%r891, %r866, %r863;
	mov.b32 	%r871, 4;
	// begin inline asm
	{
    .reg .pred p;
    and.b32 %r869, %r885, %r871;    setp.ne.u32 p, %r869, 0;
    vote.ballot.sync.b32 %r869, p, 0xffffffff;
    @!p not.b32 %r869, %r869;
}

	// end inline asm
	and.b32  	%r892, %r869, %r891;
	mov.b32 	%r874, 8;
	// begin inline asm
	{
    .reg .pred p;
    and.b32 %r872, %r885, %r874;    setp.ne.u32 p, %r872, 0;
    vote.ballot.sync.b32 %r872, p, 0xffffffff;
    @!p not.b32 %r872, %r872;
}

	// end inline asm
	and.b32  	%r893, %r872, %r892;
	mov.b32 	%r877, 16;
	// begin inline asm
	{
    .reg .pred p;
    and.b32 %r875, %r885, %r877;    setp.ne.u32 p, %r875, 0;
    vote.ballot.sync.b32 %r875, p, 0xffffffff;
    @!p not.b32 %r875, %r875;
}

	// end inline asm
	and.b32  	%r894, %r875, %r893;
	mov.b32 	%r880, 32;
	// begin inline asm
	{
    .reg .pred p;
    and.b32 %r878, %r885, %r880;    setp.ne.u32 p, %r878, 0;
    vote.ballot.sync.b32 %r878, p, 0xffffffff;
    @!p not.b32 %r878, %r878;
}

	// end inline asm
	and.b32  	%r895, %r878, %r894;
	mov.b32 	%r883, 64;
	// begin inline asm
	{
    .reg .pred p;
    and.b32 %r881, %r885, %r883;    setp.ne.u32 p, %r881, 0;
    vote.ballot.sync.b32 %r881, p, 0xffffffff;
    @!p not.b32 %r881, %r881;
}

	// end inline asm
	and.b32  	%r896, %r881, %r895;
	mov.b32 	%r886, 128;
	// begin inline asm
	{
    .reg .pred p;
    and.b32 %r884, %r885, %r886;    setp.ne.u32 p, %r884, 0;
    vote.ballot.sync.b32 %r884, p, 0xffffffff;
    @!p not.b32 %r884, %r884;
}

	// end inline asm
	and.b32  	%r897, %r884, %r896;
	clz.b32 	%r898, %r897;
	sub.s32 	%r185, 31, %r898;
	and.b32  	%r899, %r780, %r897;
	popc.b32 	%r186, %r899;
	setp.ne.s32 	%p163, %r326, %r185;
	mov.b32 	%r2151, 0;
	@%p163 bra 	$L__BB35_185;
	shl.b32 	%r900, %r885, 2;
	add.s32 	%r901, %r169, %r900;
	atom.shared.add.u32 	%r2151, [%r901], %r186;
$L__BB35_185:
	ld.param.u32 	%r2051, [_ZN3cub18CUB_300001_SM_10006detail10radix_sort29DeviceRadixSortOnesweepKernelINS1_5radix10policy_hubIffyE10Policy1000ELNS0_9SortOrderE0EffyiiNS1_21identity_decomposer_tEEEvPT5_SB_PT3_PKSC_PT1_PKSG_PT2_PKSK_T4_iiT6__param_9];
	shfl.sync.idx.b32	%r927|%p164, %r2151, %r185, 31, -1;
	add.s32 	%r189, %r186, %r927;
	setp.eq.s32 	%p165, %r2145, 2147483647;
	selp.b32 	%r928, -2147483648, %r2145, %p165;
	shr.u32 	%r929, %r928, %r2051;
	and.b32  	%r924, %r929, %r171;
	mov.b32 	%r904, 1;
	// begin inline asm
	{
    .reg .pred p;
    and.b32 %r902, %r924, %r904;    setp.ne.u32 p, %r902, 0;
    vote.ballot.sync.b32 %r902, p, 0xffffffff;
    @!p not.b32 %r902, %r902;
}

	// end inline asm
	mov.b32 	%r907, 2;
	// begin inline asm
	{
    .reg .pred p;
    and.b32 %r905, %r924, %r907;    setp.ne.u32 p, %r905, 0;
    vote.ballot.sync.b32 %r905, p, 0xffffffff;
    @!p not.b32 %r905, %r905;
}

	// end inline asm
	and.b32  	%r930, %r905, %r902;
	mov.b32 	%r910, 4;
	// begin inline asm
	{
    .reg .pred p;
    and.b32 %r908, %r924, %r910;    setp.ne.u32 p, %r908, 0;
    vote.ballot.sync.b32 %r908, p, 0xffffffff;
    @!p not.b32 %r908, %r908;
}

	// end inline asm
	and.b32  	%r931, %r908, %r930;
	mov.b32 	%r913, 8;
	// begin inline asm
	{
    .reg .pred p;
    and.b32 %r911, %r924, %r913;    setp.ne.u32 p, %r911, 0;
    vote.ballot.sync.b32 %r911, p, 0xffffffff;
    @!p not.b32 %r911, %r911;
}

	// end inline asm
	and.b32  	%r932, %r911, %r931;
	mov.b32 	%r916, 16;
	// begin inline asm
	{
    .reg .pred p;
    and.b32 %r914, %r924, %r916;    setp.ne.u32 p, %r914, 0;
    vote.ballot.sync.b32 %r914, p, 0xffffffff;
    @!p not.b32 %r914, %r914;
}

	// end inline asm
	and.b32  	%r933, %r914, %r932;
	mov.b32 	%r919, 32;
	// begin inline asm
	{
    .reg .pred p;
    and.b32 %r917, %r924, %r919;    setp.ne.u32 p, %r917, 0;
    vote.ballot.sync.b32 %r917, p, 0xffffffff;
    @!p not.b32 %r917, %r917;
}

	// end inline asm
	and.b32  	%r934, %r917, %r933;
	mov.b32 	%r922, 64;
	// begin inline asm
	{
    .reg .pred p;
    and.b32 %r920, %r924, %r922;    setp.ne.u32 p, %r920, 0;
    vote.ballot.sync.b32 %r920, p, 0xffffffff;
    @!p not.b32 %r920, %r920;
}

	// end inline asm
	and.b32  	%r935, %r920, %r934;
	mov.b32 	%r925, 128;
	// begin inline asm
	{
    .reg .pred p;
    and.b32 %r923, %r924, %r925;    setp.ne.u32 p, %r923, 0;
    vote.ballot.sync.b32 %r923, p, 0xffffffff;
    @!p not.b32 %r923, %r923;
}

	// end inline asm
	and.b32  	%r936, %r923, %r935;
	clz.b32 	%r937, %r936;
	sub.s32 	%r191, 31, %r937;
	and.b32  	%r938, %r780, %r936;
	popc.b32 	%r192, %r938;
	setp.ne.s32 	%p166, %r326, %r191;
	mov.b32 	%r2152, 0;
	@%p166 bra 	$L__BB35_187;
	shl.b32 	%r939, %r924, 2;
	add.s32 	%r940, %r169, %r939;
	atom.shared.add.u32 	%r2152, [%r940], %r192;
$L__BB35_187:
	ld.param.u32 	%r2052, [_ZN3cub18CUB_300001_SM_10006detail10radix_sort29DeviceRadixSortOnesweepKernelINS1_5radix10policy_hubIffyE10Policy1000ELNS0_9SortOrderE0EffyiiNS1_21identity_decomposer_tEEEvPT5_SB_PT3_PKSC_PT1_PKSG_PT2_PKSK_T4_iiT6__param_9];
	shfl.sync.idx.b32	%r966|%p167, %r2152, %r191, 31, -1;
	add.s32 	%r195, %r192, %r966;
	setp.eq.s32 	%p168, %r2144, 2147483647;
	selp.b32 	%r967, -2147483648, %r2144, %p168;
	shr.u32 	%r968, %r967, %r2052;
	and.b32  	%r963, %r968, %r171;
	mov.b32 	%r943, 1;
	// begin inline asm
	{
    .reg .pred p;
    and.b32 %r941, %r963, %r943;    setp.ne.u32 p, %r941, 0;
    vote.ballot.sync.b32 %r941, p, 0xffffffff;
    @!p not.b32 %r941, %r941;
}

	// end inline asm
	mov.b32 	%r946, 2;
	// begin inline asm
	{
    .reg .pred p;
    and.b32 %r944, %r963, %r946;    setp.ne.u32 p, %r944, 0;
    vote.ballot.sync.b32 %r944, p, 0xffffffff;
    @!p not.b32 %r944, %r944;
}

	// end inline asm
	and.b32  	%r969, %r944, %r941;
	mov.b32 	%r949, 4;
	// begin inline asm
	{
    .reg .pred p;
    and.b32 %r947, %r963, %r949;    setp.ne.u32 p, %r947, 0;
    vote.ballot.sync.b32 %r947, p, 0xffffffff;
    @!p not.b32 %r947, %r947;
}

	// end inline asm
	and.b32  	%r970, %r947, %r969;
	mov.b32 	%r952, 8;
	// begin inline asm
	{
    .reg .pred p;
    and.b32 %r950, %r963, %r952;    setp.ne.u32 p, %r950, 0;
    vote.ballot.sync.b32 %r950, p, 0xffffffff;
    @!p not.b32 %r950, %r950;
}

	// end inline asm
	and.b32  	%r971, %r950, %r970;
	mov.b32 	%r955, 16;
	// begin inline asm
	{
    .reg .pred p;
    and.b32 %r953, %r963, %r955;    setp.ne.u32 p, %r953, 0;
    vote.ballot.sync.b32 %r953, p, 0xffffffff;
    @!p not.b32 %r953, %r953;
}

	// end inline asm
	and.b32  	%r972, %r953, %r971;
	mov.b32 	%r958, 32;
	// begin inline asm
	{
    .reg .pred p;
    and.b32 %r956, %r963, %r958;    setp.ne.u32 p, %r956, 0;
    vote.ballot.sync.b32 %r956, p, 0xffffffff;
    @!p not.b32 %r956, %r956;
}

	// end inline asm
	and.b32  	%r973, %r956, %r972;
	mov.b32 	%r961, 64;
	// begin inline asm
	{
    .reg .pred p;
    and.b32 %r959, %r963, %r961;    setp.ne.u32 p, %r959, 0;
    vote.ballot.sync.b32 %r959, p, 0xffffffff;
    @!p not.b32 %r959, %r959;
}

	// end inline asm
	and.b32  	%r974, %r959, %r973;
	mov.b32 	%r964, 128;
	// begin inline asm
	{
    .reg .pred p;
    and.b32 %r962, %r963, %r964;    setp.ne.u32 p, %r962, 0;
    vote.ballot.sync.b32 %r962, p, 0xffffffff;
    @!p not.b32 %r962, %r962;
}

	// end inline asm
	and.b32  	%r975, %r962, %r974;
	clz.b32 	%r976, %r975;
	sub.s32 	%r197, 31, %r976;
	and.b32  	%r977, %r780, %r975;
	popc.b32 	%r198, %r977;
	setp.ne.s32 	%p169, %r326, %r197;
	mov.b32 	%r2153, 0;
	@%p169 bra 	$L__BB35_189;
	shl.b32 	%r978, %r963, 2;
	add.s32 	%r979, %r169, %r978;
	atom.shared.add.u32 	%r2153, [%r979], %r198;
$L__BB35_189:
	ld.param.u32 	%r2053, [_ZN3cub18CUB_300001_SM_10006detail10radix_sort29DeviceRadixSortOnesweepKernelINS1_5radix10policy_hubIffyE10Policy1000ELNS0_9SortOrderE0EffyiiNS1_21identity_decomposer_tEEEvPT5_SB_PT3_PKSC_PT1_PKSG_PT2_PKSK_T4_iiT6__param_9];
	shfl.sync.idx.b32	%r1005|%p170, %r2153, %r197, 31, -1;
	add.s32 	%r201, %r198, %r1005;
	setp.eq.s32 	%p171, %r2143, 2147483647;
	selp.b32 	%r1006, -2147483648, %r2143, %p171;
	shr.u32 	%r1007, %r1006, %r2053;
	and.b32  	%r1002, %r1007, %r171;
	mov.b32 	%r982, 1;
	// begin inline asm
	{
    .reg .pred p;
    and.b32 %r980, %r1002, %r982;    setp.ne.u32 p, %r980, 0;
    vote.ballot.sync.b32 %r980, p, 0xffffffff;
    @!p not.b32 %r980, %r980;
}

	// end inline asm
	mov.b32 	%r985, 2;
	// begin inline asm
	{
    .reg .pred p;
    and.b32 %r983, %r1002, %r985;    setp.ne.u32 p, %r983, 0;
    vote.ballot.sync.b32 %r983, p, 0xffffffff;
    @!p not.b32 %r983, %r983;
}

	// end inline asm
	and.b32  	%r1008, %r983, %r980;
	mov.b32 	%r988, 4;
	// begin inline asm
	{
    .reg .pred p;
    and.b32 %r986, %r1002, %r988;    setp.ne.u32 p, %r986, 0;
    vote.ballot.sync.b32 %r986, p, 0xffffffff;
    @!p not.b32 %r986, %r986;
}

	// end inline asm
	and.b32  	%r1009, %r986, %r1008;
	mov.b32 	%r991, 8;
	// begin inline asm
	{
    .reg .pred p;
    and.b32 %r989, %r1002, %r991;    setp.ne.u32 p, %r989, 0;
    vote.ballot.sync.b32 %r989, p, 0xffffffff;
    @!p not.b32 %r989, %r989;
}

	// end inline asm
	and.b32  	%r1010, %r989, %r1009;
	mov.b32 	%r994, 16;
	// begin inline asm
	{
    .reg .pred p;
    and.b32 %r992, %r1002, %r994;    setp.ne.u32 p, %r992, 0;
    vote.ballot.sync.b32 %r992, p, 0xffffffff;
    @!p not.b32 %r992, %r992;
}

	// end inline asm
	and.b32  	%r1011, %r992, %r1010;
	mov.b32 	%r997, 32;
	// begin inline asm
	{
    .reg .pred p;
    and.b32 %r995, %r1002, %r997;    setp.ne.u32 p, %r995, 0;
    vote.ballot.sync.b32 %r995, p, 0xffffffff;
    @!p not.b32 %r995, %r995;
}

	// end inline asm
	and.b32  	%r1012, %r995, %r1011;
	mov.b32 	%r1000, 64;
	// begin inline asm
	{
    .reg .pred p;
    and.b32 %r998, %r1002, %r1000;    setp.ne.u32 p, %r998, 0;
    vote.ballot.sync.b32 %r998, p, 0xffffffff;
    @!p not.b32 %r998, %r998;
}

	// end inline asm
	and.b32  	%r1013, %r998, %r1012;
	mov.b32 	%r1003, 128;
	// begin inline asm
	{
    .reg .pred p;
    and.b32 %r1001, %r1002, %r1003;    setp.ne.u32 p, %r1001, 0;
    vote.ballot.sync.b32 %r1001, p, 0xffffffff;
    @!p not.b32 %r1001, %r1001;
}

	// end inline asm
	and.b32  	%r1014, %r1001, %r1013;
	clz.b32 	%r1015, %r1014;
	sub.s32 	%r203, 31, %r1015;
	and.b32  	%r1016, %r780, %r1014;
	popc.b32 	%r204, %r1016;
	setp.ne.s32 	%p172, %r326, %r203;
	mov.b32 	%r2154, 0;
	@%p172 bra 	$L__BB35_191;
	shl.b32 	%r1017, %r1002, 2;
	add.s32 	%r1018, %r169, %r1017;
	atom.shared.add.u32 	%r2154, [%r1018], %r204;
$L__BB35_191:
	ld.param.u32 	%r2054, [_ZN3cub18CUB_300001_SM_10006detail10radix_sort29DeviceRadixSortOnesweepKernelINS1_5radix10policy_hubIffyE10Policy1000ELNS0_9SortOrderE0EffyiiNS1_21identity_decomposer_tEEEvPT5_SB_PT3_PKSC_PT1_PKSG_PT2_PKSK_T4_iiT6__param_9];
	shfl.sync.idx.b32	%r1044|%p173, %r2154, %r203, 31, -1;
	add.s32 	%r207, %r204, %r1044;
	setp.eq.s32 	%p174, %r2142, 2147483647;
	selp.b32 	%r1045, -2147483648, %r2142, %p174;
	shr.u32 	%r1046, %r1045, %r2054;
	and.b32  	%r1041, %r1046, %r171;
	mov.b32 	%r1021, 1;
	// begin inline asm
	{
    .reg .pred p;
    and.b32 %r1019, %r1041, %r1021;    setp.ne.u32 p, %r1019, 0;
    vote.ballot.sync.b32 %r1019, p, 0xffffffff;
    @!p not.b32 %r1019, %r1019;
}

	// end inline asm
	mov.b32 	%r1024, 2;
	// begin inline asm
	{
    .reg .pred p;
    and.b32 %r1022, %r1041, %r1024;    setp.ne.u32 p, %r1022, 0;
    vote.ballot.sync.b32 %r1022, p, 0xffffffff;
    @!p not.b32 %r1022, %r1022;
}

	// end inline asm
	and.b32  	%r1047, %r1022, %r1019;
	mov.b32 	%r1027, 4;
	// begin inline asm
	{
    .reg .pred p;
    and.b32 %r1025, %r1041, %r1027;    setp.ne.u32 p, %r1025, 0;
    vote.ballot.sync.b32 %r1025, p, 0xffffffff;
    @!p not.b32 %r1025, %r1025;
}

	// end inline asm
	and.b32  	%r1048, %r1025, %r1047;
	mov.b32 	%r1030, 8;
	// begin inline asm
	{
    .reg .pred p;
    and.b32 %r1028, %r1041, %r1030;    setp.ne.u32 p, %r1028, 0;
    vote.ballot.sync.b32 %r1028, p, 0xffffffff;
    @!p not.b32 %r1028, %r1028;
}

	// end inline asm
	and.b32  	%r1049, %r1028, %r1048;
	mov.b32 	%r1033, 16;
	// begin inline asm
	{
    .reg .pred p;
    and.b32 %r1031, %r1041, %r1033;    setp.ne.u32 p, %r1031, 0;
    vote.ballot.sync.b32 %r1031, p, 0xffffffff;
    @!p not.b32 %r1031, %r1031;
}

	// end inline asm
	and.b32  	%r1050, %r1031, %r1049;
	mov.b32 	%r1036, 32;
	// begin inline asm
	{
    .reg .pred p;
    and.b32 %r1034, %r1041, %r1036;    setp.ne.u32 p, %r1034, 0;
    vote.ballot.sync.b32 %r1034, p, 0xffffffff;
    @!p not.b32 %r1034, %r1034;
}

	// end inline asm
	and.b32  	%r1051, %r1034, %r1050;
	mov.b32 	%r1039, 64;
	// begin inline asm
	{
    .reg .pred p;
    and.b32 %r1037, %r1041, %r1039;    setp.ne.u32 p, %r1037, 0;
    vote.ballot.sync.b32 %r1037, p, 0xffffffff;
    @!p not.b32 %r1037, %r1037;
}

	// end inline asm
	and.b32  	%r1052, %r1037, %r1051;
	mov.b32 	%r1042, 128;
	// begin inline asm
	{
    .reg .pred p;
    and.b32 %r1040, %r1041, %r1042;    setp.ne.u32 p, %r1040, 0;
    vote.ballot.sync.b32 %r1040, p, 0xffffffff;
    @!p not.b32 %r1040, %r1040;
}

	// end inline asm
	and.b32  	%r1053, %r1040, %r1052;
	clz.b32 	%r1054, %r1053;
	sub.s32 	%r209, 31, %r1054;
	and.b32  	%r1055, %r780, %r1053;
	popc.b32 	%r210, %r1055;
	setp.ne.s32 	%p175, %r326, %r209;
	mov.b32 	%r2155, 0;
	@%p175 bra 	$L__BB35_193;
	shl.b32 	%r1056, %r1041, 2;
	add.s32 	%r1057, %r169, %r1056;
	atom.shared.add.u32 	%r2155, [%r1057], %r210;
$L__BB35_193:
	ld.param.u32 	%r2055, [_ZN3cub18CUB_300001_SM_10006detail10radix_sort29DeviceRadixSortOnesweepKernelINS1_5radix10policy_hubIffyE10Policy1000ELNS0_9SortOrderE0EffyiiNS1_21identity_decomposer_tEEEvPT5_SB_PT3_PKSC_PT1_PKSG_PT2_PKSK_T4_iiT6__param_9];
	shfl.sync.idx.b32	%r1083|%p176, %r2155, %r209, 31, -1;
	add.s32 	%r213, %r210, %r1083;
	setp.eq.s32 	%p177, %r2141, 2147483647;
	selp.b32 	%r1084, -2147483648, %r2141, %p177;
	shr.u32 	%r1085, %r1084, %r2055;
	and.b32  	%r1080, %r1085, %r171;
	mov.b32 	%r1060, 1;
	// begin inline asm
	{
    .reg .pred p;
    and.b32 %r1058, %r1080, %r1060;    setp.ne.u32 p, %r1058, 0;
    vote.ballot.sync.b32 %r1058, p, 0xffffffff;
    @!p not.b32 %r1058, %r1058;
}

	// end inline asm
	mov.b32 	%r1063, 2;
	// begin inline asm
	{
    .reg .pred p;
    and.b32 %r1061, %r1080, %r1063;    setp.ne.u32 p, %r1061, 0;
    vote.ballot.sync.b32 %r1061, p, 0xffffffff;
    @!p not.b32 %r1061, %r1061;
}

	// end inline asm
	and.b32  	%r1086, %r1061, %r1058;
	mov.b32 	%r1066, 4;
	// begin inline asm
	{
    .reg .pred p;
    and.b32 %r1064, %r1080, %r1066;    setp.ne.u32 p, %r1064, 0;
    vote.ballot.sync.b32 %r1064, p, 0xffffffff;
    @!p not.b32 %r1064, %r1064;
}

	// end inline asm
	and.b32  	%r1087, %r1064, %r1086;
	mov.b32 	%r1069, 8;
	// begin inline asm
	{
    .reg .pred p;
    and.b32 %r1067, %r1080, %r1069;    setp.ne.u32 p, %r1067, 0;
    vote.ballot.sync.b32 %r1067, p, 0xffffffff;
    @!p not.b32 %r1067, %r1067;
}

	// end inline asm
	and.b32  	%r1088, %r1067, %r1087;
	mov.b32 	%r1072, 16;
	// begin inline asm
	{
    .reg .pred p;
    and.b32 %r1070, %r1080, %r1072;    setp.ne.u32 p, %r1070, 0;
    vote.ballot.sync.b32 %r1070, p, 0xffffffff;
    @!p not.b32 %r1070, %r1070;
}

	// end inline asm
	and.b32  	%r1089, %r1070, %r1088;
	mov.b32 	%r1075, 32;
	// begin inline asm
	{
    .reg .pred p;
    and.b32 %r1073, %r1080, %r1075;    setp.ne.u32 p, %r1073, 0;
    vote.ballot.sync.b32 %r1073, p, 0xffffffff;
    @!p not.b32 %r1073, %r1073;
}

	// end inline asm
	and.b32  	%r1090, %r1073, %r1089;
	mov.b32 	%r1078, 64;
	// begin inline asm
	{
    .reg .pred p;
    and.b32 %r1076, %r1080, %r1078;    setp.ne.u32 p, %r1076, 0;
    vote.ballot.sync.b32 %r1076, p, 0xffffffff;
    @!p not.b32 %r1076, %r1076;
}

	// end inline asm
	and.b32  	%r1091, %r1076, %r1090;
	mov.b32 	%r1081, 128;
	// begin inline asm
	{
    .reg .pred p;
    and.b32 %r1079, %r1080, %r1081;    setp.ne.u32 p, %r1079, 0;
    vote.ballot.sync.b32 %r1079, p, 0xffffffff;
    @!p not.b32 %r1079, %r1079;
}

	// end inline asm
	and.b32  	%r1092, %r1079, %r1091;
	clz.b32 	%r1093, %r1092;
	sub.s32 	%r215, 31, %r1093;
	and.b32  	%r1094, %r780, %r1092;
	popc.b32 	%r216, %r1094;
	setp.ne.s32 	%p178, %r326, %r215;
	mov.b32 	%r2156, 0;
	@%p178 bra 	$L__BB35_195;
	shl.b32 	%r1095, %r1080, 2;
	add.s32 	%r1096, %r169, %r1095;
	atom.shared.add.u32 	%r2156, [%r1096], %r216;
$L__BB35_195:
	ld.param.u32 	%r2056, [_ZN3cub18CUB_300001_SM_10006detail10radix_sort29DeviceRadixSortOnesweepKernelINS1_5radix10policy_hubIffyE10Policy1000ELNS0_9SortOrderE0EffyiiNS1_21identity_decomposer_tEEEvPT5_SB_PT3_PKSC_PT1_PKSG_PT2_PKSK_T4_iiT6__param_9];
	shfl.sync.idx.b32	%r1122|%p179, %r2156, %r215, 31, -1;
	add.s32 	%r219, %r216, %r1122;
	setp.eq.s32 	%p180, %r2140, 2147483647;
	selp.b32 	%r1123, -2147483648, %r2140, %p180;
	shr.u32 	%r1124, %r1123, %r2056;
	and.b32  	%r1119, %r1124, %r171;
	mov.b32 	%r1099, 1;
	// begin inline asm
	{
    .reg .pred p;
    and.b32 %r1097, %r1119, %r1099;    setp.ne.u32 p, %r1097, 0;
    vote.ballot.sync.b32 %r1097, p, 0xffffffff;
    @!p not.b32 %r1097, %r1097;
}

	// end inline asm
	mov.b32 	%r1102, 2;
	// begin inline asm
	{
    .reg .pred p;
    and.b32 %r1100, %r1119, %r1102;    setp.ne.u32 p, %r1100, 0;
    vote.ballot.sync.b32 %r1100, p, 0xffffffff;
    @!p not.b32 %r1100, %r1100;
}

	// end inline asm
	and.b32  	%r1125, %r1100, %r1097;
	mov.b32 	%r1105, 4;
	// begin inline asm
	{
    .reg .pred p;
    and.b32 %r1103, %r1119, %r1105;    setp.ne.u32 p, %r1103, 0;
    vote.ballot.sync.b32 %r1103, p, 0xffffffff;
    @!p not.b32 %r1103, %r1103;
}

	// end inline asm
	and.b32  	%r1126, %r1103, %r1125;
	mov.b32 	%r1108, 8;
	// begin inline asm
	{
    .reg .pred p;
    and.b32 %r1106, %r1119, %r1108;    setp.ne.u32 p, %r1106, 0;
    vote.ballot.sync.b32 %r1106, p, 0xffffffff;
    @!p not.b32 %r1106, %r1106;
}

	// end inline asm
	and.b32  	%r1127, %r1106, %r1126;
	mov.b32 	%r1111, 16;
	// begin inline asm
	{
    .reg .pred p;
    and.b32 %r1109, %r1119, %r1111;    setp.ne.u32 p, %r1109, 0;
    vote.ballot.sync.b32 %r1109, p, 0xffffffff;
    @!p not.b32 %r1109, %r1109;
}

	// end inline asm
	and.b32  	%r1128, %r1109, %r1127;
	mov.b32 	%r1114, 32;
	// begin inline asm
	{
    .reg .pred p;
    and.b32 %r1112, %r1119, %r1114;    setp.ne.u32 p, %r1112, 0;
    vote.ballot.sync.b32 %r1112, p, 0xffffffff;
    @!p not.b32 %r1112, %r1112;
}

	// end inline asm
	and.b32  	%r1129, %r1112, %r1128;
	mov.b32 	%r1117, 64;
	// begin inline asm
	{
    .reg .pred p;
    and.b32 %r1115, %r1119, %r1117;    setp.ne.u32 p, %r1115, 0;
    vote.ballot.sync.b32 %r1115, p, 0xffffffff;
    @!p not.b32 %r1115, %r1115;
}

	// end inline asm
	and.b32  	%r1130, %r1115, %r1129;
	mov.b32 	%r1120, 128;
	// begin inline asm
	{
    .reg .pred p;
    and.b32 %r1118, %r1119, %r1120;    setp.ne.u32 p, %r1118, 0;
    vote.ballot.sync.b32 %r1118, p, 0xffffffff;
    @!p not.b32 %r1118, %r1118;
}

	// end inline asm
	and.b32  	%r1131, %r1118, %r1130;
	clz.b32 	%r1132, %r1131;
	sub.s32 	%r221, 31, %r1132;
	and.b32  	%r1133, %r780, %r1131;
	popc.b32 	%r222, %r1133;
	setp.ne.s32 	%p181, %r326, %r221;
	mov.b32 	%r2157, 0;
	@%p181 bra 	$L__BB35_197;
	shl.b32 	%r1134, %r1119, 2;
	add.s32 	%r1135, %r169, %r1134;
	atom.shared.add.u32 	%r2157, [%r1135], %r222;
$L__BB35_197:
	ld.param.u32 	%r2057, [_ZN3cub18CUB_300001_SM_10006detail10radix_sort29DeviceRadixSortOnesweepKernelINS1_5radix10policy_hubIffyE10Policy1000ELNS0_9SortOrderE0EffyiiNS1_21identity_decomposer_tEEEvPT5_SB_PT3_PKSC_PT1_PKSG_PT2_PKSK_T4_iiT6__param_9];
	shfl.sync.idx.b32	%r1161|%p182, %r2157, %r221, 31, -1;
	add.s32 	%r225, %r222, %r1161;
	setp.eq.s32 	%p183, %r2139, 2147483647;
	selp.b32 	%r1162, -2147483648, %r2139, %p183;
	shr.u32 	%r1163, %r1162, %r2057;
	and.b32  	%r1158, %r1163, %r171;
	mov.b32 	%r1138, 1;
	// begin inline asm
	{
    .reg .pred p;
    and.b32 %r1136, %r1158, %r1138;    setp.ne.u32 p, %r1136, 0;
    vote.ballot.sync.b32 %r1136, p, 0xffffffff;
    @!p not.b32 %r1136, %r1136;
}

	// end inline asm
	mov.b32 	%r1141, 2;
	// begin inline asm
	{
    .reg .pred p;
    and.b32 %r1139, %r1158, %r1141;    setp.ne.u32 p, %r1139, 0;
    vote.ballot.sync.b32 %r1139, p, 0xffffffff;
    @!p not.b32 %r1139, %r1139;
}

	// end inline asm
	and.b32  	%r1164, %r1139, %r1136;
	mov.b32 	%r1144, 4;
	// begin inline asm
	{
    .reg .pred p;
    and.b32 %r1142, %r1158, %r1144;    setp.ne.u32 p, %r1142, 0;
    vote.ballot.sync.b32 %r1142, p, 0xffffffff;
    @!p not.b32 %r1142, %r1142;
}

	// end inline asm
	and.b32  	%r1165, %r1142, %r1164;
	mov.b32 	%r1147, 8;
	// begin inline asm
	{
    .reg .pred p;
    and.b32 %r1145, %r1158, %r1147;    setp.ne.u32 p, %r1145, 0;
    vote.ballot.sync.b32 %r1145, p, 0xffffffff;
    @!p not.b32 %r1145, %r1145;
}

	// end inline asm
	and.b32  	%r1166, %r1145, %r1165;
	mov.b32 	%r1150, 16;
	// begin inline asm
	{
    .reg .pred p;
    and.b32 %r1148, %r1158, %r1150;    setp.ne.u32 p, %r1148, 0;
    vote.ballot.sync.b32 %r1148, p, 0xffffffff;
    @!p not.b32 %r1148, %r1148;
}

	// end inline asm
	and.b32  	%r1167, %r1148, %r1166;
	mov.b32 	%r1153, 32;
	// begin inline asm
	{
    .reg .pred p;
    and.b32 %r1151, %r1158, %r1153;    setp.ne.u32 p, %r1151, 0;
    vote.ballot.sync.b32 %r1151, p, 0xffffffff;
    @!p not.b32 %r1151, %r1151;
}

	// end inline asm
	and.b32  	%r1168, %r1151, %r1167;
	mov.b32 	%r1156, 64;
	// begin inline asm
	{
    .reg .pred p;
    and.b32 %r1154, %r1158, %r1156;    setp.ne.u32 p, %r1154, 0;
    vote.ballot.sync.b32 %r1154, p, 0xffffffff;
    @!p not.b32 %r1154, %r1154;
}

	// end inline asm
	and.b32  	%r1169, %r1154, %r1168;
	mov.b32 	%r1159, 128;
	// begin inline asm
	{
    .reg .pred p;
    and.b32 %r1157, %r1158, %r1159;    setp.ne.u32 p, %r1157, 0;
    vote.ballot.sync.b32 %r1157, p, 0xffffffff;
    @!p not.b32 %r1157, %r1157;
}

	// end inline asm
	and.b32  	%r1170, %r1157, %r1169;
	clz.b32 	%r1171, %r1170;
	sub.s32 	%r227, 31, %r1171;
	and.b32  	%r1172, %r780, %r1170;
	popc.b32 	%r228, %r1172;
	setp.ne.s32 	%p184, %r326, %r227;
	mov.b32 	%r2158, 0;
	@%p184 bra 	$L__BB35_199;
	shl.b32 	%r1177, %r1158, 2;
	add.s32 	%r1178, %r169, %r1177;
	atom.shared.add.u32 	%r2158, [%r1178], %r228;
$L__BB35_199:
	ld.param.u32 	%r2058, [_ZN3cub18CUB_300001_SM_10006detail10radix_sort29DeviceRadixSortOnesweepKernelINS1_5radix10policy_hubIffyE10Policy1000ELNS0_9SortOrderE0EffyiiNS1_21identity_decomposer_tEEEvPT5_SB_PT3_PKSC_PT1_PKSG_PT2_PKSK_T4_iiT6__param_9];
	shfl.sync.idx.b32	%r1204|%p185, %r2158, %r227, 31, -1;
	add.s32 	%r231, %r228, %r1204;
	setp.eq.s32 	%p186, %r2138, 2147483647;
	selp.b32 	%r1205, -2147483648, %r2138, %p186;
	shr.u32 	%r1206, %r1205, %r2058;
	and.b32  	%r1201, %r1206, %r171;
	mov.b32 	%r1181, 1;
	// begin inline asm
	{
    .reg .pred p;
    and.b32 %r1179, %r1201, %r1181;    setp.ne.u32 p, %r1179, 0;
    vote.ballot.sync.b32 %r1179, p, 0xffffffff;
    @!p not.b32 %r1179, %r1179;
}

	// end inline asm
	mov.b32 	%r1184, 2;
	// begin inline asm
	{
    .reg .pred p;
    and.b32 %r1182, %r1201, %r1184;    setp.ne.u32 p, %r1182, 0;
    vote.ballot.sync.b32 %r1182, p, 0xffffffff;
    @!p not.b32 %r1182, %r1182;
}

	// end inline asm
	and.b32  	%r1207, %r1182, %r1179;
	mov.b32 	%r1187, 4;
	// begin inline asm
	{
    .reg .pred p;
    and.b32 %r1185, %r1201, %r1187;    setp.ne.u32 p, %r1185, 0;
    vote.ballot.sync.b32 %r1185, p, 0xffffffff;
    @!p not.b32 %r1185, %r1185;
}

	// end inline asm
	and.b32  	%r1208, %r1185, %r1207;
	mov.b32 	%r1190, 8;
	// begin inline asm
	{
    .reg .pred p;
    and.b32 %r1188, %r1201, %r1190;    setp.ne.u32 p, %r1188, 0;
    vote.ballot.sync.b32 %r1188, p, 0xffffffff;
    @!p not.b32 %r1188, %r1188;
}

	// end inline asm
	and.b32  	%r1209, %r1188, %r1208;
	mov.b32 	%r1193, 16;
	// begin inline asm
	{
    .reg .pred p;
    and.b32 %r1191, %r1201, %r1193;    setp.ne.u32 p, %r1191, 0;
    vote.ballot.sync.b32 %r1191, p, 0xffffffff;
    @!p not.b32 %r1191, %r1191;
}

	// end inline asm
	and.b32  	%r1210, %r1191, %r1209;
	mov.b32 	%r1196, 32;
	// begin inline asm
	{
    .reg .pred p;
    and.b32 %r1194, %r1201, %r1196;    setp.ne.u32 p, %r1194, 0;
    vote.ballot.sync.b32 %r1194, p, 0xffffffff;
    @!p not.b32 %r1194, %r1194;
}

	// end inline asm
	and.b32  	%r1211, %r1194, %r1210;
	mov.b32 	%r1199, 64;
	// begin inline asm
	{
    .reg .pred p;
    and.b32 %r1197, %r1201, %r1199;    setp.ne.u32 p, %r1197, 0;
    vote.ballot.sync.b32 %r1197, p, 0xffffffff;
    @!p not.b32 %r1197, %r1197;
}

	// end inline asm
	and.b32  	%r1212, %r1197, %r1211;
	mov.b32 	%r1202, 128;
	// begin inline asm
	{
    .reg .pred p;
    and.b32 %r1200, %r1201, %r1202;    setp.ne.u32 p, %r1200, 0;
    vote.ballot.sync.b32 %r1200, p, 0xffffffff;
    @!p not.b32 %r1200, %r1200;
}

	// end inline asm
	and.b32  	%r1213, %r1200, %r1212;
	clz.b32 	%r1214, %r1213;
	sub.s32 	%r233, 31, %r1214;
	and.b32  	%r1215, %r780, %r1213;
	popc.b32 	%r234, %r1215;
	setp.ne.s32 	%p187, %r326, %r233;
	mov.b32 	%r2159, 0;
	@%p187 bra 	$L__BB35_201;
	shl.b32 	%r1220, %r1201, 2;
	add.s32 	%r1221, %r169, %r1220;
	atom.shared.add.u32 	%r2159, [%r1221], %r234;
$L__BB35_201:
	ld.param.u32 	%r2059, [_ZN3cub18CUB_300001_SM_10006detail10radix_sort29DeviceRadixSortOnesweepKernelINS1_5radix10policy_hubIffyE10Policy1000ELNS0_9SortOrderE0EffyiiNS1_21identity_decomposer_tEEEvPT5_SB_PT3_PKSC_PT1_PKSG_PT2_PKSK_T4_iiT6__param_9];
	shfl.sync.idx.b32	%r1247|%p188, %r2159, %r233, 31, -1;
	add.s32 	%r237, %r234, %r1247;
	setp.eq.s32 	%p189, %r2137, 2147483647;
	selp.b32 	%r1248, -2147483648, %r2137, %p189;
	shr.u32 	%r1249, %r1248, %r2059;
	and.b32  	%r1244, %r1249, %r171;
	mov.b32 	%r1224, 1;
	// begin inline asm
	{
    .reg .pred p;
    and.b32 %r1222, %r1244, %r1224;    setp.ne.u32 p, %r1222, 0;
    vote.ballot.sync.b32 %r1222, p, 0xffffffff;
    @!p not.b32 %r1222, %r1222;
}

	// end inline asm
	mov.b32 	%r1227, 2;
	// begin inline asm
	{
    .reg .pred p;
    and.b32 %r1225, %r1244, %r1227;    setp.ne.u32 p, %r1225, 0;
    vote.ballot.sync.b32 %r1225, p, 0xffffffff;
    @!p not.b32 %r1225, %r1225;
}

	// end inline asm
	and.b32  	%r1250, %r1225, %r1222;
	mov.b32 	%r1230, 4;
	// begin inline asm
	{
    .reg .pred p;
    and.b32 %r1228, %r1244, %r1230;    setp.ne.u32 p, %r1228, 0;
    vote.ballot.sync.b32 %r1228, p, 0xffffffff;
    @!p not.b32 %r1228, %r1228;
}

	// end inline asm
	and.b32  	%r1251, %r1228, %r1250;
	mov.b32 	%r1233, 8;
	// begin inline asm
	{
    .reg .pred p;
    and.b32 %r1231, %r1244, %r1233;    setp.ne.u32 p, %r1231, 0;
    vote.ballot.sync.b32 %r1231, p, 0xffffffff;
    @!p not.b32 %r1231, %r1231;
}

	// end inline asm
	and.b32  	%r1252, %r1231, %r1251;
	mov.b32 	%r1236, 16;
	// begin inline asm
	{
    .reg .pred p;
    and.b32 %r1234, %r1244, %r1236;    setp.ne.u32 p, %r1234, 0;
    vote.ballot.sync.b32 %r1234, p, 0xffffffff;
    @!p not.b32 %r1234, %r1234;
}

	// end inline asm
	and.b32  	%r1253, %r1234, %r1252;
	mov.b32 	%r1239, 32;
	// begin inline asm
	{
    .reg .pred p;
    and.b32 %r1237, %r1244, %r1239;    setp.ne.u32 p, %r1237, 0;
    vote.ballot.sync.b32 %r1237, p, 0xffffffff;
    @!p not.b32 %r1237, %r1237;
}

	// end inline asm
	and.b32  	%r1254, %r1237, %r1253;
	mov.b32 	%r1242, 64;
	// begin inline asm
	{
    .reg .pred p;
    and.b32 %r1240, %r1244, %r1242;    setp.ne.u32 p, %r1240, 0;
    vote.ballot.sync.b32 %r1240, p, 0xffffffff;
    @!p not.b32 %r1240, %r1240;
}

	// end inline asm
	and.b32  	%r1255, %r1240, %r1254;
	mov.b32 	%r1245, 128;
	// begin inline asm
	{
    .reg .pred p;
    and.b32 %r1243, %r1244, %r1245;    setp.ne.u32 p, %r1243, 0;
    vote.ballot.sync.b32 %r1243, p, 0xffffffff;
    @!p not.b32 %r1243, %r1243;
}

	// end inline asm
	and.b32  	%r1256, %r1243, %r1255;
	clz.b32 	%r1257, %r1256;
	sub.s32 	%r239, 31, %r1257;
	and.b32  	%r1258, %r780, %r1256;
	popc.b32 	%r240, %r1258;
	setp.ne.s32 	%p190, %r326, %r239;
	mov.b32 	%r2160, 0;
	@%p190 bra 	$L__BB35_203;
	shl.b32 	%r1263, %r1244, 2;
	add.s32 	%r1264, %r169, %r1263;
	atom.shared.add.u32 	%r2160, [%r1264], %r240;
$L__BB35_203:
	ld.param.u32 	%r2060, [_ZN3cub18CUB_300001_SM_10006detail10radix_sort29DeviceRadixSortOnesweepKernelINS1_5radix10policy_hubIffyE10Policy1000ELNS0_9SortOrderE0EffyiiNS1_21identity_decomposer_tEEEvPT5_SB_PT3_PKSC_PT1_PKSG_PT2_PKSK_T4_iiT6__param_9];
	shfl.sync.idx.b32	%r1290|%p191, %r2160, %r239, 31, -1;
	add.s32 	%r243, %r240, %r1290;
	setp.eq.s32 	%p192, %r2136, 2147483647;
	selp.b32 	%r1291, -2147483648, %r2136, %p192;
	shr.u32 	%r1292, %r1291, %r2060;
	and.b32  	%r1287, %r1292, %r171;
	mov.b32 	%r1267, 1;
	// begin inline asm
	{
    .reg .pred p;
    and.b32 %r1265, %r1287, %r1267;    setp.ne.u32 p, %r1265, 0;
    vote.ballot.sync.b32 %r1265, p, 0xffffffff;
    @!p not.b32 %r1265, %r1265;
}

	// end inline asm
	mov.b32 	%r1270, 2;
	// begin inline asm
	{
    .reg .pred p;
    and.b32 %r1268, %r1287, %r1270;    setp.ne.u32 p, %r1268, 0;
    vote.ballot.sync.b32 %r1268, p, 0xffffffff;
    @!p not.b32 %r1268, %r1268;
}

	// end inline asm
	and.b32  	%r1293, %r1268, %r1265;
	mov.b32 	%r1273, 4;
	// begin inline asm
	{
    .reg .pred p;
    and.b32 %r1271, %r1287, %r1273;    setp.ne.u32 p, %r1271, 0;
    vote.ballot.sync.b32 %r1271, p, 0xffffffff;
    @!p not.b32 %r1271, %r1271;
}

	// end inline asm
	and.b32  	%r1294, %r1271, %r1293;
	mov.b32 	%r1276, 8;
	// begin inline asm
	{
    .reg .pred p;
    and.b32 %r1274, %r1287, %r1276;    setp.ne.u32 p, %r1274, 0;
    vote.ballot.sync.b32 %r1274, p, 0xffffffff;
    @!p not.b32 %r1274, %r1274;
}

	// end inline asm
	and.b32  	%r1295, %r1274, %r1294;
	mov.b32 	%r1279, 16;
	// begin inline asm
	{
    .reg .pred p;
    and.b32 %r1277, %r1287, %r1279;    setp.ne.u32 p, %r1277, 0;
    vote.ballot.sync.b32 %r1277, p, 0xffffffff;
    @!p not.b32 %r1277, %r1277;
}

	// end inline asm
	and.b32  	%r1296, %r1277, %r1295;
	mov.b32 	%r1282, 32;
	// begin inline asm
	{
    .reg .pred p;
    and.b32 %r1280, %r1287, %r1282;    setp.ne.u32 p, %r1280, 0;
    vote.ballot.sync.b32 %r1280, p, 0xffffffff;
    @!p not.b32 %r1280, %r1280;
}

	// end inline asm
	and.b32  	%r1297, %r1280, %r1296;
	mov.b32 	%r1285, 64;
	// begin inline asm
	{
    .reg .pred p;
    and.b32 %r1283, %r1287, %r1285;    setp.ne.u32 p, %r1283, 0;
    vote.ballot.sync.b32 %r1283, p, 0xffffffff;
    @!p not.b32 %r1283, %r1283;
}

	// end inline asm
	and.b32  	%r1298, %r1283, %r1297;
	mov.b32 	%r1288, 128;
	// begin inline asm
	{
    .reg .pred p;
    and.b32 %r1286, %r1287, %r1288;    setp.ne.u32 p, %r1286, 0;
    vote.ballot.sync.b32 %r1286, p, 0xffffffff;
    @!p not.b32 %r1286, %r1286;
}

	// end inline asm
	and.b32  	%r1299, %r1286, %r1298;
	clz.b32 	%r1300, %r1299;
	sub.s32 	%r245, 31, %r1300;
	and.b32  	%r1301, %r780, %r1299;
	popc.b32 	%r246, %r1301;
	setp.ne.s32 	%p193, %r326, %r245;
	mov.b32 	%r2161, 0;
	@%p193 bra 	$L__BB35_205;
	shl.b32 	%r1306, %r1287, 2;
	add.s32 	%r1307, %r169, %r1306;
	atom.shared.add.u32 	%r2161, [%r1307], %r246;
$L__BB35_205:
	ld.param.u32 	%r2061, [_ZN3cub18CUB_300001_SM_10006detail10radix_sort29DeviceRadixSortOnesweepKernelINS1_5radix10policy_hubIffyE10Policy1000ELNS0_9SortOrderE0EffyiiNS1_21identity_decomposer_tEEEvPT5_SB_PT3_PKSC_PT1_PKSG_PT2_PKSK_T4_iiT6__param_9];
	shfl.sync.idx.b32	%r1333|%p194, %r2161, %r245, 31, -1;
	add.s32 	%r249, %r246, %r1333;
	setp.eq.s32 	%p195, %r2135, 2147483647;
	selp.b32 	%r1334, -2147483648, %r2135, %p195;
	shr.u32 	%r1335, %r1334, %r2061;
	and.b32  	%r1330, %r1335, %r171;
	mov.b32 	%r1310, 1;
	// begin inline asm
	{
    .reg .pred p;
    and.b32 %r1308, %r1330, %r1310;    setp.ne.u32 p, %r1308, 0;
    vote.ballot.sync.b32 %r1308, p, 0xffffffff;
    @!p not.b32 %r1308, %r1308;
}

	// end inline asm
	mov.b32 	%r1313, 2;
	// begin inline asm
	{
    .reg .pred p;
    and.b32 %r1311, %r1330, %r1313;    setp.ne.u32 p, %r1311, 0;
    vote.ballot.sync.b32 %r1311, p, 0xffffffff;
    @!p not.b32 %r1311, %r1311;
}

	// end inline asm
	and.b32  	%r1336, %r1311, %r1308;
	mov.b32 	%r1316, 4;
	// begin inline asm
	{
    .reg .pred p;
    and.b32 %r1314, %r1330, %r1316;    setp.ne.u32 p, %r1314, 0;
    vote.ballot.sync.b32 %r1314, p, 0xffffffff;
    @!p not.b32 %r1314, %r1314;
}

	// end inline asm
	and.b32  	%r1337, %r1314, %r1336;
	mov.b32 	%r1319, 8;
	// begin inline asm
	{
    .reg .pred p;
    and.b32 %r1317, %r1330, %r1319;    setp.ne.u32 p, %r1317, 0;
    vote.ballot.sync.b32 %r1317, p, 0xffffffff;
    @!p not.b32 %r1317, %r1317;
}

	// end inline asm
	and.b32  	%r1338, %r1317, %r1337;
	mov.b32 	%r1322, 16;
	// begin inline asm
	{
    .reg .pred p;
    and.b32 %r1320, %r1330, %r1322;    setp.ne.u32 p, %r1320, 0;
    vote.ballot.sync.b32 %r1320, p, 0xffffffff;
    @!p not.b32 %r1320, %r1320;
}

	// end inline asm
	and.b32  	%r1339, %r1320, %r1338;
	mov.b32 	%r1325, 32;
	// begin inline asm
	{
    .reg .pred p;
    and.b32 %r1323, %r1330, %r1325;    setp.ne.u32 p, %r1323, 0;
    vote.ballot.sync.b32 %r1323, p, 0xffffffff;
    @!p not.b32 %r1323, %r1323;
}

	// end inline asm
	and.b32  	%r1340, %r1323, %r1339;
	mov.b32 	%r1328, 64;
	// begin inline asm
	{
    .reg .pred p;
    and.b32 %r1326, %r1330, %r1328;    setp.ne.u32 p, %r1326, 0;
    vote.ballot.sync.b32 %r1326, p, 0xffffffff;
    @!p not.b32 %r1326, %r1326;
}

	// end inline asm
	and.b32  	%r1341, %r1326, %r1340;
	mov.b32 	%r1331, 128;
	// begin inline asm
	{
    .reg .pred p;
    and.b32 %r1329, %r1330, %r1331;    setp.ne.u32 p, %r1329, 0;
    vote.ballot.sync.b32 %r1329, p, 0xffffffff;
    @!p not.b32 %r1329, %r1329;
}

	// end inline asm
	and.b32  	%r1342, %r1329, %r1341;
	clz.b32 	%r1343, %r1342;
	sub.s32 	%r251, 31, %r1343;
	and.b32  	%r1344, %r780, %r1342;
	popc.b32 	%r252, %r1344;
	setp.ne.s32 	%p196, %r326, %r251;
	mov.b32 	%r2162, 0;
	@%p196 bra 	$L__BB35_207;
	shl.b32 	%r1349, %r1330, 2;
	add.s32 	%r1350, %r169, %r1349;
	atom.shared.add.u32 	%r2162, [%r1350], %r252;
$L__BB35_207:
	ld.param.u32 	%r2062, [_ZN3cub18CUB_300001_SM_10006detail10radix_sort29DeviceRadixSortOnesweepKernelINS1_5radix10policy_hubIffyE10Policy1000ELNS0_9SortOrderE0EffyiiNS1_21identity_decomposer_tEEEvPT5_SB_PT3_PKSC_PT1_PKSG_PT2_PKSK_T4_iiT6__param_9];
	shfl.sync.idx.b32	%r1376|%p197, %r2162, %r251, 31, -1;
	add.s32 	%r255, %r252, %r1376;
	setp.eq.s32 	%p198, %r2134, 2147483647;
	selp.b32 	%r1377, -2147483648, %r2134, %p198;
	shr.u32 	%r1378, %r1377, %r2062;
	and.b32  	%r1373, %r1378, %r171;
	mov.b32 	%r1353, 1;
	// begin inline asm
	{
    .reg .pred p;
    and.b32 %r1351, %r1373, %r1353;    setp.ne.u32 p, %r1351, 0;
    vote.ballot.sync.b32 %r1351, p, 0xffffffff;
    @!p not.b32 %r1351, %r1351;
}

	// end inline asm
	mov.b32 	%r1356, 2;
	// begin inline asm
	{
    .reg .pred p;
    and.b32 %r1354, %r1373, %r1356;    setp.ne.u32 p, %r1354, 0;
    vote.ballot.sync.b32 %r1354, p, 0xffffffff;
    @!p not.b32 %r1354, %r1354;
}

	// end inline asm
	and.b32  	%r1379, %r1354, %r1351;
	mov.b32 	%r1359, 4;
	// begin inline asm
	{
    .reg .pred p;
    and.b32 %r1357, %r1373, %r1359;    setp.ne.u32 p, %r1357, 0;
    vote.ballot.sync.b32 %r1357, p, 0xffffffff;
    @!p not.b32 %r1357, %r1357;
}

	// end inline asm
	and.b32  	%r1380, %r1357, %r1379;
	mov.b32 	%r1362, 8;
	// begin inline asm
	{
    .reg .pred p;
    and.b32 %r1360, %r1373, %r1362;    setp.ne.u32 p, %r1360, 0;
    vote.ballot.sync.b32 %r1360, p, 0xffffffff;
    @!p not.b32 %r1360, %r1360;
}

	// end inline asm
	and.b32  	%r1381, %r1360, %r1380;
	mov.b32 	%r1365, 16;
	// begin inline asm
	{
    .reg .pred p;
    and.b32 %r1363, %r1373, %r1365;    setp.ne.u32 p, %r1363, 0;
    vote.ballot.sync.b32 %r1363, p, 0xffffffff;
    @!p not.b32 %r1363, %r1363;
}

	// end inline asm
	and.b32  	%r1382, %r1363, %r1381;
	mov.b32 	%r1368, 32;
	// begin inline asm
	{
    .reg .pred p;
    and.b32 %r1366, %r1373, %r1368;    setp.ne.u32 p, %r1366, 0;
    vote.ballot.sync.b32 %r1366, p, 0xffffffff;
    @!p not.b32 %r1366, %r1366;
}

	// end inline asm
	and.b32  	%r1383, %r1366, %r1382;
	mov.b32 	%r1371, 64;
	// begin inline asm
	{
    .reg .pred p;
    and.b32 %r1369, %r1373, %r1371;    setp.ne.u32 p, %r1369, 0;
    vote.ballot.sync.b32 %r1369, p, 0xffffffff;
    @!p not.b32 %r1369, %r1369;
}

	// end inline asm
	and.b32  	%r1384, %r1369, %r1383;
	mov.b32 	%r1374, 128;
	// begin inline asm
	{
    .reg .pred p;
    and.b32 %r1372, %r1373, %r1374;    setp.ne.u32 p, %r1372, 0;
    vote.ballot.sync.b32 %r1372, p, 0xffffffff;
    @!p not.b32 %r1372, %r1372;
}

	// end inline asm
	and.b32  	%r1385, %r1372, %r1384;
	clz.b32 	%r1386, %r1385;
	sub.s32 	%r257, 31, %r1386;
	and.b32  	%r1387, %r780, %r1385;
	popc.b32 	%r258, %r1387;
	setp.ne.s32 	%p199, %r326, %r257;
	mov.b32 	%r2163, 0;
	@%p199 bra 	$L__BB35_209;
	shl.b32 	%r1392, %r1373, 2;
	add.s32 	%r1393, %r169, %r1392;
	atom.shared.add.u32 	%r2163, [%r1393], %r258;
$L__BB35_209:
	ld.param.u32 	%r2063, [_ZN3cub18CUB_300001_SM_10006detail10radix_sort29DeviceRadixSortOnesweepKernelINS1_5radix10policy_hubIffyE10Policy1000ELNS0_9SortOrderE0EffyiiNS1_21identity_decomposer_tEEEvPT5_SB_PT3_PKSC_PT1_PKSG_PT2_PKSK_T4_iiT6__param_9];
	shfl.sync.idx.b32	%r1419|%p200, %r2163, %r257, 31, -1;
	add.s32 	%r261, %r258, %r1419;
	setp.eq.s32 	%p201, %r2133, 2147483647;
	selp.b32 	%r1420, -2147483648, %r2133, %p201;
	shr.u32 	%r1421, %r1420, %r2063;
	and.b32  	%r1416, %r1421, %r171;
	mov.b32 	%r1396, 1;
	// begin inline asm
	{
    .reg .pred p;
    and.b32 %r1394, %r1416, %r1396;    setp.ne.u32 p, %r1394, 0;
    vote.ballot.sync.b32 %r1394, p, 0xffffffff;
    @!p not.b32 %r1394, %r1394;
}

	// end inline asm
	mov.b32 	%r1399, 2;
	// begin inline asm
	{
    .reg .pred p;
    and.b32 %r1397, %r1416, %r1399;    setp.ne.u32 p, %r1397, 0;
    vote.ballot.sync.b32 %r1397, p, 0xffffffff;
    @!p not.b32 %r1397, %r1397;
}

	// end inline asm
	and.b32  	%r1422, %r1397, %r1394;
	mov.b32 	%r1402, 4;
	// begin inline asm
	{
    .reg .pred p;
    and.b32 %r1400, %r1416, %r1402;    setp.ne.u32 p, %r1400, 0;
    vote.ballot.sync.b32 %r1400, p, 0xffffffff;
    @!p not.b32 %r1400, %r1400;
}

	// end inline asm
	and.b32  	%r1423, %r1400, %r1422;
	mov.b32 	%r1405, 8;
	// begin inline asm
	{
    .reg .pred p;
    and.b32 %r1403, %r1416, %r1405;    setp.ne.u32 p, %r1403, 0;
    vote.ballot.sync.b32 %r1403, p, 0xffffffff;
    @!p not.b32 %r1403, %r1403;
}

	// end inline asm
	and.b32  	%r1424, %r1403, %r1423;
	mov.b32 	%r1408, 16;
	// begin inline asm
	{
    .reg .pred p;
    and.b32 %r1406, %r1416, %r1408;    setp.ne.u32 p, %r1406, 0;
    vote.ballot.sync.b32 %r1406, p, 0xffffffff;
    @!p not.b32 %r1406, %r1406;
}

	// end inline asm
	and.b32  	%r1425, %r1406, %r1424;
	mov.b32 	%r1411, 32;
	// begin inline asm
	{
    .reg .pred p;
    and.b32 %r1409, %r1416, %r1411;    setp.ne.u32 p, %r1409, 0;
    vote.ballot.sync.b32 %r1409, p, 0xffffffff;
    @!p not.b32 %r1409, %r1409;
}

	// end inline asm
	and.b32  	%r1426, %r1409, %r1425;
	mov.b32 	%r1414, 64;
	// begin inline asm
	{
    .reg .pred p;
    and.b32 %r1412, %r1416, %r1414;    setp.ne.u32 p, %r1412, 0;
    vote.ballot.sync.b32 %r1412, p, 0xffffffff;
    @!p not.b32 %r1412, %r1412;
}

	// end inline asm
	and.b32  	%r1427, %r1412, %r1426;
	mov.b32 	%r1417, 128;
	// begin inline asm
	{
    .reg .pred p;
    and.b32 %r1415, %r1416, %r1417;    setp.ne.u32 p, %r1415, 0;
    vote.ballot.sync.b32 %r1415, p, 0xffffffff;
    @!p not.b32 %r1415, %r1415;
}

	// end inline asm
	and.b32  	%r1428, %r1415, %r1427;
	clz.b32 	%r1429, %r1428;
	sub.s32 	%r263, 31, %r1429;
	and.b32  	%r1430, %r780, %r1428;
	popc.b32 	%r264, %r1430;
	setp.ne.s32 	%p202, %r326, %r263;
	mov.b32 	%r2164, 0;
	@%p202 bra 	$L__BB35_211;
	shl.b32 	%r1431, %r1, 5;
	and.b32  	%r1432, %r1431, 31744;
	add.s32 	%r1434, %r390, %r1432;
	shl.b32 	%r1435, %r1416, 2;
	add.s32 	%r1436, %r1434, %r1435;
	atom.shared.add.u32 	%r2164, [%r1436], %r264;
$L__BB35_211:
	ld.param.u32 	%r2064, [_ZN3cub18CUB_300001_SM_10006detail10radix_sort29DeviceRadixSortOnesweepKernelINS1_5radix10policy_hubIffyE10Policy1000ELNS0_9SortOrderE0EffyiiNS1_21identity_decomposer_tEEEvPT5_SB_PT3_PKSC_PT1_PKSG_PT2_PKSK_T4_iiT6__param_9];
	shfl.sync.idx.b32	%r1462|%p203, %r2164, %r263, 31, -1;
	add.s32 	%r267, %r264, %r1462;
	setp.eq.s32 	%p204, %r2132, 2147483647;
	selp.b32 	%r1463, -2147483648, %r2132, %p204;
	shr.u32 	%r1464, %r1463, %r2064;
	and.b32  	%r1459, %r1464, %r171;
	mov.b32 	%r1439, 1;
	// begin inline asm
	{
    .reg .pred p;
    and.b32 %r1437, %r1459, %r1439;    setp.ne.u32 p, %r1437, 0;
    vote.ballot.sync.b32 %r1437, p, 0xffffffff;
    @!p not.b32 %r1437, %r1437;
}

	// end inline asm
	mov.b32 	%r1442, 2;
	// begin inline asm
	{
    .reg .pred p;
    and.b32 %r1440, %r1459, %r1442;    setp.ne.u32 p, %r1440, 0;
    vote.ballot.sync.b32 %r1440, p, 0xffffffff;
    @!p not.b32 %r1440, %r1440;
}

	// end inline asm
	and.b32  	%r1465, %r1440, %r1437;
	mov.b32 	%r1445, 4;
	// begin inline asm
	{
    .reg .pred p;
    and.b32 %r1443, %r1459, %r1445;    setp.ne.u32 p, %r1443, 0;
    vote.ballot.sync.b32 %r1443, p, 0xffffffff;
    @!p not.b32 %r1443, %r1443;
}

	// end inline asm
	and.b32  	%r1466, %r1443, %r1465;
	mov.b32 	%r1448, 8;
	// begin inline asm
	{
    .reg .pred p;
    and.b32 %r1446, %r1459, %r1448;    setp.ne.u32 p, %r1446, 0;
    vote.ballot.sync.b32 %r1446, p, 0xffffffff;
    @!p not.b32 %r1446, %r1446;
}

	// end inline asm
	and.b32  	%r1467, %r1446, %r1466;
	mov.b32 	%r1451, 16;
	// begin inline asm
	{
    .reg .pred p;
    and.b32 %r1449, %r1459, %r1451;    setp.ne.u32 p, %r1449, 0;
    vote.ballot.sync.b32 %r1449, p, 0xffffffff;
    @!p not.b32 %r1449, %r1449;
}

	// end inline asm
	and.b32  	%r1468, %r1449, %r1467;
	mov.b32 	%r1454, 32;
	// begin inline asm
	{
    .reg .pred p;
    and.b32 %r1452, %r1459, %r1454;    setp.ne.u32 p, %r1452, 0;
    vote.ballot.sync.b32 %r1452, p, 0xffffffff;
    @!p not.b32 %r1452, %r1452;
}

	// end inline asm
	and.b32  	%r1469, %r1452, %r1468;
	mov.b32 	%r1457, 64;
	// begin inline asm
	{
    .reg .pred p;
    and.b32 %r1455, %r1459, %r1457;    setp.ne.u32 p, %r1455, 0;
    vote.ballot.sync.b32 %r1455, p, 0xffffffff;
    @!p not.b32 %r1455, %r1455;
}

	// end inline asm
	and.b32  	%r1470, %r1455, %r1469;
	mov.b32 	%r1460, 128;
	// begin inline asm
	{
    .reg .pred p;
    and.b32 %r1458, %r1459, %r1460;    setp.ne.u32 p, %r1458, 0;
    vote.ballot.sync.b32 %r1458, p, 0xffffffff;
    @!p not.b32 %r1458, %r1458;
}

	// end inline asm
	and.b32  	%r1471, %r1458, %r1470;
	clz.b32 	%r1472, %r1471;
	sub.s32 	%r269, 31, %r1472;
	and.b32  	%r1473, %r780, %r1471;
	popc.b32 	%r270, %r1473;
	setp.ne.s32 	%p205, %r326, %r269;
	mov.b32 	%r2165, 0;
	@%p205 bra 	$L__BB35_213;
	shl.b32 	%r1478, %r1459, 2;
	add.s32 	%r1479, %r169, %r1478;
	atom.shared.add.u32 	%r2165, [%r1479], %r270;
$L__BB35_213:
	setp.gt.u32 	%p206, %r1, 255;
	shfl.sync.idx.b32	%r1480|%p207, %r2165, %r269, 31, -1;
	add.s32 	%r1481, %r270, %r1480;
	bar.sync 	0;
	shl.b32 	%r1482, %r177, 2;
	add.s32 	%r273, %r390, %r1482;
	st.shared.u32 	[%r273+-4], %r2148;
	shl.b32 	%r1484, %r183, 2;
	add.s32 	%r274, %r390, %r1484;
	st.shared.u32 	[%r274+-4], %r2147;
	shl.b32 	%r1485, %r189, 2;
	add.s32 	%r275, %r390, %r1485;
	st.shared.u32 	[%r275+-4], %r2146;
	shl.b32 	%r1486, %r195, 2;
	add.s32 	%r276, %r390, %r1486;
	st.shared.u32 	[%r276+-4], %r2145;
	shl.b32 	%r1487, %r201, 2;
	add.s32 	%r277, %r390, %r1487;
	st.shared.u32 	[%r277+-4], %r2144;
	shl.b32 	%r1488, %r207, 2;
	add.s32 	%r278, %r390, %r1488;
	st.shared.u32 	[%r278+-4], %r2143;
	shl.b32 	%r1489, %r213, 2;
	add.s32 	%r279, %r390, %r1489;
	st.shared.u32 	[%r279+-4], %r2142;
	shl.b32 	%r1490, %r219, 2;
	add.s32 	%r280, %r390, %r1490;
	st.shared.u32 	[%r280+-4], %r2141;
	shl.b32 	%r1491, %r225, 2;
	add.s32 	%r281, %r390, %r1491;
	st.shared.u32 	[%r281+-4], %r2140;
	shl.b32 	%r1492, %r231, 2;
	add.s32 	%r282, %r390, %r1492;
	st.shared.u32 	[%r282+-4], %r2139;
	shl.b32 	%r1493, %r237, 2;
	add.s32 	%r283, %r390, %r1493;
	st.shared.u32 	[%r283+-4], %r2138;
	shl.b32 	%r1494, %r243, 2;
	add.s32 	%r284, %r390, %r1494;
	st.shared.u32 	[%r284+-4], %r2137;
	shl.b32 	%r1495, %r249, 2;
	add.s32 	%r285, %r390, %r1495;
	st.shared.u32 	[%r285+-4], %r2136;
	shl.b32 	%r1496, %r255, 2;
	add.s32 	%r286, %r390, %r1496;
	st.shared.u32 	[%r286+-4], %r2135;
	shl.b32 	%r1497, %r261, 2;
	add.s32 	%r287, %r390, %r1497;
	st.shared.u32 	[%r287+-4], %r2134;
	shl.b32 	%r1498, %r267, 2;
	add.s32 	%r288, %r390, %r1498;
	st.shared.u32 	[%r288+-4], %r2133;
	shl.b32 	%r1499, %r1481, 2;
	add.s32 	%r289, %r390, %r1499;
	st.shared.u32 	[%r289+-4], %r2132;
	shl.b32 	%r1500, %r1, 3;
	add.s32 	%r1501, %r390, %r1500;
	add.s32 	%r290, %r1501, 26112;
	@%p206 bra 	$L__BB35_221;
	ld.param.u64 	%rd437, [_ZN3cub18CUB_300001_SM_10006detail10radix_sort29DeviceRadixSortOnesweepKernelINS1_5radix10policy_hubIffyE10Policy1000ELNS0_9SortOrderE0EffyiiNS1_21identity_decomposer_tEEEvPT5_SB_PT3_PKSC_PT1_PKSG_PT2_PKSK_T4_iiT6__param_3];
	cvta.to.global.u64 	%rd94, %rd437;
	shl.b64 	%rd95, %rd9, 3;
	add.s64 	%rd96, %rd94, %rd95;
	ld.global.u64 	%rd97, [%rd96];
	cvt.s64.s32 	%rd98, %r168;
	sub.s64 	%rd456, %rd97, %rd98;
	st.shared.u64 	[%r290], %rd456;
	setp.lt.s32 	%p208, %r4, 1;
	mov.u32 	%r2169, %r2127;
	@%p208 bra 	$L__BB35_220;
	mov.b32 	%r2167, -1;
	mov.u32 	%r2166, %r4;
	mov.u32 	%r2169, %r2127;
$L__BB35_216:
	ld.param.u64 	%rd430, [_ZN3cub18CUB_300001_SM_10006detail10radix_sort29DeviceRadixSortOnesweepKernelINS1_5radix10policy_hubIffyE10Policy1000ELNS0_9SortOrderE0EffyiiNS1_21identity_decomposer_tEEEvPT5_SB_PT3_PKSC_PT1_PKSG_PT2_PKSK_T4_iiT6__param_0];
	add.s32 	%r294, %r2166, -1;
	shl.b32 	%r1503, %r294, 8;
	add.s32 	%r1504, %r1503, %r1;
	cvta.to.global.u64 	%rd99, %rd430;
	mul.wide.s32 	%rd100, %r1504, 4;
	add.s64 	%rd19, %rd99, %rd100;
$L__BB35_217:
	membar.cta;
	ld.volatile.global.u32 	%r295, [%rd19];
	setp.eq.s32 	%p209, %r295, 0;
	@%p209 bra 	$L__BB35_217;
	and.b32  	%r1505, %r295, 1073741823;
	add.s32 	%r2169, %r1505, %r2169;
	setp.gt.s32 	%p210, %r295, -1;
	vote.sync.ballot.b32 	%r2167, %p210, %r2167;
	setp.gt.u32 	%p212, %r2166, 1;
	and.pred  	%p213, %p210, %p212;
	mov.u32 	%r2166, %r294;
	@%p213 bra 	$L__BB35_216;
	ld.shared.u64 	%rd456, [%r290];
$L__BB35_220:
	ld.param.u64 	%rd431, [_ZN3cub18CUB_300001_SM_10006detail10radix_sort29DeviceRadixSortOnesweepKernelINS1_5radix10policy_hubIffyE10Policy1000ELNS0_9SortOrderE0EffyiiNS1_21identity_decomposer_tEEEvPT5_SB_PT3_PKSC_PT1_PKSG_PT2_PKSK_T4_iiT6__param_0];
	or.b32  	%r1506, %r2169, -2147483648;
	cvta.to.global.u64 	%rd101, %rd431;
	add.s64 	%rd103, %rd101, %rd59;
	st.volatile.global.u32 	[%rd103], %r1506;
	sub.s32 	%r1509, %r2169, %r2127;
	cvt.s64.s32 	%rd104, %r1509;
	add.s64 	%rd105, %rd456, %rd104;
	st.shared.u64 	[%r290], %rd105;
$L__BB35_221:
	ld.param.u32 	%r2040, [_ZN3cub18CUB_300001_SM_10006detail10radix_sort29DeviceRadixSortOnesweepKernelINS1_5radix10policy_hubIffyE10Policy1000ELNS0_9SortOrderE0EffyiiNS1_21identity_decomposer_tEEEvPT5_SB_PT3_PKSC_PT1_PKSG_PT2_PKSK_T4_iiT6__param_8];
	ld.param.u64 	%rd434, [_ZN3cub18CUB_300001_SM_10006detail10radix_sort29DeviceRadixSortOnesweepKernelINS1_5radix10policy_hubIffyE10Policy1000ELNS0_9SortOrderE0EffyiiNS1_21identity_decomposer_tEEEvPT5_SB_PT3_PKSC_PT1_PKSG_PT2_PKSK_T4_iiT6__param_2];
	setp.gt.u32 	%p214, %r1, 255;
	mad.lo.s32 	%r299, %r4, 6528, 6528;
	setp.lt.s32 	%p215, %r299, %r2040;
	setp.eq.s64 	%p216, %rd434, 0;
	or.pred  	%p217, %p216, %p215;
	or.pred  	%p218, %p214, %p217;
	@%p218 bra 	$L__BB35_223;
	ld.param.u64 	%rd435, [_ZN3cub18CUB_300001_SM_10006detail10radix_sort29DeviceRadixSortOnesweepKernelINS1_5radix10policy_hubIffyE10Policy1000ELNS0_9SortOrderE0EffyiiNS1_21identity_decomposer_tEEEvPT5_SB_PT3_PKSC_PT1_PKSG_PT2_PKSK_T4_iiT6__param_2];
	ld.shared.u64 	%rd106, [%r290];
	cvt.s64.s32 	%rd107, %r2127;
	cvt.s64.s32 	%rd108, %r168;
	add.s64 	%rd109, %rd108, %rd107;
	add.s64 	%rd110, %rd109, %rd106;
	cvta.to.global.u64 	%rd111, %rd435;
	shl.b64 	%rd112, %rd9, 3;
	add.s64 	%rd113, %rd111, %rd112;
	st.global.u64 	[%rd113], %rd110;
$L__BB35_223:
	ld.param.u32 	%r2041, [_ZN3cub18CUB_300001_SM_10006detail10radix_sort29DeviceRadixSortOnesweepKernelINS1_5radix10policy_hubIffyE10Policy1000ELNS0_9SortOrderE0EffyiiNS1_21identity_decomposer_tEEEvPT5_SB_PT3_PKSC_PT1_PKSG_PT2_PKSK_T4_iiT6__param_8];
	ld.param.u64 	%rd438, [_ZN3cub18CUB_300001_SM_10006detail10radix_sort29DeviceRadixSortOnesweepKernelINS1_5radix10policy_hubIffyE10Policy1000ELNS0_9SortOrderE0EffyiiNS1_21identity_decomposer_tEEEvPT5_SB_PT3_PKSC_PT1_PKSG_PT2_PKSK_T4_iiT6__param_4];
	cvta.to.global.u64 	%rd22, %rd438;
	setp.gt.s32 	%p219, %r299, %r2041;
	bar.sync 	0;
	@%p219 bra 	$L__BB35_225;
	ld.param.u32 	%r2065, [_ZN3cub18CUB_300001_SM_10006detail10radix_sort29DeviceRadixSortOnesweepKernelINS1_5radix10policy_hubIffyE10Policy1000ELNS0_9SortOrderE0EffyiiNS1_21identity_decomposer_tEEEvPT5_SB_PT3_PKSC_PT1_PKSG_PT2_PKSK_T4_iiT6__param_9];
	ld.shared.u32 	%r1512, [%r118];
	setp.eq.s32 	%p220, %r1512, 2147483647;
	selp.b32 	%r1513, -2147483648, %r1512, %p220;
	shr.u32 	%r1514, %r1513, %r2065;
	and.b32  	%r1515, %r1514, %r171;
	shl.b32 	%r1516, %r1515, 3;
	add.s32 	%r1518, %r390, 26112;
	add.s32 	%r1519, %r1518, %r1516;
	ld.shared.u64 	%rd114, [%r1519];
	add.s64 	%rd115, %rd114, %rd9;
	setp.gt.s32 	%p221, %r1512, -1;
	selp.b32 	%r1520, -1, -2147483648, %p221;
	xor.b32  	%r1521, %r1520, %r1512;
	shl.b64 	%rd116, %rd115, 2;
	add.s64 	%rd117, %rd22, %rd116;
	st.global.u32 	[%rd117], %r1521;
	bar.warp.sync 	-1;
	ld.shared.u32 	%r1522, [%r118+1536];
	setp.eq.s32 	%p222, %r1522, 2147483647;
	selp.b32 	%r1523, -2147483648, %r1522, %p222;
	shr.u32 	%r1524, %r1523, %r2065;
	and.b32  	%r1525, %r1524, %r171;
	shl.b32 	%r1526, %r1525, 3;
	add.s32 	%r1527, %r1518, %r1526;
	ld.shared.u64 	%rd118, [%r1527];
	add.s64 	%rd119, %rd118, %rd9;
	setp.gt.s32 	%p223, %r1522, -1;
	selp.b32 	%r1528, -1, -2147483648, %p223;
	xor.b32  	%r1529, %r1528, %r1522;
	shl.b64 	%rd120, %rd119, 2;
	add.s64 	%rd121, %rd22, %rd120;
	st.global.u32 	[%rd121+1536], %r1529;
	bar.warp.sync 	-1;
	ld.shared.u32 	%r1530, [%r118+3072];
	setp.eq.s32 	%p224, %r1530, 2147483647;
	selp.b32 	%r1531, -2147483648, %r1530, %p224;
	shr.u32 	%r1532, %r1531, %r2065;
	and.b32  	%r1533, %r1532, %r171;
	shl.b32 	%r1534, %r1533, 3;
	add.s32 	%r1535, %r1518, %r1534;
	ld.shared.u64 	%rd122, [%r1535];
	add.s64 	%rd123, %rd122, %rd9;
	setp.gt.s32 	%p225, %r1530, -1;
	selp.b32 	%r1536, -1, -2147483648, %p225;
	xor.b32  	%r1537, %r1536, %r1530;
	shl.b64 	%rd124, %rd123, 2;
	add.s64 	%rd125, %rd22, %rd124;
	st.global.u32 	[%rd125+3072], %r1537;
	bar.warp.sync 	-1;
	ld.shared.u32 	%r1538, [%r118+4608];
	setp.eq.s32 	%p226, %r1538, 2147483647;
	selp.b32 	%r1539, -2147483648, %r1538, %p226;
	shr.u32 	%r1540, %r1539, %r2065;
	and.b32  	%r1541, %r1540, %r171;
	shl.b32 	%r1542, %r1541, 3;
	add.s32 	%r1543, %r1518, %r1542;
	ld.shared.u64 	%rd126, [%r1543];
	add.s64 	%rd127, %rd126, %rd9;
	setp.gt.s32 	%p227, %r1538, -1;
	selp.b32 	%r1544, -1, -2147483648, %p227;
	xor.b32  	%r1545, %r1544, %r1538;
	shl.b64 	%rd128, %rd127, 2;
	add.s64 	%rd129, %rd22, %rd128;
	st.global.u32 	[%rd129+4608], %r1545;
	bar.warp.sync 	-1;
	ld.shared.u32 	%r1546, [%r118+6144];
	setp.eq.s32 	%p228, %r1546, 2147483647;
	selp.b32 	%r1547, -2147483648, %r1546, %p228;
	shr.u32 	%r1548, %r1547, %r2065;
	and.b32  	%r1549, %r1548, %r171;
	shl.b32 	%r1550, %r1549, 3;
	add.s32 	%r1551, %r1518, %r1550;
	ld.shared.u64 	%rd130, [%r1551];
	add.s64 	%rd131, %rd130, %rd9;
	setp.gt.s32 	%p229, %r1546, -1;
	selp.b32 	%r1552, -1, -2147483648, %p229;
	xor.b32  	%r1553, %r1552, %r1546;
	shl.b64 	%rd132, %rd131, 2;
	add.s64 	%rd133, %rd22, %rd132;
	st.global.u32 	[%rd133+6144], %r1553;
	bar.warp.sync 	-1;
	ld.shared.u32 	%r1554, [%r118+7680];
	setp.eq.s32 	%p230, %r1554, 2147483647;
	selp.b32 	%r1555, -2147483648, %r1554, %p230;
	shr.u32 	%r1556, %r1555, %r2065;
	and.b32  	%r1557, %r1556, %r171;
	shl.b32 	%r1558, %r1557, 3;
	add.s32 	%r1559, %r1518, %r1558;
	ld.shared.u64 	%rd134, [%r1559];
	add.s64 	%rd135, %rd134, %rd9;
	setp.gt.s32 	%p231, %r1554, -1;
	selp.b32 	%r1560, -1, -2147483648, %p231;
	xor.b32  	%r1561, %r1560, %r1554;
	shl.b64 	%rd136, %rd135, 2;
	add.s64 	%rd137, %rd22, %rd136;
	st.global.u32 	[%rd137+7680], %r1561;
	bar.warp.sync 	-1;
	ld.shared.u32 	%r1562, [%r118+9216];
	setp.eq.s32 	%p232, %r1562, 2147483647;
	selp.b32 	%r1563, -2147483648, %r1562, %p232;
	shr.u32 	%r1564, %r1563, %r2065;
	and.b32  	%r1565, %r1564, %r171;
	shl.b32 	%r1566, %r1565, 3;
	add.s32 	%r1567, %r1518, %r1566;
	ld.shared.u64 	%rd138, [%r1567];
	add.s64 	%rd139, %rd138, %rd9;
	setp.gt.s32 	%p233, %r1562, -1;
	selp.b32 	%r1568, -1, -2147483648, %p233;
	xor.b32  	%r1569, %r1568, %r1562;
	shl.b64 	%rd140, %rd139, 2;
	add.s64 	%rd141, %rd22, %rd140;
	st.global.u32 	[%rd141+9216], %r1569;
	bar.warp.sync 	-1;
	ld.shared.u32 	%r1570, [%r118+10752];
	setp.eq.s32 	%p234, %r1570, 2147483647;
	selp.b32 	%r1571, -2147483648, %r1570, %p234;
	shr.u32 	%r1572, %r1571, %r2065;
	and.b32  	%r1573, %r1572, %r171;
	shl.b32 	%r1574, %r1573, 3;
	add.s32 	%r1575, %r1518, %r1574;
	ld.shared.u64 	%rd142, [%r1575];
	add.s64 	%rd143, %rd142, %rd9;
	setp.gt.s32 	%p235, %r1570, -1;
	selp.b32 	%r1576, -1, -2147483648, %p235;
	xor.b32  	%r1577, %r1576, %r1570;
	shl.b64 	%rd144, %rd143, 2;
	add.s64 	%rd145, %rd22, %rd144;
	st.global.u32 	[%rd145+10752], %r1577;
	bar.warp.sync 	-1;
	ld.shared.u32 	%r1578, [%r118+12288];
	setp.eq.s32 	%p236, %r1578, 2147483647;
	selp.b32 	%r1579, -2147483648, %r1578, %p236;
	shr.u32 	%r1580, %r1579, %r2065;
	and.b32  	%r1581, %r1580, %r171;
	shl.b32 	%r1582, %r1581, 3;
	add.s32 	%r1583, %r1518, %r1582;
	ld.shared.u64 	%rd146, [%r1583];
	add.s64 	%rd147, %rd146, %rd9;
	setp.gt.s32 	%p237, %r1578, -1;
	selp.b32 	%r1584, -1, -2147483648, %p237;
	xor.b32  	%r1585, %r1584, %r1578;
	shl.b64 	%rd148, %rd147, 2;
	add.s64 	%rd149, %rd22, %rd148;
	st.global.u32 	[%rd149+12288], %r1585;
	bar.warp.sync 	-1;
	ld.shared.u32 	%r1586, [%r118+13824];
	setp.eq.s32 	%p238, %r1586, 2147483647;
	selp.b32 	%r1587, -2147483648, %r1586, %p238;
	shr.u32 	%r1588, %r1587, %r2065;
	and.b32  	%r1589, %r1588, %r171;
	shl.b32 	%r1590, %r1589, 3;
	add.s32 	%r1591, %r1518, %r1590;
	ld.shared.u64 	%rd150, [%r1591];
	add.s64 	%rd151, %rd150, %rd9;
	setp.gt.s32 	%p239, %r1586, -1;
	selp.b32 	%r1592, -1, -2147483648, %p239;
	xor.b32  	%r1593, %r1592, %r1586;
	shl.b64 	%rd152, %rd151, 2;
	add.s64 	%rd153, %rd22, %rd152;
	st.global.u32 	[%rd153+13824], %r1593;
	bar.warp.sync 	-1;
	ld.shared.u32 	%r1594, [%r118+15360];
	setp.eq.s32 	%p240, %r1594, 2147483647;
	selp.b32 	%r1595, -2147483648, %r1594, %p240;
	shr.u32 	%r1596, %r1595, %r2065;
	and.b32  	%r1597, %r1596, %r171;
	shl.b32 	%r1598, %r1597, 3;
	add.s32 	%r1599, %r1518, %r1598;
	ld.shared.u64 	%rd154, [%r1599];
	add.s64 	%rd155, %rd154, %rd9;
	setp.gt.s32 	%p241, %r1594, -1;
	selp.b32 	%r1600, -1, -2147483648, %p241;
	xor.b32  	%r1601, %r1600, %r1594;
	shl.b64 	%rd156, %rd155, 2;
	add.s64 	%rd157, %rd22, %rd156;
	st.global.u32 	[%rd157+15360], %r1601;
	bar.warp.sync 	-1;
	ld.shared.u32 	%r1602, [%r118+16896];
	setp.eq.s32 	%p242, %r1602, 2147483647;
	selp.b32 	%r1603, -2147483648, %r1602, %p242;
	shr.u32 	%r1604, %r1603, %r2065;
	and.b32  	%r1605, %r1604, %r171;
	shl.b32 	%r1606, %r1605, 3;
	add.s32 	%r1607, %r1518, %r1606;
	ld.shared.u64 	%rd158, [%r1607];
	add.s64 	%rd159, %rd158, %rd9;
	setp.gt.s32 	%p243, %r1602, -1;
	selp.b32 	%r1608, -1, -2147483648, %p243;
	xor.b32  	%r1609, %r1608, %r1602;
	shl.b64 	%rd160, %rd159, 2;
	add.s64 	%rd161, %rd22, %rd160;
	st.global.u32 	[%rd161+16896], %r1609;
	bar.warp.sync 	-1;
	ld.shared.u32 	%r1610, [%r118+18432];
	setp.eq.s32 	%p244, %r1610, 2147483647;
	selp.b32 	%r1611, -2147483648, %r1610, %p244;
	shr.u32 	%r1612, %r1611, %r2065;
	and.b32  	%r1613, %r1612, %r171;
	shl.b32 	%r1614, %r1613, 3;
	add.s32 	%r1615, %r1518, %r1614;
	ld.shared.u64 	%rd162, [%r1615];
	add.s64 	%rd163, %rd162, %rd9;
	setp.gt.s32 	%p245, %r1610, -1;
	selp.b32 	%r1616, -1, -2147483648, %p245;
	xor.b32  	%r1617, %r1616, %r1610;
	shl.b64 	%rd164, %rd163, 2;
	add.s64 	%rd165, %rd22, %rd164;
	st.global.u32 	[%rd165+18432], %r1617;
	bar.warp.sync 	-1;
	ld.shared.u32 	%r1618, [%r118+19968];
	setp.eq.s32 	%p246, %r1618, 2147483647;
	selp.b32 	%r1619, -2147483648, %r1618, %p246;
	shr.u32 	%r1620, %r1619, %r2065;
	and.b32  	%r1621, %r1620, %r171;
	shl.b32 	%r1622, %r1621, 3;
	add.s32 	%r1623, %r1518, %r1622;
	ld.shared.u64 	%rd166, [%r1623];
	add.s64 	%rd167, %rd166, %rd9;
	setp.gt.s32 	%p247, %r1618, -1;
	selp.b32 	%r1624, -1, -2147483648, %p247;
	xor.b32  	%r1625, %r1624, %r1618;
	shl.b64 	%rd168, %rd167, 2;
	add.s64 	%rd169, %rd22, %rd168;
	st.global.u32 	[%rd169+19968], %r1625;
	bar.warp.sync 	-1;
	ld.shared.u32 	%r1626, [%r118+21504];
	setp.eq.s32 	%p248, %r1626, 2147483647;
	selp.b32 	%r1627, -2147483648, %r1626, %p248;
	shr.u32 	%r1628, %r1627, %r2065;
	and.b32  	%r1629, %r1628, %r171;
	shl.b32 	%r1630, %r1629, 3;
	add.s32 	%r1631, %r1518, %r1630;
	ld.shared.u64 	%rd170, [%r1631];
	add.s64 	%rd171, %rd170, %rd9;
	setp.gt.s32 	%p249, %r1626, -1;
	selp.b32 	%r1632, -1, -2147483648, %p249;
	xor.b32  	%r1633, %r1632, %r1626;
	shl.b64 	%rd172, %rd171, 2;
	add.s64 	%rd173, %rd22, %rd172;
	st.global.u32 	[%rd173+21504], %r1633;
	bar.warp.sync 	-1;
	ld.shared.u32 	%r1634, [%r118+23040];
	setp.eq.s32 	%p250, %r1634, 2147483647;
	selp.b32 	%r1635, -2147483648, %r1634, %p250;
	shr.u32 	%r1636, %r1635, %r2065;
	and.b32  	%r1637, %r1636, %r171;
	shl.b32 	%r1638, %r1637, 3;
	add.s32 	%r1639, %r1518, %r1638;
	ld.shared.u64 	%rd174, [%r1639];
	add.s64 	%rd175, %rd174, %rd9;
	setp.gt.s32 	%p251, %r1634, -1;
	selp.b32 	%r1640, -1, -2147483648, %p251;
	xor.b32  	%r1641, %r1640, %r1634;
	shl.b64 	%rd176, %rd175, 2;
	add.s64 	%rd177, %rd22, %rd176;
	st.global.u32 	[%rd177+23040], %r1641;
	bar.warp.sync 	-1;
	ld.shared.u32 	%r1642, [%r118+24576];
	setp.eq.s32 	%p252, %r1642, 2147483647;
	selp.b32 	%r1643, -2147483648, %r1642, %p252;
	shr.u32 	%r1644, %r1643, %r2065;
	and.b32  	%r1645, %r1644, %r171;
	shl.b32 	%r1646, %r1645, 3;
	add.s32 	%r1647, %r1518, %r1646;
	ld.shared.u64 	%rd178, [%r1647];
	add.s64 	%rd179, %rd178, %rd9;
	setp.gt.s32 	%p253, %r1642, -1;
	selp.b32 	%r1648, -1, -2147483648, %p253;
	xor.b32  	%r1649, %r1648, %r1642;
	shl.b64 	%rd180, %rd179, 2;
	add.s64 	%rd181, %rd22, %rd180;
	st.global.u32 	[%rd181+24576], %r1649;
	bar.warp.sync 	-1;
	bra.uni 	$L__BB35_260;
$L__BB35_225:
	ld.param.u32 	%r2042, [_ZN3cub18CUB_300001_SM_10006detail10radix_sort29DeviceRadixSortOnesweepKernelINS1_5radix10policy_hubIffyE10Policy1000ELNS0_9SortOrderE0EffyiiNS1_21identity_decomposer_tEEEvPT5_SB_PT3_PKSC_PT1_PKSG_PT2_PKSK_T4_iiT6__param_8];
	mad.lo.s32 	%r301, %r4, -6528, %r2042;
	setp.ge.s32 	%p254, %r1, %r301;
	@%p254 bra 	$L__BB35_227;
	ld.param.u32 	%r2066, [_ZN3cub18CUB_300001_SM_10006detail10radix_sort29DeviceRadixSortOnesweepKernelINS1_5radix10policy_hubIffyE10Policy1000ELNS0_9SortOrderE0EffyiiNS1_21identity_decomposer_tEEEvPT5_SB_PT3_PKSC_PT1_PKSG_PT2_PKSK_T4_iiT6__param_9];
	ld.shared.u32 	%r1650, [%r118];
	setp.eq.s32 	%p255, %r1650, 2147483647;
	selp.b32 	%r1651, -2147483648, %r1650, %p255;
	shr.u32 	%r1652, %r1651, %r2066;
	and.b32  	%r1653, %r1652, %r171;
	shl.b32 	%r1654, %r1653, 3;
	add.s32 	%r1656, %r390, %r1654;
	ld.shared.u64 	%rd182, [%r1656+26112];
	setp.gt.s32 	%p256, %r1650, -1;
	selp.b32 	%r1657, -1, -2147483648, %p256;
	xor.b32  	%r1658, %r1657, %r1650;
	add.s64 	%rd183, %rd182, %rd9;
	shl.b64 	%rd184, %rd183, 2;
	add.s64 	%rd185, %rd22, %rd184;
	st.global.u32 	[%rd185], %r1658;
$L__BB35_227:
	bar.warp.sync 	-1;
	add.s32 	%r1659, %r1, 384;
	setp.ge.s32 	%p257, %r1659, %r301;
	@%p257 bra 	$L__BB35_229;
	ld.param.u32 	%r2067, [_ZN3cub18CUB_300001_SM_10006detail10radix_sort29DeviceRadixSortOnesweepKernelINS1_5radix10policy_hubIffyE10Policy1000ELNS0_9SortOrderE0EffyiiNS1_21identity_decomposer_tEEEvPT5_SB_PT3_PKSC_PT1_PKSG_PT2_PKSK_T4_iiT6__param_9];
	ld.shared.u32 	%r1660, [%r118+1536];
	setp.eq.s32 	%p258, %r1660, 2147483647;
	selp.b32 	%r1661, -2147483648, %r1660, %p258;
	shr.u32 	%r1662, %r1661, %r2067;
	and.b32  	%r1663, %r1662, %r171;
	shl.b32 	%r1664, %r1663, 3;
	add.s32 	%r1666, %r390, %r1664;
	ld.shared.u64 	%rd186, [%r1666+26112];
	setp.gt.s32 	%p259, %r1660, -1;
	selp.b32 	%r1667, -1, -2147483648, %p259;
	xor.b32  	%r1668, %r1667, %r1660;
	add.s64 	%rd187, %rd186, %rd9;
	shl.b64 	%rd188, %rd187, 2;
	add.s64 	%rd189, %rd22, %rd188;
	st.global.u32 	[%rd189+1536], %r1668;
$L__BB35_229:
	bar.warp.sync 	-1;
	add.s32 	%r1669, %r1, 768;
	setp.ge.s32 	%p260, %r1669, %r301;
	@%p260 bra 	$L__BB35_231;
	ld.param.u32 	%r2068, [_ZN3cub18CUB_300001_SM_10006detail10radix_sort29DeviceRadixSortOnesweepKernelINS1_5radix10policy_hubIffyE10Policy1000ELNS0_9SortOrderE0EffyiiNS1_21identity_decomposer_tEEEvPT5_SB_PT3_PKSC_PT1_PKSG_PT2_PKSK_T4_iiT6__param_9];
	ld.shared.u32 	%r1670, [%r118+3072];
	setp.eq.s32 	%p261, %r1670, 2147483647;
	selp.b32 	%r1671, -2147483648, %r1670, %p261;
	shr.u32 	%r1672, %r1671, %r2068;
	and.b32  	%r1673, %r1672, %r171;
	shl.b32 	%r1674, %r1673, 3;
	add.s32 	%r1676, %r390, %r1674;
	ld.shared.u64 	%rd190, [%r1676+26112];
	setp.gt.s32 	%p262, %r1670, -1;
	selp.b32 	%r1677, -1, -2147483648, %p262;
	xor.b32  	%r1678, %r1677, %r1670;
	add.s64 	%rd191, %rd190, %rd9;
	shl.b64 	%rd192, %rd191, 2;
	add.s64 	%rd193, %rd22, %rd192;
	st.global.u32 	[%rd193+3072], %r1678;
$L__BB35_231:
	bar.warp.sync 	-1;
	add.s32 	%r1679, %r1, 1152;
	setp.ge.s32 	%p263, %r1679, %r301;
	@%p263 bra 	$L__BB35_233;
	ld.param.u32 	%r2069, [_ZN3cub18CUB_300001_SM_10006detail10radix_sort29DeviceRadixSortOnesweepKernelINS1_5radix10policy_hubIffyE10Policy1000ELNS0_9SortOrderE0EffyiiNS1_21identity_decomposer_tEEEvPT5_SB_PT3_PKSC_PT1_PKSG_PT2_PKSK_T4_iiT6__param_9];
	ld.shared.u32 	%r1680, [%r118+4608];
	setp.eq.s32 	%p264, %r1680, 2147483647;
	selp.b32 	%r1681, -2147483648, %r1680, %p264;
	shr.u32 	%r1682, %r1681, %r2069;
	and.b32  	%r1683, %r1682, %r171;
	shl.b32 	%r1684, %r1683, 3;
	add.s32 	%r1686, %r390, %r1684;
	ld.shared.u64 	%rd194, [%r1686+26112];
	setp.gt.s32 	%p265, %r1680, -1;
	selp.b32 	%r1687, -1, -2147483648, %p265;
	xor.b32  	%r1688, %r1687, %r1680;
	add.s64 	%rd195, %rd194, %rd9;
	shl.b64 	%rd196, %rd195, 2;
	add.s64 	%rd197, %rd22, %rd196;
	st.global.u32 	[%rd197+4608], %r1688;
$L__BB35_233:
	bar.warp.sync 	-1;
	add.s32 	%r1689, %r1, 1536;
	setp.ge.s32 	%p266, %r1689, %r301;
	@%p266 bra 	$L__BB35_235;
	ld.param.u32 	%r2070, [_ZN3cub18CUB_300001_SM_10006detail10radix_sort29DeviceRadixSortOnesweepKernelINS1_5radix10policy_hubIffyE10Policy1000ELNS0_9SortOrderE0EffyiiNS1_21identity_decomposer_tEEEvPT5_SB_PT3_PKSC_PT1_PKSG_PT2_PKSK_T4_iiT6__param_9];
	ld.shared.u32 	%r1690, [%r118+6144];
	setp.eq.s32 	%p267, %r1690, 2147483647;
	selp.b32 	%r1691, -2147483648, %r1690, %p267;
	shr.u32 	%r1692, %r1691, %r2070;
	and.b32  	%r1693, %r1692, %r171;
	shl.b32 	%r1694, %r1693, 3;
	add.s32 	%r1696, %r390, %r1694;
	ld.shared.u64 	%rd198, [%r1696+26112];
	setp.gt.s32 	%p268, %r1690, -1;
	selp.b32 	%r1697, -1, -2147483648, %p268;
	xor.b32  	%r1698, %r1697, %r1690;
	add.s64 	%rd199, %rd198, %rd9;
	shl.b64 	%rd200, %rd199, 2;
	add.s64 	%rd201, %rd22, %rd200;
	st.global.u32 	[%rd201+6144], %r1698;
$L__BB35_235:
	bar.warp.sync 	-1;
	add.s32 	%r1699, %r1, 1920;
	setp.ge.s32 	%p269, %r1699, %r301;
	@%p269 bra 	$L__BB35_237;
	ld.param.u32 	%r2071, [_ZN3cub18CUB_300001_SM_10006detail10radix_sort29DeviceRadixSortOnesweepKernelINS1_5radix10policy_hubIffyE10Policy1000ELNS0_9SortOrderE0EffyiiNS1_21identity_decomposer_tEEEvPT5_SB_PT3_PKSC_PT1_PKSG_PT2_PKSK_T4_iiT6__param_9];
	ld.shared.u32 	%r1700, [%r118+7680];
	setp.eq.s32 	%p270, %r1700, 2147483647;
	selp.b32 	%r1701, -2147483648, %r1700, %p270;
	shr.u32 	%r1702, %r1701, %r2071;
	and.b32  	%r1703, %r1702, %r171;
	shl.b32 	%r1704, %r1703, 3;
	add.s32 	%r1706, %r390, %r1704;
	ld.shared.u64 	%rd202, [%r1706+26112];
	setp.gt.s32 	%p271, %r1700, -1;
	selp.b32 	%r1707, -1, -2147483648, %p271;
	xor.b32  	%r1708, %r1707, %r1700;
	add.s64 	%rd203, %rd202, %rd9;
	shl.b64 	%rd204, %rd203, 2;
	add.s64 	%rd205, %rd22, %rd204;
	st.global.u32 	[%rd205+7680], %r1708;
$L__BB35_237:
	bar.warp.sync 	-1;
	add.s32 	%r1709, %r1, 2304;
	setp.ge.s32 	%p272, %r1709, %r301;
	@%p272 bra 	$L__BB35_239;
	ld.param.u32 	%r2072, [_ZN3cub18CUB_300001_SM_10006detail10radix_sort29DeviceRadixSortOnesweepKernelINS1_5radix10policy_hubIffyE10Policy1000ELNS0_9SortOrderE0EffyiiNS1_21identity_decomposer_tEEEvPT5_SB_PT3_PKSC_PT1_PKSG_PT2_PKSK_T4_iiT6__param_9];
	ld.shared.u32 	%r1710, [%r118+9216];
	setp.eq.s32 	%p273, %r1710, 2147483647;
	selp.b32 	%r1711, -2147483648, %r1710, %p273;
	shr.u32 	%r1712, %r1711, %r2072;
	and.b32  	%r1713, %r1712, %r171;
	shl.b32 	%r1714, %r1713, 3;
	add.s32 	%r1716, %r390, %r1714;
	ld.shared.u64 	%rd206, [%r1716+26112];
	setp.gt.s32 	%p274, %r1710, -1;
	selp.b32 	%r1717, -1, -2147483648, %p274;
	xor.b32  	%r1718, %r1717, %r1710;
	add.s64 	%rd207, %rd206, %rd9;
	shl.b64 	%rd208, %rd207, 2;
	add.s64 	%rd209, %rd22, %rd208;
	st.global.u32 	[%rd209+9216], %r1718;
$L__BB35_239:
	bar.warp.sync 	-1;
	add.s32 	%r1719, %r1, 2688;
	setp.ge.s32 	%p275, %r1719, %r301;
	@%p275 bra 	$L__BB35_241;
	ld.param.u32 	%r2073, [_ZN3cub18CUB_300001_SM_10006detail10radix_sort29DeviceRadixSortOnesweepKernelINS1_5radix10policy_hubIffyE10Policy1000ELNS0_9SortOrderE0EffyiiNS1_21identity_decomposer_tEEEvPT5_SB_PT3_PKSC_PT1_PKSG_PT2_PKSK_T4_iiT6__param_9];
	ld.shared.u32 	%r1720, [%r118+10752];
	setp.eq.s32 	%p276, %r1720, 2147483647;
	selp.b32 	%r1721, -2147483648, %r1720, %p276;
	shr.u32 	%r1722, %r1721, %r2073;
	and.b32  	%r1723, %r1722, %r171;
	shl.b32 	%r1724, %r1723, 3;
	add.s32 	%r1726, %r390, %r1724;
	ld.shared.u64 	%rd210, [%r1726+26112];
	setp.gt.s32 	%p277, %r1720, -1;
	selp.b32 	%r1727, -1, -2147483648, %p277;
	xor.b32  	%r1728, %r1727, %r1720;
	add.s64 	%rd211, %rd210, %rd9;
	shl.b64 	%rd212, %rd211, 2;
	add.s64 	%rd213, %rd22, %rd212;
	st.global.u32 	[%rd213+10752], %r1728;
$L__BB35_241:
	bar.warp.sync 	-1;
	or.b32  	%r1729, %r1, 3072;
	setp.ge.s32 	%p278, %r1729, %r301;
	@%p278 bra 	$L__BB35_243;
	ld.param.u32 	%r2074, [_ZN3cub18CUB_300001_SM_10006detail10radix_sort29DeviceRadixSortOnesweepKernelINS1_5radix10policy_hubIffyE10Policy1000ELNS0_9SortOrderE0EffyiiNS1_21identity_decomposer_tEEEvPT5_SB_PT3_PKSC_PT1_PKSG_PT2_PKSK_T4_iiT6__param_9];
	ld.shared.u32 	%r1730, [%r118+12288];
	setp.eq.s32 	%p279, %r1730, 2147483647;
	selp.b32 	%r1731, -2147483648, %r1730, %p279;
	shr.u32 	%r1732, %r1731, %r2074;
	and.b32  	%r1733, %r1732, %r171;
	shl.b32 	%r1734, %r1733, 3;
	add.s32 	%r1736, %r390, %r1734;
	ld.shared.u64 	%rd214, [%r1736+26112];
	setp.gt.s32 	%p280, %r1730, -1;
	selp.b32 	%r1737, -1, -2147483648, %p280;
	xor.b32  	%r1738, %r1737, %r1730;
	add.s64 	%rd215, %rd214, %rd9;
	shl.b64 	%rd216, %rd215, 2;
	add.s64 	%rd217, %rd22, %rd216;
	st.global.u32 	[%rd217+12288], %r1738;
$L__BB35_243:
	bar.warp.sync 	-1;
	add.s32 	%r1739, %r1, 3456;
	setp.ge.s32 	%p281, %r1739, %r301;
	@%p281 bra 	$L__BB35_245;
	ld.param.u32 	%r2075, [_ZN3cub18CUB_300001_SM_10006detail10radix_sort29DeviceRadixSortOnesweepKernelINS1_5radix10policy_hubIffyE10Policy1000ELNS0_9SortOrderE0EffyiiNS1_21identity_decomposer_tEEEvPT5_SB_PT3_PKSC_PT1_PKSG_PT2_PKSK_T4_iiT6__param_9];
	ld.shared.u32 	%r1740, [%r118+13824];
	setp.eq.s32 	%p282, %r1740, 2147483647;
	selp.b32 	%r1741, -2147483648, %r1740, %p282;
	shr.u32 	%r1742, %r1741, %r2075;
	and.b32  	%r1743, %r1742, %r171;
	shl.b32 	%r1744, %r1743, 3;
	add.s32 	%r1746, %r390, %r1744;
	ld.shared.u64 	%rd218, [%r1746+26112];
	setp.gt.s32 	%p283, %r1740, -1;
	selp.b32 	%r1747, -1, -2147483648, %p283;
	xor.b32  	%r1748, %r1747, %r1740;
	add.s64 	%rd219, %rd218, %rd9;
	shl.b64 	%rd220, %rd219, 2;
	add.s64 	%rd221, %rd22, %rd220;
	st.global.u32 	[%rd221+13824], %r1748;
$L__BB35_245:
	bar.warp.sync 	-1;
	add.s32 	%r1749, %r1, 3840;
	setp.ge.s32 	%p284, %r1749, %r301;
	@%p284 bra 	$L__BB35_247;
	ld.param.u32 	%r2076, [_ZN3cub18CUB_300001_SM_10006detail10radix_sort29DeviceRadixSortOnesweepKernelINS1_5radix10policy_hubIffyE10Policy1000ELNS0_9SortOrderE0EffyiiNS1_21identity_decomposer_tEEEvPT5_SB_PT3_PKSC_PT1_PKSG_PT2_PKSK_T4_iiT6__param_9];
	ld.shared.u32 	%r1750, [%r118+15360];
	setp.eq.s32 	%p285, %r1750, 2147483647;
	selp.b32 	%r1751, -2147483648, %r1750, %p285;
	shr.u32 	%r1752, %r1751, %r2076;
	and.b32  	%r1753, %r1752, %r171;
	shl.b32 	%r1754, %r1753, 3;
	add.s32 	%r1756, %r390, %r1754;
	ld.shared.u64 	%rd222, [%r1756+26112];
	setp.gt.s32 	%p286, %r1750, -1;
	selp.b32 	%r1757, -1, -2147483648, %p286;
	xor.b32  	%r1758, %r1757, %r1750;
	add.s64 	%rd223, %rd222, %rd9;
	shl.b64 	%rd224, %rd223, 2;
	add.s64 	%rd225, %rd22, %rd224;
	st.global.u32 	[%rd225+15360], %r1758;
$L__BB35_247:
	bar.warp.sync 	-1;
	add.s32 	%r1759, %r1, 4224;
	setp.ge.s32 	%p287, %r1759, %r301;
	@%p287 bra 	$L__BB35_249;
	ld.param.u32 	%r2077, [_ZN3cub18CUB_300001_SM_10006detail10radix_sort29DeviceRadixSortOnesweepKernelINS1_5radix10policy_hubIffyE10Policy1000ELNS0_9SortOrderE0EffyiiNS1_21identity_decomposer_tEEEvPT5_SB_PT3_PKSC_PT1_PKSG_PT2_PKSK_T4_iiT6__param_9];
	ld.shared.u32 	%r1760, [%r118+16896];
	setp.eq.s32 	%p288, %r1760, 2147483647;
	selp.b32 	%r1761, -2147483648, %r1760, %p288;
	shr.u32 	%r1762, %r1761, %r2077;
	and.b32  	%r1763, %r1762, %r171;
	shl.b32 	%r1764, %r1763, 3;
	add.s32 	%r1766, %r390, %r1764;
	ld.shared.u64 	%rd226, [%r1766+26112];
	setp.gt.s32 	%p289, %r1760, -1;
	selp.b32 	%r1767, -1, -2147483648, %p289;
	xor.b32  	%r1768, %r1767, %r1760;
	add.s64 	%rd227, %rd226, %rd9;
	shl.b64 	%rd228, %rd227, 2;
	add.s64 	%rd229, %rd22, %rd228;
	st.global.u32 	[%rd229+16896], %r1768;
$L__BB35_249:
	bar.warp.sync 	-1;
	add.s32 	%r1769, %r1, 4608;
	setp.ge.s32 	%p290, %r1769, %r301;
	@%p290 bra 	$L__BB35_251;
	ld.param.u32 	%r2078, [_ZN3cub18CUB_300001_SM_10006detail10radix_sort29DeviceRadixSortOnesweepKernelINS1_5radix10policy_hubIffyE10Policy1000ELNS0_9SortOrderE0EffyiiNS1_21identity_decomposer_tEEEvPT5_SB_PT3_PKSC_PT1_PKSG_PT2_PKSK_T4_iiT6__param_9];
	ld.shared.u32 	%r1770, [%r118+18432];
	setp.eq.s32 	%p291, %r1770, 2147483647;
	selp.b32 	%r1771, -2147483648, %r1770, %p291;
	shr.u32 	%r1772, %r1771, %r2078;
	and.b32  	%r1773, %r1772, %r171;
	shl.b32 	%r1774, %r1773, 3;
	add.s32 	%r1776, %r390, %r1774;
	ld.shared.u64 	%rd230, [%r1776+26112];
	setp.gt.s32 	%p292, %r1770, -1;
	selp.b32 	%r1777, -1, -2147483648, %p292;
	xor.b32  	%r1778, %r1777, %r1770;
	add.s64 	%rd231, %rd230, %rd9;
	shl.b64 	%rd232, %rd231, 2;
	add.s64 	%rd233, %rd22, %rd232;
	st.global.u32 	[%rd233+18432], %r1778;
$L__BB35_251:
	bar.warp.sync 	-1;
	add.s32 	%r1779, %r1, 4992;
	setp.ge.s32 	%p293, %r1779, %r301;
	@%p293 bra 	$L__BB35_253;
	ld.param.u32 	%r2079, [_ZN3cub18CUB_300001_SM_10006detail10radix_sort29DeviceRadixSortOnesweepKernelINS1_5radix10policy_hubIffyE10Policy1000ELNS0_9SortOrderE0EffyiiNS1_21identity_decomposer_tEEEvPT5_SB_PT3_PKSC_PT1_PKSG_PT2_PKSK_T4_iiT6__param_9];
	ld.shared.u32 	%r1780, [%r118+19968];
	setp.eq.s32 	%p294, %r1780, 2147483647;
	selp.b32 	%r1781, -2147483648, %r1780, %p294;
	shr.u32 	%r1782, %r1781, %r2079;
	and.b32  	%r1783, %r1782, %r171;
	shl.b32 	%r1784, %r1783, 3;
	add.s32 	%r1786, %r390, %r1784;
	ld.shared.u64 	%rd234, [%r1786+26112];
	setp.gt.s32 	%p295, %r1780, -1;
	selp.b32 	%r1787, -1, -2147483648, %p295;
	xor.b32  	%r1788, %r1787, %r1780;
	add.s64 	%rd235, %rd234, %rd9;
	shl.b64 	%rd236, %rd235, 2;
	add.s64 	%rd237, %rd22, %rd236;
	st.global.u32 	[%rd237+19968], %r1788;
$L__BB35_253:
	bar.warp.sync 	-1;
	add.s32 	%r1789, %r1, 5376;
	setp.ge.s32 	%p296, %r1789, %r301;
	@%p296 bra 	$L__BB35_255;
	ld.param.u32 	%r2080, [_ZN3cub18CUB_300001_SM_10006detail10radix_sort29DeviceRadixSortOnesweepKernelINS1_5radix10policy_hubIffyE10Policy1000ELNS0_9SortOrderE0EffyiiNS1_21identity_decomposer_tEEEvPT5_SB_PT3_PKSC_PT1_PKSG_PT2_PKSK_T4_iiT6__param_9];
	ld.shared.u32 	%r1790, [%r118+21504];
	setp.eq.s32 	%p297, %r1790, 2147483647;
	selp.b32 	%r1791, -2147483648, %r1790, %p297;
	shr.u32 	%r1792, %r1791, %r2080;
	and.b32  	%r1793, %r1792, %r171;
	shl.b32 	%r1794, %r1793, 3;
	add.s32 	%r1796, %r390, %r1794;
	ld.shared.u64 	%rd238, [%r1796+26112];
	setp.gt.s32 	%p298, %r1790, -1;
	selp.b32 	%r1797, -1, -2147483648, %p298;
	xor.b32  	%r1798, %r1797, %r1790;
	add.s64 	%rd239, %rd238, %rd9;
	shl.b64 	%rd240, %rd239, 2;
	add.s64 	%rd241, %rd22, %rd240;
	st.global.u32 	[%rd241+21504], %r1798;
$L__BB35_255:
	bar.warp.sync 	-1;
	add.s32 	%r1799, %r1, 5760;
	setp.ge.s32 	%p299, %r1799, %r301;
	@%p299 bra 	$L__BB35_257;
	ld.param.u32 	%r2081, [_ZN3cub18CUB_300001_SM_10006detail10radix_sort29DeviceRadixSortOnesweepKernelINS1_5radix10policy_hubIffyE10Policy1000ELNS0_9SortOrderE0EffyiiNS1_21identity_decomposer_tEEEvPT5_SB_PT3_PKSC_PT1_PKSG_PT2_PKSK_T4_iiT6__param_9];
	ld.shared.u32 	%r1800, [%r118+23040];
	setp.eq.s32 	%p300, %r1800, 2147483647;
	selp.b32 	%r1801, -2147483648, %r1800, %p300;
	shr.u32 	%r1802, %r1801, %r2081;
	and.b32  	%r1803, %r1802, %r171;
	shl.b32 	%r1804, %r1803, 3;
	add.s32 	%r1806, %r390, %r1804;
	ld.shared.u64 	%rd242, [%r1806+26112];
	setp.gt.s32 	%p301, %r1800, -1;
	selp.b32 	%r1807, -1, -2147483648, %p301;
	xor.b32  	%r1808, %r1807, %r1800;
	add.s64 	%rd243, %rd242, %rd9;
	shl.b64 	%rd244, %rd243, 2;
	add.s64 	%rd245, %rd22, %rd244;
	st.global.u32 	[%rd245+23040], %r1808;
$L__BB35_257:
	bar.warp.sync 	-1;
	or.b32  	%r1809, %r1, 6144;
	setp.ge.s32 	%p302, %r1809, %r301;
	@%p302 bra 	$L__BB35_259;
	ld.param.u32 	%r2082, [_ZN3cub18CUB_300001_SM_10006detail10radix_sort29DeviceRadixSortOnesweepKernelINS1_5radix10policy_hubIffyE10Policy1000ELNS0_9SortOrderE0EffyiiNS1_21identity_decomposer_tEEEvPT5_SB_PT3_PKSC_PT1_PKSG_PT2_PKSK_T4_iiT6__param_9];
	ld.shared.u32 	%r1810, [%r118+24576];
	setp.eq.s32 	%p303, %r1810, 2147483647;
	selp.b32 	%r1811, -2147483648, %r1810, %p303;
	shr.u32 	%r1812, %r1811, %r2082;
	and.b32  	%r1813, %r1812, %r171;
	shl.b32 	%r1814, %r1813, 3;
	add.s32 	%r1816, %r390, %r1814;
	ld.shared.u64 	%rd246, [%r1816+26112];
	setp.gt.s32 	%p304, %r1810, -1;
	selp.b32 	%r1817, -1, -2147483648, %p304;
	xor.b32  	%r1818, %r1817, %r1810;
	add.s64 	%rd247, %rd246, %rd9;
	shl.b64 	%rd248, %rd247, 2;
	add.s64 	%rd249, %rd22, %rd248;
	st.global.u32 	[%rd249+24576], %r1818;
$L__BB35_259:
	bar.warp.sync 	-1;
$L__BB35_260:
	ld.param.u32 	%r2083, [_ZN3cub18CUB_300001_SM_10006detail10radix_sort29DeviceRadixSortOnesweepKernelINS1_5radix10policy_hubIffyE10Policy1000ELNS0_9SortOrderE0EffyiiNS1_21identity_decomposer_tEEEvPT5_SB_PT3_PKSC_PT1_PKSG_PT2_PKSK_T4_iiT6__param_9];
	ld.param.u32 	%r2043, [_ZN3cub18CUB_300001_SM_10006detail10radix_sort29DeviceRadixSortOnesweepKernelINS1_5radix10policy_hubIffyE10Policy1000ELNS0_9SortOrderE0EffyiiNS1_21identity_decomposer_tEEEvPT5_SB_PT3_PKSC_PT1_PKSG_PT2_PKSK_T4_iiT6__param_8];
	setp.gt.s32 	%p305, %r299, %r2043;
	ld.shared.u32 	%r1819, [%r118];
	setp.eq.s32 	%p306, %r1819, 2147483647;
	selp.b32 	%r1820, -2147483648, %r1819, %p306;
	shr.u32 	%r1821, %r1820, %r2083;
	and.b32  	%r302, %r1821, %r171;
	ld.shared.u32 	%r1822, [%r118+1536];
	setp.eq.s32 	%p307, %r1822, 2147483647;
	selp.b32 	%r1823, -2147483648, %r1822, %p307;
	shr.u32 	%r1824, %r1823, %r2083;
	and.b32  	%r303, %r1824, %r171;
	ld.shared.u32 	%r1825, [%r118+3072];
	setp.eq.s32 	%p308, %r1825, 2147483647;
	selp.b32 	%r1826, -2147483648, %r1825, %p308;
	shr.u32 	%r1827, %r1826, %r2083;
	and.b32  	%r304, %r1827, %r171;
	ld.shared.u32 	%r1828, [%r118+4608];
	setp.eq.s32 	%p309, %r1828, 2147483647;
	selp.b32 	%r1829, -2147483648, %r1828, %p309;
	shr.u32 	%r1830, %r1829, %r2083;
	and.b32  	%r305, %r1830, %r171;
	ld.shared.u32 	%r1831, [%r118+6144];
	setp.eq.s32 	%p310, %r1831, 2147483647;
	selp.b32 	%r1832, -2147483648, %r1831, %p310;
	shr.u32 	%r1833, %r1832, %r2083;
	and.b32  	%r306, %r1833, %r171;
	ld.shared.u32 	%r1834, [%r118+7680];
	setp.eq.s32 	%p311, %r1834, 2147483647;
	selp.b32 	%r1835, -2147483648, %r1834, %p311;
	shr.u32 	%r1836, %r1835, %r2083;
	and.b32  	%r307, %r1836, %r171;
	ld.shared.u32 	%r1837, [%r118+9216];
	setp.eq.s32 	%p312, %r1837, 2147483647;
	selp.b32 	%r1838, -2147483648, %r1837, %p312;
	shr.u32 	%r1839, %r1838, %r2083;
	and.b32  	%r308, %r1839, %r171;
	ld.shared.u32 	%r1840, [%r118+10752];
	setp.eq.s32 	%p313, %r1840, 2147483647;
	selp.b32 	%r1841, -2147483648, %r1840, %p313;
	shr.u32 	%r1842, %r1841, %r2083;
	and.b32  	%r309, %r1842, %r171;
	ld.shared.u32 	%r1843, [%r118+12288];
	setp.eq.s32 	%p314, %r1843, 2147483647;
	selp.b32 	%r1844, -2147483648, %r1843, %p314;
	shr.u32 	%r1845, %r1844, %r2083;
	and.b32  	%r310, %r1845, %r171;
	ld.shared.u32 	%r1846, [%r118+13824];
	setp.eq.s32 	%p315, %r1846, 2147483647;
	selp.b32 	%r1847, -2147483648, %r1846, %p315;
	shr.u32 	%r1848, %r1847, %r2083;
	and.b32  	%r311, %r1848, %r171;
	ld.shared.u32 	%r1849, [%r118+15360];
	setp.eq.s32 	%p316, %r1849, 2147483647;
	selp.b32 	%r1850, -2147483648, %r1849, %p316;
	shr.u32 	%r1851, %r1850, %r2083;
	and.b32  	%r312, %r1851, %r171;
	ld.shared.u32 	%r1852, [%r118+16896];
	setp.eq.s32 	%p317, %r1852, 2147483647;
	selp.b32 	%r1853, -2147483648, %r1852, %p317;
	shr.u32 	%r1854, %r1853, %r2083;
	and.b32  	%r313, %r1854, %r171;
	ld.shared.u32 	%r1855, [%r118+18432];
	setp.eq.s32 	%p318, %r1855, 2147483647;
	selp.b32 	%r1856, -2147483648, %r1855, %p318;
	shr.u32 	%r1857, %r1856, %r2083;
	and.b32  	%r314, %r1857, %r171;
	ld.shared.u32 	%r1858, [%r118+19968];
	setp.eq.s32 	%p319, %r1858, 2147483647;
	selp.b32 	%r1859, -2147483648, %r1858, %p319;
	shr.u32 	%r1860, %r1859, %r2083;
	and.b32  	%r315, %r1860, %r171;
	ld.shared.u32 	%r1861, [%r118+21504];
	setp.eq.s32 	%p320, %r1861, 2147483647;
	selp.b32 	%r1862, -2147483648, %r1861, %p320;
	shr.u32 	%r1863, %r1862, %r2083;
	and.b32  	%r316, %r1863, %r171;
	ld.shared.u32 	%r1864, [%r118+23040];
	setp.eq.s32 	%p321, %r1864, 2147483647;
	selp.b32 	%r1865, -2147483648, %r1864, %p321;
	shr.u32 	%r1866, %r1865, %r2083;
	and.b32  	%r317, %r1866, %r171;
	ld.shared.u32 	%r1867, [%r118+24576];
	setp.eq.s32 	%p322, %r1867, 2147483647;
	selp.b32 	%r1868, -2147483648, %r1867, %p322;
	shr.u32 	%r1869, %r1868, %r2083;
	and.b32  	%r318, %r1869, %r171;
	@%p305 bra 	$L__BB35_262;
	ld.param.u64 	%rd443, [_ZN3cub18CUB_300001_SM_10006detail10radix_sort29DeviceRadixSortOnesweepKernelINS1_5radix10policy_hubIffyE10Policy1000ELNS0_9SortOrderE0EffyiiNS1_21identity_decomposer_tEEEvPT5_SB_PT3_PKSC_PT1_PKSG_PT2_PKSK_T4_iiT6__param_7];
	cvta.to.global.u64 	%rd250, %rd443;
	and.b32  	%r1873, %r1, 31;
	or.b32  	%r1874, %r547, %r1873;
	cvt.u64.u32 	%rd251, %r1874;
	mul.lo.s32 	%r1875, %r4, 6528;
	cvt.s64.s32 	%rd252, %r1875;
	add.s64 	%rd253, %rd251, %rd252;
	shl.b64 	%rd254, %rd253, 2;
	add.s64 	%rd255, %rd250, %rd254;
	ld.global.f32 	%f252, [%rd255];
	ld.global.f32 	%f253, [%rd255+128];
	ld.global.f32 	%f254, [%rd255+256];
	ld.global.f32 	%f255, [%rd255+384];
	ld.global.f32 	%f256, [%rd255+512];
	ld.global.f32 	%f257, [%rd255+640];
	ld.global.f32 	%f258, [%rd255+768];
	ld.global.f32 	%f259, [%rd255+896];
	ld.global.f32 	%f260, [%rd255+1024];
	ld.global.f32 	%f261, [%rd255+1152];
	ld.global.f32 	%f262, [%rd255+1280];
	ld.global.f32 	%f263, [%rd255+1408];
	ld.global.f32 	%f264, [%rd255+1536];
	ld.global.f32 	%f265, [%rd255+1664];
	ld.global.f32 	%f266, [%rd255+1792];
	ld.global.f32 	%f267, [%rd255+1920];
	ld.global.f32 	%f268, [%rd255+2048];
	bra.uni 	$L__BB35_296;
$L__BB35_262:
	ld.param.u32 	%r2044, [_ZN3cub18CUB_300001_SM_10006detail10radix_sort29DeviceRadixSortOnesweepKernelINS1_5radix10policy_hubIffyE10Policy1000ELNS0_9SortOrderE0EffyiiNS1_21identity_decomposer_tEEEvPT5_SB_PT3_PKSC_PT1_PKSG_PT2_PKSK_T4_iiT6__param_8];
	ld.param.u64 	%rd444, [_ZN3cub18CUB_300001_SM_10006detail10radix_sort29DeviceRadixSortOnesweepKernelINS1_5radix10policy_hubIffyE10Policy1000ELNS0_9SortOrderE0EffyiiNS1_21identity_decomposer_tEEEvPT5_SB_PT3_PKSC_PT1_PKSG_PT2_PKSK_T4_iiT6__param_7];
	cvta.to.global.u64 	%rd256, %rd444;
	cvt.s64.s32 	%rd257, %r328;
	add.s64 	%rd258, %rd7, %rd257;
	shl.b64 	%rd259, %rd258, 2;
	add.s64 	%rd23, %rd256, %rd259;
	cvt.u32.u64 	%r1877, %rd7;
	sub.s32 	%r319, %r2044, %r328;
	setp.ge.s32 	%p323, %r1877, %r319;
	@%p323 bra 	$L__BB35_264;
	ld.global.f32 	%f252, [%rd23];
$L__BB35_264:
	add.s32 	%r1879, %r1877, 32;
	setp.ge.s32 	%p324, %r1879, %r319;
	@%p324 bra 	$L__BB35_266;
	ld.global.f32 	%f253, [%rd23+128];
$L__BB35_266:
	add.s32 	%r1881, %r1877, 64;
	setp.ge.s32 	%p325, %r1881, %r319;
	@%p325 bra 	$L__BB35_268;
	ld.global.f32 	%f254, [%rd23+256];
$L__BB35_268:
	add.s32 	%r1883, %r1877, 96;
	setp.ge.s32 	%p326, %r1883, %r319;
	@%p326 bra 	$L__BB35_270;
	ld.global.f32 	%f255, [%rd23+384];
$L__BB35_270:
	add.s32 	%r1885, %r1877, 128;
	setp.ge.s32 	%p327, %r1885, %r319;
	@%p327 bra 	$L__BB35_272;
	ld.global.f32 	%f256, [%rd23+512];
$L__BB35_272:
	add.s32 	%r1887, %r1877, 160;
	setp.ge.s32 	%p328, %r1887, %r319;
	@%p328 bra 	$L__BB35_274;
	ld.global.f32 	%f257, [%rd23+640];
$L__BB35_274:
	add.s32 	%r1889, %r1877, 192;
	setp.ge.s32 	%p329, %r1889, %r319;
	@%p329 bra 	$L__BB35_276;
	ld.global.f32 	%f258, [%rd23+768];
$L__BB35_276:
	add.s32 	%r1891, %r1877, 224;
	setp.ge.s32 	%p330, %r1891, %r319;
	@%p330 bra 	$L__BB35_278;
	ld.param.u64 	%rd445, [_ZN3cub18CUB_300001_SM_10006detail10radix_sort29DeviceRadixSortOnesweepKernelINS1_5radix10policy_hubIffyE10Policy1000ELNS0_9SortOrderE0EffyiiNS1_21identity_decomposer_tEEEvPT5_SB_PT3_PKSC_PT1_PKSG_PT2_PKSK_T4_iiT6__param_7];
	cvta.to.global.u64 	%rd260, %rd445;
	add.s64 	%rd264, %rd260, %rd259;
	ld.global.f32 	%f259, [%rd264+896];
$L__BB35_278:
	add.s32 	%r1894, %r1877, 256;
	setp.ge.s32 	%p331, %r1894, %r319;
	@%p331 bra 	$L__BB35_280;
	ld.param.u64 	%rd446, [_ZN3cub18CUB_300001_SM_10006detail10radix_sort29DeviceRadixSortOnesweepKernelINS1_5radix10policy_hubIffyE10Policy1000ELNS0_9SortOrderE0EffyiiNS1_21identity_decomposer_tEEEvPT5_SB_PT3_PKSC_PT1_PKSG_PT2_PKSK_T4_iiT6__param_7];
	cvta.to.global.u64 	%rd265, %rd446;
	cvt.s64.s32 	%rd266, %r328;
	add.s64 	%rd267, %rd7, %rd266;
	shl.b64 	%rd268, %rd267, 2;
	add.s64 	%rd269, %rd265, %rd268;
	ld.global.f32 	%f260, [%rd269+1024];
$L__BB35_280:
	add.s32 	%r1897, %r1877, 288;
	setp.ge.s32 	%p332, %r1897, %r319;
	@%p332 bra 	$L__BB35_282;
	ld.param.u64 	%rd447, [_ZN3cub18CUB_300001_SM_10006detail10radix_sort29DeviceRadixSortOnesweepKernelINS1_5radix10policy_hubIffyE10Policy1000ELNS0_9SortOrderE0EffyiiNS1_21identity_decomposer_tEEEvPT5_SB_PT3_PKSC_PT1_PKSG_PT2_PKSK_T4_iiT6__param_7];
	cvta.to.global.u64 	%rd270, %rd447;
	cvt.s64.s32 	%rd271, %r328;
	add.s64 	%rd272, %rd7, %rd271;
	shl.b64 	%rd273, %rd272, 2;
	add.s64 	%rd274, %rd270, %rd273;
	ld.global.f32 	%f261, [%rd274+1152];
$L__BB35_282:
	add.s32 	%r1900, %r1877, 320;
	setp.ge.s32 	%p333, %r1900, %r319;
	@%p333 bra 	$L__BB35_284;
	ld.param.u64 	%rd448, [_ZN3cub18CUB_300001_SM_10006detail10radix_sort29DeviceRadixSortOnesweepKernelINS1_5radix10policy_hubIffyE10Policy1000ELNS0_9SortOrderE0EffyiiNS1_21identity_decomposer_tEEEvPT5_SB_PT3_PKSC_PT1_PKSG_PT2_PKSK_T4_iiT6__param_7];
	cvta.to.global.u64 	%rd275, %rd448;
	cvt.s64.s32 	%rd276, %r328;
	add.s64 	%rd277, %rd7, %rd276;
	shl.b64 	%rd278, %rd277, 2;
	add.s64 	%rd279, %rd275, %rd278;
	ld.global.f32 	%f262, [%rd279+1280];
$L__BB35_284:
	add.s32 	%r1903, %r1877, 352;
	setp.ge.s32 	%p334, %r1903, %r319;
	@%p334 bra 	$L__BB35_286;
	ld.param.u64 	%rd449, [_ZN3cub18CUB_300001_SM_10006detail10radix_sort29DeviceRadixSortOnesweepKernelINS1_5radix10policy_hubIffyE10Policy1000ELNS0_9SortOrderE0EffyiiNS1_21identity_decomposer_tEEEvPT5_SB_PT3_PKSC_PT1_PKSG_PT2_PKSK_T4_iiT6__param_7];
	cvta.to.global.u64 	%rd280, %rd449;
	mul.lo.s32 	%r1904, %r4, 6528;
	cvt.s64.s32 	%rd281, %r1904;
	add.s64 	%rd282, %rd7, %rd281;
	shl.b64 	%rd283, %rd282, 2;
	add.s64 	%rd284, %rd280, %rd283;
	ld.global.f32 	%f263, [%rd284+1408];
$L__BB35_286:
	add.s32 	%r1906, %r1877, 384;
	setp.ge.s32 	%p335, %r1906, %r319;
	@%p335 bra 	$L__BB35_288;
	ld.param.u64 	%rd450, [_ZN3cub18CUB_300001_SM_10006detail10radix_sort29DeviceRadixSortOnesweepKernelINS1_5radix10policy_hubIffyE10Policy1000ELNS0_9SortOrderE0EffyiiNS1_21identity_decomposer_tEEEvPT5_SB_PT3_PKSC_PT1_PKSG_PT2_PKSK_T4_iiT6__param_7];
	cvta.to.global.u64 	%rd285, %rd450;
	mul.lo.s32 	%r1907, %r4, 6528;
	cvt.s64.s32 	%rd286, %r1907;
	add.s64 	%rd287, %rd7, %rd286;
	shl.b64 	%rd288, %rd287, 2;
	add.s64 	%rd289, %rd285, %rd288;
	ld.global.f32 	%f264, [%rd289+1536];
$L__BB35_288:
	cvt.u32.u64 	%r1908, %rd7;
	add.s32 	%r1909, %r1908, 416;
	setp.ge.s32 	%p336, %r1909, %r319;
	@%p336 bra 	$L__BB35_290;
	ld.param.u64 	%rd451, [_ZN3cub18CUB_300001_SM_10006detail10radix_sort29DeviceRadixSortOnesweepKernelINS1_5radix10policy_hubIffyE10Policy1000ELNS0_9SortOrderE0EffyiiNS1_21identity_decomposer_tEEEvPT5_SB_PT3_PKSC_PT1_PKSG_PT2_PKSK_T4_iiT6__param_7];
	cvta.to.global.u64 	%rd290, %rd451;
	mul.lo.s32 	%r1910, %r4, 6528;
	cvt.s64.s32 	%rd291, %r1910;
	add.s64 	%rd292, %rd7, %rd291;
	shl.b64 	%rd293, %rd292, 2;
	add.s64 	%rd294, %rd290, %rd293;
	ld.global.f32 	%f265, [%rd294+1664];
$L__BB35_290:
	cvt.u32.u64 	%r1911, %rd7;
	add.s32 	%r1912, %r1911, 448;
	setp.ge.s32 	%p337, %r1912, %r319;
	@%p337 bra 	$L__BB35_292;
	ld.param.u64 	%rd452, [_ZN3cub18CUB_300001_SM_10006detail10radix_sort29DeviceRadixSortOnesweepKernelINS1_5radix10policy_hubIffyE10Policy1000ELNS0_9SortOrderE0EffyiiNS1_21identity_decomposer_tEEEvPT5_SB_PT3_PKSC_PT1_PKSG_PT2_PKSK_T4_iiT6__param_7];
	cvta.to.global.u64 	%rd295, %rd452;
	mul.lo.s32 	%r1913, %r4, 6528;
	cvt.s64.s32 	%rd296, %r1913;
	add.s64 	%rd297, %rd7, %rd296;
	shl.b64 	%rd298, %rd297, 2;
	add.s64 	%rd299, %rd295, %rd298;
	ld.global.f32 	%f266, [%rd299+1792];
$L__BB35_292:
	cvt.u32.u64 	%r1914, %rd7;
	add.s32 	%r1915, %r1914, 480;
	setp.ge.s32 	%p338, %r1915, %r319;
	@%p338 bra 	$L__BB35_294;
	ld.param.u64 	%rd453, [_ZN3cub18CUB_300001_SM_10006detail10radix_sort29DeviceRadixSortOnesweepKernelINS1_5radix10policy_hubIffyE10Policy1000ELNS0_9SortOrderE0EffyiiNS1_21identity_decomposer_tEEEvPT5_SB_PT3_PKSC_PT1_PKSG_PT2_PKSK_T4_iiT6__param_7];
	cvta.to.global.u64 	%rd300, %rd453;
	mul.lo.s32 	%r1916, %r4, 6528;
	cvt.s64.s32 	%rd301, %r1916;
	add.s64 	%rd302, %rd7, %rd301;
	shl.b64 	%rd303, %rd302, 2;
	add.s64 	%rd304, %rd300, %rd303;
	ld.global.f32 	%f267, [%rd304+1920];
$L__BB35_294:
	cvt.u32.u64 	%r1917, %rd7;
	add.s32 	%r1918, %r1917, 512;
	setp.ge.s32 	%p339, %r1918, %r319;
	@%p339 bra 	$L__BB35_296;
	ld.param.u64 	%rd454, [_ZN3cub18CUB_300001_SM_10006detail10radix_sort29DeviceRadixSortOnesweepKernelINS1_5radix10policy_hubIffyE10Policy1000ELNS0_9SortOrderE0EffyiiNS1_21identity_decomposer_tEEEvPT5_SB_PT3_PKSC_PT1_PKSG_PT2_PKSK_T4_iiT6__param_7];
	cvta.to.global.u64 	%rd305, %rd454;
	mov.u32 	%r1919, %tid.x;
	and.b32  	%r1920, %r1919, 992;
	mul.lo.s32 	%r1921, %r1920, 17;
	and.b32  	%r1922, %r1919, 31;
	or.b32  	%r1923, %r1921, %r1922;
	cvt.u64.u32 	%rd306, %r1923;
	mul.lo.s32 	%r1924, %r4, 6528;
	cvt.s64.s32 	%rd307, %r1924;
	add.s64 	%rd308, %rd306, %rd307;
	shl.b64 	%rd309, %rd308, 2;
	add.s64 	%rd310, %rd305, %rd309;
	ld.global.f32 	%f268, [%rd310+2048];
$L__BB35_296:
	ld.param.u32 	%r2045, [_ZN3cub18CUB_300001_SM_10006detail10radix_sort29DeviceRadixSortOnesweepKernelINS1_5radix10policy_hubIffyE10Policy1000ELNS0_9SortOrderE0EffyiiNS1_21identity_decomposer_tEEEvPT5_SB_PT3_PKSC_PT1_PKSG_PT2_PKSK_T4_iiT6__param_8];
	ld.param.u64 	%rd441, [_ZN3cub18CUB_300001_SM_10006detail10radix_sort29DeviceRadixSortOnesweepKernelINS1_5radix10policy_hubIffyE10Policy1000ELNS0_9SortOrderE0EffyiiNS1_21identity_decomposer_tEEEvPT5_SB_PT3_PKSC_PT1_PKSG_PT2_PKSK_T4_iiT6__param_6];
	cvta.to.global.u64 	%rd24, %rd441;
	mov.u32 	%r320, %tid.x;
	shl.b32 	%r1925, %r320, 2;
	mov.u32 	%r1926, _ZZN3cub18CUB_300001_SM_10006detail10radix_sort29DeviceRadixSortOnesweepKernelINS1_5radix10policy_hubIffyE10Policy1000ELNS0_9SortOrderE0EffyiiNS1_21identity_decomposer_tEEEvPT5_SB_PT3_PKSC_PT1_PKSG_PT2_PKSK_T4_iiT6_E1s;
	add.s32 	%r321, %r1926, %r1925;
	cvt.u64.u32 	%rd25, %r320;
	mad.lo.s32 	%r1927, %r4, 6528, 6528;
	setp.gt.s32 	%p340, %r1927, %r2045;
	bar.sync 	0;
	st.shared.f32 	[%r273+-4], %f252;
	st.shared.f32 	[%r274+-4], %f253;
	st.shared.f32 	[%r275+-4], %f254;
	st.shared.f32 	[%r276+-4], %f255;
	st.shared.f32 	[%r277+-4], %f256;
	st.shared.f32 	[%r278+-4], %f257;
	st.shared.f32 	[%r279+-4], %f258;
	st.shared.f32 	[%r280+-4], %f259;
	st.shared.f32 	[%r281+-4], %f260;
	st.shared.f32 	[%r282+-4], %f261;
	st.shared.f32 	[%r283+-4], %f262;
	st.shared.f32 	[%r284+-4], %f263;
	st.shared.f32 	[%r285+-4], %f264;
	st.shared.f32 	[%r286+-4], %f265;
	st.shared.f32 	[%r287+-4], %f266;
	st.shared.f32 	[%r288+-4], %f267;
	st.shared.f32 	[%r289+-4], %f268;
	bar.sync 	0;
	@%p340 bra 	$L__BB35_298;
	ld.shared.f32 	%f169, [%r321];
	shl.b32 	%r1928, %r302, 3;
	add.s32 	%r1930, %r1926, 26112;
	add.s32 	%r1931, %r1930, %r1928;
	ld.shared.u64 	%rd311, [%r1931];
	add.s64 	%rd312, %rd311, %rd25;
	shl.b64 	%rd313, %rd312, 2;
	add.s64 	%rd314, %rd24, %rd313;
	st.global.f32 	[%rd314], %f169;
	bar.warp.sync 	-1;
	ld.shared.f32 	%f170, [%r321+1536];
	shl.b32 	%r1932, %r303, 3;
	add.s32 	%r1933, %r1930, %r1932;
	ld.shared.u64 	%rd315, [%r1933];
	add.s64 	%rd316, %rd315, %rd25;
	shl.b64 	%rd317, %rd316, 2;
	add.s64 	%rd318, %rd24, %rd317;
	st.global.f32 	[%rd318+1536], %f170;
	bar.warp.sync 	-1;
	ld.shared.f32 	%f171, [%r321+3072];
	shl.b32 	%r1934, %r304, 3;
	add.s32 	%r1935, %r1930, %r1934;
	ld.shared.u64 	%rd319, [%r1935];
	add.s64 	%rd320, %rd319, %rd25;
	shl.b64 	%rd321, %rd320, 2;
	add.s64 	%rd322, %rd24, %rd321;
	st.global.f32 	[%rd322+3072], %f171;
	bar.warp.sync 	-1;
	ld.shared.f32 	%f172, [%r321+4608];
	shl.b32 	%r1936, %r305, 3;
	add.s32 	%r1937, %r1930, %r1936;
	ld.shared.u64 	%rd323, [%r1937];
	add.s64 	%rd324, %rd323, %rd25;
	shl.b64 	%rd325, %rd324, 2;
	add.s64 	%rd326, %rd24, %rd325;
	st.global.f32 	[%rd326+4608], %f172;
	bar.warp.sync 	-1;
	ld.shared.f32 	%f173, [%r321+6144];
	shl.b32 	%r1938, %r306, 3;
	add.s32 	%r1939, %r1930, %r1938;
	ld.shared.u64 	%rd327, [%r1939];
	add.s64 	%rd328, %rd327, %rd25;
	shl.b64 	%rd329, %rd328, 2;
	add.s64 	%rd330, %rd24, %rd329;
	st.global.f32 	[%rd330+6144], %f173;
	bar.warp.sync 	-1;
	ld.shared.f32 	%f174, [%r321+7680];
	shl.b32 	%r1940, %r307, 3;
	add.s32 	%r1941, %r1930, %r1940;
	ld.shared.u64 	%rd331, [%r1941];
	add.s64 	%rd332, %rd331, %rd25;
	shl.b64 	%rd333, %rd332, 2;
	add.s64 	%rd334, %rd24, %rd333;
	st.global.f32 	[%rd334+7680], %f174;
	bar.warp.sync 	-1;
	ld.shared.f32 	%f175, [%r321+9216];
	shl.b32 	%r1942, %r308, 3;
	add.s32 	%r1943, %r1930, %r1942;
	ld.shared.u64 	%rd335, [%r1943];
	add.s64 	%rd336, %rd335, %rd25;
	shl.b64 	%rd337, %rd336, 2;
	add.s64 	%rd338, %rd24, %rd337;
	st.global.f32 	[%rd338+9216], %f175;
	bar.warp.sync 	-1;
	ld.shared.f32 	%f176, [%r321+10752];
	shl.b32 	%r1944, %r309, 3;
	add.s32 	%r1945, %r1930, %r1944;
	ld.shared.u64 	%rd339, [%r1945];
	add.s64 	%rd340, %rd339, %rd25;
	shl.b64 	%rd341, %rd340, 2;
	add.s64 	%rd342, %rd24, %rd341;
	st.global.f32 	[%rd342+10752], %f176;
	bar.warp.sync 	-1;
	ld.shared.f32 	%f177, [%r321+12288];
	shl.b32 	%r1946, %r310, 3;
	add.s32 	%r1947, %r1930, %r1946;
	ld.shared.u64 	%rd343, [%r1947];
	add.s64 	%rd344, %rd343, %rd25;
	shl.b64 	%rd345, %rd344, 2;
	add.s64 	%rd346, %rd24, %rd345;
	st.global.f32 	[%rd346+12288], %f177;
	bar.warp.sync 	-1;
	ld.shared.f32 	%f178, [%r321+13824];
	shl.b32 	%r1948, %r311, 3;
	add.s32 	%r1949, %r1930, %r1948;
	ld.shared.u64 	%rd347, [%r1949];
	add.s64 	%rd348, %rd347, %rd25;
	shl.b64 	%rd349, %rd348, 2;
	add.s64 	%rd350, %rd24, %rd349;
	st.global.f32 	[%rd350+13824], %f178;
	bar.warp.sync 	-1;
	ld.shared.f32 	%f179, [%r321+15360];
	shl.b32 	%r1950, %r312, 3;
	add.s32 	%r1951, %r1930, %r1950;
	ld.shared.u64 	%rd351, [%r1951];
	add.s64 	%rd352, %rd351, %rd25;
	shl.b64 	%rd353, %rd352, 2;
	add.s64 	%rd354, %rd24, %rd353;
	st.global.f32 	[%rd354+15360], %f179;
	bar.warp.sync 	-1;
	ld.shared.f32 	%f180, [%r321+16896];
	shl.b32 	%r1952, %r313, 3;
	add.s32 	%r1953, %r1930, %r1952;
	ld.shared.u64 	%rd355, [%r1953];
	add.s64 	%rd356, %rd355, %rd25;
	shl.b64 	%rd357, %rd356, 2;
	add.s64 	%rd358, %rd24, %rd357;
	st.global.f32 	[%rd358+16896], %f180;
	bar.warp.sync 	-1;
	ld.shared.f32 	%f181, [%r321+18432];
	shl.b32 	%r1954, %r314, 3;
	add.s32 	%r1955, %r1930, %r1954;
	ld.shared.u64 	%rd359, [%r1955];
	add.s64 	%rd360, %rd359, %rd25;
	shl.b64 	%rd361, %rd360, 2;
	add.s64 	%rd362, %rd24, %rd361;
	st.global.f32 	[%rd362+18432], %f181;
	bar.warp.sync 	-1;
	ld.shared.f32 	%f182, [%r321+19968];
	shl.b32 	%r1956, %r315, 3;
	add.s32 	%r1957, %r1930, %r1956;
	ld.shared.u64 	%rd363, [%r1957];
	add.s64 	%rd364, %rd363, %rd25;
	shl.b64 	%rd365, %rd364, 2;
	add.s64 	%rd366, %rd24, %rd365;
	st.global.f32 	[%rd366+19968], %f182;
	bar.warp.sync 	-1;
	ld.shared.f32 	%f183, [%r321+21504];
	shl.b32 	%r1958, %r316, 3;
	add.s32 	%r1959, %r1930, %r1958;
	ld.shared.u64 	%rd367, [%r1959];
	add.s64 	%rd368, %rd367, %rd25;
	shl.b64 	%rd369, %rd368, 2;
	add.s64 	%rd370, %rd24, %rd369;
	st.global.f32 	[%rd370+21504], %f183;
	bar.warp.sync 	-1;
	ld.shared.f32 	%f184, [%r321+23040];
	shl.b32 	%r1960, %r317, 3;
	add.s32 	%r1961, %r1930, %r1960;
	ld.shared.u64 	%rd371, [%r1961];
	add.s64 	%rd372, %rd371, %rd25;
	shl.b64 	%rd373, %rd372, 2;
	add.s64 	%rd374, %rd24, %rd373;
	st.global.f32 	[%rd374+23040], %f184;
	bar.warp.sync 	-1;
	ld.shared.f32 	%f185, [%r321+24576];
	shl.b32 	%r1962, %r318, 3;
	add.s32 	%r1963, %r1930, %r1962;
	ld.shared.u64 	%rd375, [%r1963];
	add.s64 	%rd376, %rd375, %rd25;
	shl.b64 	%rd377, %rd376, 2;
	add.s64 	%rd378, %rd24, %rd377;
	st.global.f32 	[%rd378+24576], %f185;
	bar.warp.sync 	-1;
	bra.uni 	$L__BB35_333;
$L__BB35_298:
	ld.param.u32 	%r2046, [_ZN3cub18CUB_300001_SM_10006detail10radix_sort29DeviceRadixSortOnesweepKernelINS1_5radix10policy_hubIffyE10Policy1000ELNS0_9SortOrderE0EffyiiNS1_21identity_decomposer_tEEEvPT5_SB_PT3_PKSC_PT1_PKSG_PT2_PKSK_T4_iiT6__param_8];
	mad.lo.s32 	%r322, %r4, -6528, %r2046;
	shl.b32 	%r1964, %r302, 3;
	add.s32 	%r1966, %r1926, %r1964;
	ld.shared.u64 	%rd26, [%r1966+26112];
	setp.ge.s32 	%p341, %r320, %r322;
	@%p341 bra 	$L__BB35_300;
	ld.shared.f32 	%f186, [%r321];
	add.s64 	%rd379, %rd26, %rd25;
	shl.b64 	%rd380, %rd379, 2;
	add.s64 	%rd381, %rd24, %rd380;
	st.global.f32 	[%rd381], %f186;
$L__BB35_300:
	bar.warp.sync 	-1;
	shl.b32 	%r1967, %r303, 3;
	add.s32 	%r1969, %r1926, %r1967;
	ld.shared.u64 	%rd27, [%r1969+26112];
	add.s32 	%r1970, %r320, 384;
	setp.ge.s32 	%p342, %r1970, %r322;
	@%p342 bra 	$L__BB35_302;
	ld.shared.f32 	%f187, [%r321+1536];
	add.s64 	%rd382, %rd27, %rd25;
	shl.b64 	%rd383, %rd382, 2;
	add.s64 	%rd384, %rd24, %rd383;
	st.global.f32 	[%rd384+1536], %f187;
$L__BB35_302:
	bar.warp.sync 	-1;
	shl.b32 	%r1971, %r304, 3;
	add.s32 	%r1973, %r1926, %r1971;
	ld.shared.u64 	%rd28, [%r1973+26112];
	add.s32 	%r1974, %r320, 768;
	setp.ge.s32 	%p343, %r1974, %r322;
	@%p343 bra 	$L__BB35_304;
	ld.shared.f32 	%f188, [%r321+3072];
	add.s64 	%rd385, %rd28, %rd25;
	shl.b64 	%rd386, %rd385, 2;
	add.s64 	%rd387, %rd24, %rd386;
	st.global.f32 	[%rd387+3072], %f188;
$L__BB35_304:
	bar.warp.sync 	-1;
	shl.b32 	%r1975, %r305, 3;
	add.s32 	%r1977, %r1926, %r1975;
	ld.shared.u64 	%rd29, [%r1977+26112];
	add.s32 	%r1978, %r320, 1152;
	setp.ge.s32 	%p344, %r1978, %r322;
	@%p344 bra 	$L__BB35_306;
	ld.shared.f32 	%f189, [%r321+4608];
	add.s64 	%rd388, %rd29, %rd25;
	shl.b64 	%rd389, %rd388, 2;
	add.s64 	%rd390, %rd24, %rd389;
	st.global.f32 	[%rd390+4608], %f189;
$L__BB35_306:
	bar.warp.sync 	-1;
	shl.b32 	%r1979, %r306, 3;
	add.s32 	%r1981, %r1926, %r1979;
	ld.shared.u64 	%rd30, [%r1981+26112];
	add.s32 	%r1982, %r320, 1536;
	setp.ge.s32 	%p345, %r1982, %r322;
	@%p345 bra 	$L__BB35_308;
	ld.shared.f32 	%f190, [%r321+6144];
	add.s64 	%rd391, %rd30, %rd25;
	shl.b64 	%rd392, %rd391, 2;
	add.s64 	%rd393, %rd24, %rd392;
	st.global.f32 	[%rd393+6144], %f190;
$L__BB35_308:
	bar.warp.sync 	-1;
	shl.b32 	%r1983, %r307, 3;
	add.s32 	%r1985, %r1926, %r1983;
	ld.shared.u64 	%rd31, [%r1985+26112];
	add.s32 	%r1986, %r320, 1920;
	setp.ge.s32 	%p346, %r1986, %r322;
	@%p346 bra 	$L__BB35_310;
	ld.shared.f32 	%f191, [%r321+7680];
	add.s64 	%rd394, %rd31, %rd25;
	shl.b64 	%rd395, %rd394, 2;
	add.s64 	%rd396, %rd24, %rd395;
	st.global.f32 	[%rd396+7680], %f191;
$L__BB35_310:
	bar.warp.sync 	-1;
	shl.b32 	%r1987, %r308, 3;
	add.s32 	%r1989, %r1926, %r1987;
	ld.shared.u64 	%rd32, [%r1989+26112];
	add.s32 	%r1990, %r320, 2304;
	setp.ge.s32 	%p347, %r1990, %r322;
	@%p347 bra 	$L__BB35_312;
	ld.shared.f32 	%f192, [%r321+9216];
	add.s64 	%rd397, %rd32, %rd25;
	shl.b64 	%rd398, %rd397, 2;
	add.s64 	%rd399, %rd24, %rd398;
	st.global.f32 	[%rd399+9216], %f192;
$L__BB35_312:
	bar.warp.sync 	-1;
	shl.b32 	%r1991, %r309, 3;
	add.s32 	%r1993, %r1926, %r1991;
	ld.shared.u64 	%rd33, [%r1993+26112];
	add.s32 	%r1994, %r320, 2688;
	setp.ge.s32 	%p348, %r1994, %r322;
	@%p348 bra 	$L__BB35_314;
	ld.shared.f32 	%f193, [%r321+10752];
	add.s64 	%rd400, %rd33, %rd25;
	shl.b64 	%rd401, %rd400, 2;
	add.s64 	%rd402, %rd24, %rd401;
	st.global.f32 	[%rd402+10752], %f193;
$L__BB35_314:
	bar.warp.sync 	-1;
	shl.b32 	%r1995, %r310, 3;
	add.s32 	%r1997, %r1926, %r1995;
	ld.shared.u64 	%rd34, [%r1997+26112];
	or.b32  	%r1998, %r320, 3072;
	setp.ge.s32 	%p349, %r1998, %r322;
	@%p349 bra 	$L__BB35_316;
	ld.shared.f32 	%f194, [%r321+12288];
	add.s64 	%rd403, %rd34, %rd25;
	shl.b64 	%rd404, %rd403, 2;
	add.s64 	%rd405, %rd24, %rd404;
	st.global.f32 	[%rd405+12288], %f194;
$L__BB35_316:
	bar.warp.sync 	-1;
	shl.b32 	%r1999, %r311, 3;
	add.s32 	%r2001, %r1926, %r1999;
	ld.shared.u64 	%rd35, [%r2001+26112];
	add.s32 	%r2002, %r320, 3456;
	setp.ge.s32 	%p350, %r2002, %r322;
	@%p350 bra 	$L__BB35_318;
	ld.shared.f32 	%f195, [%r321+13824];
	add.s64 	%rd406, %rd35, %rd25;
	shl.b64 	%rd407, %rd406, 2;
	add.s64 	%rd408, %rd24, %rd407;
	st.global.f32 	[%rd408+13824], %f195;
$L__BB35_318:
	bar.warp.sync 	-1;
	shl.b32 	%r2003, %r312, 3;
	add.s32 	%r2005, %r1926, %r2003;
	ld.shared.u64 	%rd36, [%r2005+26112];
	add.s32 	%r2006, %r320, 3840;
	setp.ge.s32 	%p351, %r2006, %r322;
	@%p351 bra 	$L__BB35_320;
	ld.shared.f32 	%f196, [%r321+15360];
	add.s64 	%rd409, %rd36, %rd25;
	shl.b64 	%rd410, %rd409, 2;
	add.s64 	%rd411, %rd24, %rd410;
	st.global.f32 	[%rd411+15360], %f196;
$L__BB35_320:
	bar.warp.sync 	-1;
	shl.b32 	%r2007, %r313, 3;
	add.s32 	%r2009, %r1926, %r2007;
	ld.shared.u64 	%rd37, [%r2009+26112];
	add.s32 	%r2010, %r320, 4224;
	setp.ge.s32 	%p352, %r2010, %r322;
	@%p352 bra 	$L__BB35_322;
	ld.shared.f32 	%f197, [%r321+16896];
	add.s64 	%rd412, %rd37, %rd25;
	shl.b64 	%rd413, %rd412, 2;
	add.s64 	%rd414, %rd24, %rd413;
	st.global.f32 	[%rd414+16896], %f197;
$L__BB35_322:
	bar.warp.sync 	-1;
	shl.b32 	%r2011, %r314, 3;
	add.s32 	%r2013, %r1926, %r2011;
	ld.shared.u64 	%rd38, [%r2013+26112];
	add.s32 	%r2014, %r320, 4608;
	setp.ge.s32 	%p353, %r2014, %r322;
	@%p353 bra 	$L__BB35_324;
	ld.shared.f32 	%f198, [%r321+18432];
	add.s64 	%rd415, %rd38, %rd25;
	shl.b64 	%rd416, %rd415, 2;
	add.s64 	%rd417, %rd24, %rd416;
	st.global.f32 	[%rd417+18432], %f198;
$L__BB35_324:
	bar.warp.sync 	-1;
	shl.b32 	%r2015, %r315, 3;
	add.s32 	%r2017, %r1926, %r2015;
	ld.shared.u64 	%rd39, [%r2017+26112];
	add.s32 	%r2018, %r320, 4992;
	setp.ge.s32 	%p354, %r2018, %r322;
	@%p354 bra 	$L__BB35_326;
	ld.shared.f32 	%f199, [%r321+19968];
	add.s64 	%rd418, %rd39, %rd25;
	shl.b64 	%rd419, %rd418, 2;
	add.s64 	%rd420, %rd24, %rd419;
	st.global.f32 	[%rd420+19968], %f199;
$L__BB35_326:
	bar.warp.sync 	-1;
	shl.b32 	%r2019, %r316, 3;
	add.s32 	%r2021, %r1926, %r2019;
	ld.shared.u64 	%rd40, [%r2021+26112];
	add.s32 	%r2022, %r320, 5376;
	setp.ge.s32 	%p355, %r2022, %r322;
	@%p355 bra 	$L__BB35_328;
	ld.shared.f32 	%f200, [%r321+21504];
	add.s64 	%rd421, %rd40, %rd25;
	shl.b64 	%rd422, %rd421, 2;
	add.s64 	%rd423, %rd24, %rd422;
	st.global.f32 	[%rd423+21504], %f200;
$L__BB35_328:
	bar.warp.sync 	-1;
	shl.b32 	%r2023, %r317, 3;
	add.s32 	%r2025, %r1926, %r2023;
	ld.shared.u64 	%rd41, [%r2025+26112];
	add.s32 	%r2026, %r320, 5760;
	setp.ge.s32 	%p356, %r2026, %r322;
	@%p356 bra 	$L__BB35_330;
	ld.shared.f32 	%f201, [%r321+23040];
	add.s64 	%rd424, %rd41, %rd25;
	shl.b64 	%rd425, %rd424, 2;
	add.s64 	%rd426, %rd24, %rd425;
	st.global.f32 	[%rd426+23040], %f201;
$L__BB35_330:
	bar.warp.sync 	-1;
	shl.b32 	%r2027, %r318, 3;
	add.s32 	%r2029, %r1926, %r2027;
	ld.shared.u64 	%rd427, [%r2029+26112];
	add.s64 	%rd42, %rd427, %rd25;
	or.b32  	%r2030, %r320, 6144;
	setp.ge.s32 	%p357, %r2030, %r322;
	@%p357 bra 	$L__BB35_332;
	ld.shared.f32 	%f202, [%r321+24576];
	shl.b64 	%rd428, %rd42, 2;
	add.s64 	%rd429, %rd24, %rd428;
	st.global.f32 	[%rd429+24576], %f202;
$L__BB35_332:
	bar.warp.sync 	-1;
$L__BB35_333:
	ret;

}


// ===== COMPILED SASS (sm_100) =====

	.target	sm_100

	.elftype	@"ET_EXEC"


//--------------------- .note.nv.tkinfo           --------------------------
	.section	.note.nv.tkinfo,"",@"SHT_NOTE"
	.sectionflags	@"SHF_NOTE_NV_TKINFO"
	.tkinfo
        /*0018*/ 	.word	0x00000002
        /*0030*/ 	.string	""
        /*0030*/ 	.string	"ptxas"
        /*0030*/ 	.string	"Cuda compilation tools, release 13.0, V13.0.88"
        /*0030*/ 	.string	"Build cuda_13.0.r13.0/compiler.36424714_0"
        /*0030*/ 	.string	"-arch sm_100 -m 64 "



//--------------------- .note.nv.cuinfo           --------------------------
	.section	.note.nv.cuinfo,"",@"SHT_NOTE"
	.sectionflags	@"SHF_NOTE_NV_CUINFO"
        /*0018*/ 	.short	0x0002
        /*001a*/ 	.short	0x0064
        /*001c*/ 	.short	0x0082
	.zero		2


//--------------------- .nv.info                  --------------------------
	.section	.nv.info,"",@"SHT_CUDA_INFO"
	.align	4


	//----- nvinfo : EIATTR_REGCOUNT
	.align		4
        /*0000*/ 	.byte	0x04, 0x2f
        /*0002*/ 	.short	(.L_47 - .L_46)
	.align		4
.L_46:
        /*0004*/ 	.word	index@(_Z18initVertexQuadricsibPKiPKfPf)
        /*0008*/ 	.word	0x00000020


	//----- nvinfo : EIATTR_FRAME_SIZE
	.align		4
.L_47:
        /*000c*/ 	.byte	0x04, 0x11
        /*000e*/ 	.short	(.L_49 - .L_48)
	.align		4
.L_48:
        /*0010*/ 	.word	index@($__internal_5_$__cuda_sm3x_div_rn_noftz_f32_slowpath)
        /*0014*/ 	.word	0x00000000


	//----- nvinfo : EIATTR_FRAME_SIZE
	.align		4
.L_49:
        /*0018*/ 	.byte	0x04, 0x11
        /*001a*/ 	.short	(.L_51 - .L_50)
	.align		4
.L_50:
        /*001c*/ 	.word	index@(_Z18initVertexQuadricsibPKiPKfPf)
        /*0020*/ 	.word	0x00000000


	//----- nvinfo : EIATTR_REGCOUNT
	.align		4
.L_51:
        /*0024*/ 	.byte	0x04, 0x2f
        /*0026*/ 	.short	(.L_53 - .L_52)
	.align		4
.L_52:
        /*0028*/ 	.word	index@(_Z12extractEdgesiPKiPi)
        /*002c*/ 	.word	0x00000018


	//----- nvinfo : EIATTR_FRAME_SIZE
	.align		4
.L_53:
        /*0030*/ 	.byte	0x04, 0x11
        /*0032*/ 	.short	(.L_55 - .L_54)
	.align		4
.L_54:
        /*0034*/ 	.word	index@(_Z12extractEdgesiPKiPi)
        /*0038*/ 	.word	0x00000000


	//----- nvinfo : EIATTR_REGCOUNT
	.align		4
.L_55:
        /*003c*/ 	.byte	0x04, 0x2f
        /*003e*/ 	.short	(.L_57 - .L_56)
	.align		4
.L_56:
        /*0040*/ 	.word	index@(_Z19addBoundaryQuadricsiibfPKfS0_PKiS2_Pf)
        /*0044*/ 	.word	0x0000001c


	//----- nvinfo : EIATTR_FRAME_SIZE
	.align		4
.L_57:
        /*0048*/ 	.byte	0x04, 0x11
        /*004a*/ 	.short	(.L_59 - .L_58)
	.align		4
.L_58:
        /*004c*/ 	.word	index@($__internal_4_$__cuda_sm3x_div_rn_noftz_f32_slowpath)
        /*0050*/ 	.word	0x00000000


	//----- nvinfo : EIATTR_FRAME_SIZE
	.align		4
.L_59:
        /*0054*/ 	.byte	0x04, 0x11
        /*0056*/ 	.short	(.L_61 - .L_60)
	.align		4
.L_60:
        /*0058*/ 	.word	index@($__internal_3_$__cuda_sm20_sqrt_rn_f32_slowpath)
        /*005c*/ 	.word	0x00000000


	//----- nvinfo : EIATTR_FRAME_SIZE
	.align		4
.L_61:
        /*0060*/ 	.byte	0x04, 0x11
        /*0062*/ 	.short	(.L_63 - .L_62)
	.align		4
.L_62:
        /*0064*/ 	.word	index@(_Z19addBoundaryQuadricsiibfPKfS0_PKiS2_Pf)
        /*0068*/ 	.word	0x00000000


	//----- nvinfo : EIATTR_REGCOUNT
	.align		4
.L_63:
        /*006c*/ 	.byte	0x04, 0x2f
        /*006e*/ 	.short	(.L_65 - .L_64)
	.align		4
.L_64:
        /*0070*/ 	.word	index@(_Z15computeEdgeCostiiiPKfPKiS2_S0_Pf)
        /*0074*/ 	.word	0x00000028


	//----- nvinfo : EIATTR_FRAME_SIZE
	.align		4
.L_65:
        /*0078*/ 	.byte	0x04, 0x11
        /*007a*/ 	.short	(.L_67 - .L_66)
	.align		4
.L_66:
        /*007c*/ 	.word	index@($__internal_2_$__cuda_sm3x_div_rn_noftz_f32_slowpath)
        /*0080*/ 	.word	0x00000058


	//----- nvinfo : EIATTR_FRAME_SIZE
	.align		4
.L_67:
        /*0084*/ 	.byte	0x04, 0x11
        /*0086*/ 	.short	(.L_69 - .L_68)
	.align		4
.L_68:
        /*0088*/ 	.word	index@($__internal_1_$__cuda_sm20_rcp_rn_f32_slowpath)
        /*008c*/ 	.word	0x00000058


	//----- nvinfo : EIATTR_FRAME_SIZE
	.align		4
.L_69:
        /*0090*/ 	.byte	0x04, 0x11
        /*0092*/ 	.short	(.L_71 - .L_70)
	.align		4
.L_70:
        /*0094*/ 	.word	index@(_Z15computeEdgeCostiiiPKfPKiS2_S0_Pf)
        /*0098*/ 	.word	0x00000058


	//----- nvinfo : EIATTR_REGCOUNT
	.align		4
.L_71:
        /*009c*/ 	.byte	0x04, 0x2f
        /*009e*/ 	.short	(.L_73 - .L_72)
	.align		4
.L_72:
        /*00a0*/ 	.word	index@(_Z21VertexClusterQuadricsiiPKiS0_PKfPfS3_)
        /*00a4*/ 	.word	0x0000001a


	//----- nvinfo : EIATTR_FRAME_SIZE
	.align		4
.L_73:
        /*00a8*/ 	.byte	0x04, 0x11
        /*00aa*/ 	.short	(.L_75 - .L_74)
	.align		4
.L_74:
        /*00ac*/ 	.word	index@(_Z21VertexClusterQuadricsiiPKiS0_PKfPfS3_)
        /*00b0*/ 	.word	0x00000000


	//----- nvinfo : EIATTR_REGCOUNT
	.align		4
.L_75:
        /*00b4*/ 	.byte	0x04, 0x2f
        /*00b6*/ 	.short	(.L_77 - .L_76)
	.align		4
.L_76:
        /*00b8*/ 	.word	index@(_Z24VertexClusterContractioniiPKiS0_PKfPfS3_)
        /*00bc*/ 	.word	0x0000001d


	//----- nvinfo : EIATTR_FRAME_SIZE
	.align		4
.L_77:
        /*00c0*/ 	.byte	0x04, 0x11
        /*00c2*/ 	.short	(.L_79 - .L_78)
	.align		4
.L_78:
        /*00c4*/ 	.word	index@($__internal_0_$__cuda_sm3x_div_rn_noftz_f32_slowpath)
        /*00c8*/ 	.word	0x00000000


	//----- nvinfo : EIATTR_FRAME_SIZE
	.align		4
.L_79:
        /*00cc*/ 	.byte	0x04, 0x11
        /*00ce*/ 	.short	(.L_81 - .L_80)
	.align		4
.L_80:
        /*00d0*/ 	.word	index@(_Z24VertexClusterContractioniiPKiS0_PKfPfS3_)
        /*00d4*/ 	.word	0x00000000


	//----- nvinfo : EIATTR_REGCOUNT
	.align		4
.L_81:
        /*00d8*/ 	.byte	0x04, 0x2f
        /*00da*/ 	.short	(.L_83 - .L_82)
	.align		4
.L_82:
        /*00dc*/ 	.word	index@(_Z24labelDegenerateTrianglesiiPKiS0_PKfS0_PiPbS3_S3_)
        /*00e0*/ 	.word	0x00000012


	//----- nvinfo : EIATTR_FRAME_SIZE
	.align		4
.L_83:
        /*00e4*/ 	.byte	0x04, 0x11
        /*00e6*/ 	.short	(.L_85 - .L_84)
	.align		4
.L_84:
        /*00e8*/ 	.word	index@(_Z24labelDegenerateTrianglesiiPKiS0_PKfS0_PiPbS3_S3_)
        /*00ec*/ 	.word	0x00000000


	//----- nvinfo : EIATTR_REGCOUNT
	.align		4
.L_85:
        /*00f0*/ 	.byte	0x04, 0x2f
        /*00f2*/ 	.short	(.L_87 - .L_86)
	.align		4
.L_86:
        /*00f4*/ 	.word	index@(_Z12sizeofOutputiPKiS0_Pi)
        /*00f8*/ 	.word	0x0000001a


	//----- nvinfo : EIATTR_FRAME_SIZE
	.align		4
.L_87:
        /*00fc*/ 	.byte	0x04, 0x11
        /*00fe*/ 	.short	(.L_89 - .L_88)
	.align		4
.L_88:
        /*0100*/ 	.word	index@(_Z12sizeofOutputiPKiS0_Pi)
        /*0104*/ 	.word	0x00000000


	//----- nvinfo : EIATTR_REGCOUNT
	.align		4
.L_89:
        /*0108*/ 	.byte	0x04, 0x2f
        /*010a*/ 	.short	(.L_91 - .L_90)
	.align		4
.L_90:
        /*010c*/ 	.word	index@(_Z8getIOmapiPKiPi)
        /*0110*/ 	.word	0x0000000a


	//----- nvinfo : EIATTR_FRAME_SIZE
	.align		4
.L_91:
        /*0114*/ 	.byte	0x04, 0x11
        /*0116*/ 	.short	(.L_93 - .L_92)
	.align		4
.L_92:
        /*0118*/ 	.word	index@(_Z8getIOmapiPKiPi)
        /*011c*/ 	.word	0x00000000


	//----- nvinfo : EIATTR_REGCOUNT
	.align		4
.L_93:
        /*0120*/ 	.byte	0x04, 0x2f
        /*0122*/ 	.short	(.L_95 - .L_94)
	.align		4
.L_94:
        /*0124*/ 	.word	index@(_Z11updateFacesiPKiPKbPi)
        /*0128*/ 	.word	0x0000000e


	//----- nvinfo : EIATTR_FRAME_SIZE
	.align		4
.L_95:
        /*012c*/ 	.byte	0x04, 0x11
        /*012e*/ 	.short	(.L_97 - .L_96)
	.align		4
.L_96:
        /*0130*/ 	.word	index@(_Z11updateFacesiPKiPKbPi)
        /*0134*/ 	.word	0x00000000


	//----- nvinfo : EIATTR_REGCOUNT
	.align		4
.L_97:
        /*0138*/ 	.byte	0x04, 0x2f
        /*013a*/ 	.short	(.L_99 - .L_98)
	.align		4
.L_98:
        /*013c*/ 	.word	index@(_Z11update_repBiPiS_S_)
        /*0140*/ 	.word	0x0000000a


	//----- nvinfo : EIATTR_FRAME_SIZE
	.align		4
.L_99:
        /*0144*/ 	.byte	0x04, 0x11
        /*0146*/ 	.short	(.L_101 - .L_100)
	.align		4
.L_100:
        /*0148*/ 	.word	index@(_Z11update_repBiPiS_S_)
        /*014c*/ 	.word	0x00000000


	//----- nvinfo : EIATTR_REGCOUNT
	.align		4
.L_101:
        /*0150*/ 	.byte	0x04, 0x2f
        /*0152*/ 	.short	(.L_103 - .L_102)
	.align		4
.L_102:
        /*0154*/ 	.word	index@(_Z11update_repAiPiS_S_)
        /*0158*/ 	.word	0x00000018


	//----- nvinfo : EIATTR_FRAME_SIZE
	.align		4
.L_103:
        /*015c*/ 	.byte	0x04, 0x11
        /*015e*/ 	.short	(.L_105 - .L_104)
	.align		4
.L_104:
        /*0160*/ 	.word	index@(_Z11update_repAiPiS_S_)
        /*0164*/ 	.word	0x00000008


	//----- nvinfo : EIATTR_REGCOUNT
	.align		4
.L_105:
        /*0168*/ 	.byte	0x04, 0x2f
        /*016a*/ 	.short	(.L_107 - .L_106)
	.align		4
.L_106:
        /*016c*/ 	.word	index@(_Z11update_mapAiPiS_S_PKi)
        /*0170*/ 	.word	0x0000000a


	//----- nvinfo : EIATTR_FRAME_SIZE
	.align		4
.L_107:
        /*0174*/ 	.byte	0x04, 0x11
        /*0176*/ 	.short	(.L_109 - .L_108)
	.align		4
.L_108:
        /*0178*/ 	.word	index@(_Z11update_mapAiPiS_S_PKi)
        /*017c*/ 	.word	0x00000000


	//----- nvinfo : EIATTR_REGCOUNT
	.align		4
.L_109:
        /*0180*/ 	.byte	0x04, 0x2f
        /*0182*/ 	.short	(.L_111 - .L_110)
	.align		4
.L_110:
        /*0184*/ 	.word	index@(_Z20count_vertex_adjfaceiPKiS0_Pi)
        /*0188*/ 	.word	0x00000010


	//----- nvinfo : EIATTR_FRAME_SIZE
	.align		4
.L_111:
        /*018c*/ 	.byte	0x04, 0x11
        /*018e*/ 	.short	(.L_113 - .L_112)
	.align		4
.L_112:
        /*0190*/ 	.word	index@(_Z20count_vertex_adjfaceiPKiS0_Pi)
        /*0194*/ 	.word	0x00000000


	//----- nvinfo : EIATTR_REGCOUNT
	.align		4
.L_113:
        /*0198*/ 	.byte	0x04, 0x2f
        /*019a*/ 	.short	(.L_115 - .L_114)
	.align		4
.L_114:
        /*019c*/ 	.word	index@(_ZN6thrust24THRUST_300001_SM_1000_NS8cuda_cub4core6detail13_kernel_agentINS1_8__unique9InitAgentIN3cub18CUB_300001_SM_100013ScanTileStateIiLb1EEEPiiEEJSA_mSB_EEEvDpT0_)
        /*01a0*/ 	.word	0x0000000a


	//----- nvinfo : EIATTR_FRAME_SIZE
	.align		4
.L_115:
        /*01a4*/ 	.byte	0x04, 0x11
        /*01a6*/ 	.short	(.L_117 - .L_116)
	.align		4
.L_116:
        /*01a8*/ 	.word	index@(_ZN6thrust24THRUST_300001_SM_1000_NS8cuda_cub4core6detail13_kernel_agentINS1_8__unique9InitAgentIN3cub18CUB_300001_SM_100013ScanTileStateIiLb1EEEPiiEEJSA_mSB_EEEvDpT0_)
        /*01ac*/ 	.word	0x00000000


	//----- nvinfo : EIATTR_REGCOUNT
	.align		4
.L_117:
        /*01b0*/ 	.byte	0x04, 0x2f
        /*01b2*/ 	.short	(.L_119 - .L_118)
	.align		4
.L_118:
        /*01b4*/ 	.word	index@(_ZN6thrust24THRUST_300001_SM_1000_NS8cuda_cub4core6detail13_kernel_agentINS1_8__unique11UniqueAgentINS0_10device_ptrIiEES8_16edge_unique_funcIiEiPiEEJS8_S8_SA_SB_iN3cub18CUB_300001_SM_100013ScanTileStateIiLb1EEEmEEEvDpT0_)
        /*01b8*/ 	.word	0x00000038


	//----- nvinfo : EIATTR_FRAME_SIZE
	.align		4
.L_119:
        /*01bc*/ 	.byte	0x04, 0x11
        /*01be*/ 	.short	(.L_121 - .L_120)
	.align		4
.L_120:
        /*01c0*/ 	.word	index@(_ZN6thrust24THRUST_300001_SM_1000_NS8cuda_cub4core6detail13_kernel_agentINS1_8__unique11UniqueAgentINS0_10device_ptrIiEES8_16edge_unique_funcIiEiPiEEJS8_S8_SA_SB_iN3cub18CUB_300001_SM_100013ScanTileStateIiLb1EEEmEEEvDpT0_)
        /*01c4*/ 	.word	0x00000000


	//----- nvinfo : EIATTR_REGCOUNT
	.align		4
.L_121:
        /*01c8*/ 	.byte	0x04, 0x2f
        /*01ca*/ 	.short	(.L_123 - .L_122)
	.align		4
.L_122:
        /*01cc*/ 	.word	index@(_ZN3cub18CUB_300001_SM_10006detail11EmptyKernelIvEEvv)
        /*01d0*/ 	.word	0x00000004


	//----- nvinfo : EIATTR_FRAME_SIZE
	.align		4
.L_123:
        /*01d4*/ 	.byte	0x04, 0x11
        /*01d6*/ 	.short	(.L_125 - .L_124)
	.align		4
.L_124:
        /*01d8*/ 	.word	index@(_ZN3cub18CUB_300001_SM_10006detail11EmptyKernelIvEEvv)
        /*01dc*/ 	.word	0x00000000


	//----- nvinfo : EIATTR_REGCOUNT
	.align		4
.L_125:
        /*01e0*/ 	.byte	0x04, 0x2f
        /*01e2*/ 	.short	(.L_127 - .L_126)
	.align		4
.L_126:
        /*01e4*/ 	.word	index@(_ZN3cub18CUB_300001_SM_10006detail8for_each13static_kernelINS2_12policy_hub_t12policy_500_tEmN6thrust24THRUST_300001_SM_1000_NS8cuda_cub20__uninitialized_fill7functorINS7_10device_ptrIiEEiEEEEvT0_T1_)
        /*01e8*/ 	.word	0x00000008


	//----- nvinfo : EIATTR_FRAME_SIZE
	.align		4
.L_127:
        /*01ec*/ 	.byte	0x04, 0x11
        /*01ee*/ 	.short	(.L_129 - .L_128)
	.align		4
.L_128:
        /*01f0*/ 	.word	index@(_ZN3cub18CUB_300001_SM_10006detail8for_each13static_kernelINS2_12policy_hub_t12policy_500_tEmN6thrust24THRUST_300001_SM_1000_NS8cuda_cub20__uninitialized_fill7functorINS7_10device_ptrIiEEiEEEEvT0_T1_)
        /*01f4*/ 	.word	0x00000000


	//----- nvinfo : EIATTR_REGCOUNT
	.align		4
.L_129:
        /*01f8*/ 	.byte	0x04, 0x2f
        /*01fa*/ 	.short	(.L_131 - .L_130)
	.align		4
.L_130:
        /*01fc*/ 	.word	index@(_ZN3cub18CUB_300001_SM_10006detail8for_each13static_kernelINS2_12policy_hub_t12policy_500_tElN6thrust24THRUST_300001_SM_1000_NS8cuda_cub10__tabulate7functorINS7_6detail15normal_iteratorINS7_10device_ptrIiEEEENS7_6system6detail7generic6detail22compute_sequence_valueIivEElEEEEvT0_T1_)
        /*0200*/ 	.word	0x0000000a


	//----- nvinfo : EIATTR_FRAME_SIZE
	.align		4
.L_131:
        /*0204*/ 	.byte	0x04, 0x11
        /*0206*/ 	.short	(.L_133 - .L_132)
	.align		4
.L_132:
        /*0208*/ 	.word	index@(_ZN3cub18CUB_300001_SM_10006detail8for_each13static_kernelINS2_12policy_hub_t12policy_500_tElN6thrust24THRUST_300001_SM_1000_NS8cuda_cub10__tabulate7functorINS7_6detail15normal_iteratorINS7_10device_ptrIiEEEENS7_6system6detail7generic6detail22compute_sequence_valueIivEElEEEEvT0_T1_)
        /*020c*/ 	.word	0x00000000


	//----- nvinfo : EIATTR_REGCOUNT
	.align		4
.L_133:
        /*0210*/ 	.byte	0x04, 0x2f
        /*0212*/ 	.short	(.L_135 - .L_134)
	.align		4
.L_134:
        /*0214*/ 	.word	index@(_ZN3cub18CUB_300001_SM_10006detail10merge_sort30DeviceMergeSortBlockSortKernelINS2_10policy_hubIN6thrust24THRUST_300001_SM_1000_NS6detail15normal_iteratorINS6_10device_ptrIiEEEEE9Policy600ESB_PNS0_8NullTypeESB_SF_j14edge_sort_funcIiEiSE_EEvbT0_T1_T2_T3_T4_PT6_PT7_T5_NS1_7vsmem_tE)
        /*0218*/ 	.word	0x00000028


	//----- nvinfo : EIATTR_FRAME_SIZE
	.align		4
.L_135:
        /*021c*/ 	.byte	0x04, 0x11
        /*021e*/ 	.short	(.L_137 - .L_136)
	.align		4
.L_136:
        /*0220*/ 	.word	index@(_ZN3cub18CUB_300001_SM_10006detail10merge_sort30DeviceMergeSortBlockSortKernelINS2_10policy_hubIN6thrust24THRUST_300001_SM_1000_NS6detail15normal_iteratorINS6_10device_ptrIiEEEEE9Policy600ESB_PNS0_8NullTypeESB_SF_j14edge_sort_funcIiEiSE_EEvbT0_T1_T2_T3_T4_PT6_PT7_T5_NS1_7vsmem_tE)
        /*0224*/ 	.word	0x00000000


	//----- nvinfo : EIATTR_REGCOUNT
	.align		4
.L_137:
        /*0228*/ 	.byte	0x04, 0x2f
        /*022a*/ 	.short	(.L_139 - .L_138)
	.align		4
.L_138:
        /*022c*/ 	.word	index@(_ZN3cub18CUB_300001_SM_10006detail10merge_sort30DeviceMergeSortPartitionKernelIN6thrust24THRUST_300001_SM_1000_NS6detail15normal_iteratorINS5_10device_ptrIiEEEEj14edge_sort_funcIiEiEEvbT_PT2_T0_SG_PSG_T1_SG_i)
        /*0230*/ 	.word	0x00000015


	//----- nvinfo : EIATTR_FRAME_SIZE
	.align		4
.L_139:
        /*0234*/ 	.byte	0x04, 0x11
        /*0236*/ 	.short	(.L_141 - .L_140)
	.align		4
.L_140:
        /*0238*/ 	.word	index@(_ZN3cub18CUB_300001_SM_10006detail10merge_sort30DeviceMergeSortPartitionKernelIN6thrust24THRUST_300001_SM_1000_NS6detail15normal_iteratorINS5_10device_ptrIiEEEEj14edge_sort_funcIiEiEEvbT_PT2_T0_SG_PSG_T1_SG_i)
        /*023c*/ 	.word	0x00000000


	//----- nvinfo : EIATTR_REGCOUNT
	.align		4
.L_141:
        /*0240*/ 	.byte	0x04, 0x2f
        /*0242*/ 	.short	(.L_143 - .L_142)
	.align		4
.L_142:
        /*0244*/ 	.word	index@(_ZN3cub18CUB_300001_SM_10006detail10merge_sort26DeviceMergeSortMergeKernelINS2_10policy_hubIN6thrust24THRUST_300001_SM_1000_NS6detail15normal_iteratorINS6_10device_ptrIiEEEEE9Policy600ESB_PNS0_8NullTypeESB_SF_j14edge_sort_funcIiEiSE_EEvbT2_T3_T4_PT6_PT7_T5_PSK_SK_NS1_7vsmem_tE)
        /*0248*/ 	.word	0x00000020


	//----- nvinfo : EIATTR_FRAME_SIZE
	.align		4
.L_143:
        /*024c*/ 	.byte	0x04, 0x11
        /*024e*/ 	.short	(.L_145 - .L_144)
	.align		4
.L_144:
        /*0250*/ 	.word	index@(_ZN3cub18CUB_300001_SM_10006detail10merge_sort26DeviceMergeSortMergeKernelINS2_10policy_hubIN6thrust24THRUST_300001_SM_1000_NS6detail15normal_iteratorINS6_10device_ptrIiEEEEE9Policy600ESB_PNS0_8NullTypeESB_SF_j14edge_sort_funcIiEiSE_EEvbT2_T3_T4_PT6_PT7_T5_PSK_SK_NS1_7vsmem_tE)
        /*0254*/ 	.word	0x00000000


	//----- nvinfo : EIATTR_REGCOUNT
	.align		4
.L_145:
        /*0258*/ 	.byte	0x04, 0x2f
        /*025a*/ 	.short	(.L_147 - .L_146)
	.align		4
.L_146:
        /*025c*/ 	.word	index@(_ZN3cub18CUB_300001_SM_10006detail10merge_sort30DeviceMergeSortBlockSortKernelINS2_10policy_hubIN6thrust24THRUST_300001_SM_1000_NS6detail15normal_iteratorINS6_10device_ptrIiEEEEE9Policy600ESB_PNS0_8NullTypeESB_SF_m14edge_sort_funcIiEiSE_EEvbT0_T1_T2_T3_T4_PT6_PT7_T5_NS1_7vsmem_tE)
        /*0260*/ 	.word	0x00000028


	//----- nvinfo : EIATTR_FRAME_SIZE
	.align		4
.L_147:
        /*0264*/ 	.byte	0x04, 0x11
        /*0266*/ 	.short	(.L_149 - .L_148)
	.align		4
.L_148:
        /*0268*/ 	.word	index@(_ZN3cub18CUB_300001_SM_10006detail10merge_sort30DeviceMergeSortBlockSortKernelINS2_10policy_hubIN6thrust24THRUST_300001_SM_1000_NS6detail15normal_iteratorINS6_10device_ptrIiEEEEE9Policy600ESB_PNS0_8NullTypeESB_SF_m14edge_sort_funcIiEiSE_EEvbT0_T1_T2_T3_T4_PT6_PT7_T5_NS1_7vsmem_tE)
        /*026c*/ 	.word	0x00000000


	//----- nvinfo : EIATTR_REGCOUNT
	.align		4
.L_149:
        /*0270*/ 	.byte	0x04, 0x2f
        /*0272*/ 	.short	(.L_151 - .L_150)
	.align		4
.L_150:
        /*0274*/ 	.word	index@(_ZN3cub18CUB_300001_SM_10006detail10merge_sort30DeviceMergeSortPartitionKernelIN6thrust24THRUST_300001_SM_1000_NS6detail15normal_iteratorINS5_10device_ptrIiEEEEm14edge_sort_funcIiEiEEvbT_PT2_T0_SG_PSG_T1_SG_i)
        /*0278*/ 	.word	0x0000001a


	//----- nvinfo : EIATTR_FRAME_SIZE
	.align		4
.L_151:
        /*027c*/ 	.byte	0x04, 0x11
        /*027e*/ 	.short	(.L_153 - .L_152)
	.align		4
.L_152:
        /*0280*/ 	.word	index@(_ZN3cub18CUB_300001_SM_10006detail10merge_sort30DeviceMergeSortPartitionKernelIN6thrust24THRUST_300001_SM_1000_NS6detail15normal_iteratorINS5_10device_ptrIiEEEEm14edge_sort_funcIiEiEEvbT_PT2_T0_SG_PSG_T1_SG_i)
        /*0284*/ 	.word	0x00000000


	//----- nvinfo : EIATTR_REGCOUNT
	.align		4
.L_153:
        /*0288*/ 	.byte	0x04, 0x2f
        /*028a*/ 	.short	(.L_155 - .L_154)
	.align		4
.L_154:
        /*028c*/ 	.word	index@(_ZN3cub18CUB_300001_SM_10006detail10merge_sort26DeviceMergeSortMergeKernelINS2_10policy_hubIN6thrust24THRUST_300001_SM_1000_NS6detail15normal_iteratorINS6_10device_ptrIiEEEEE9Policy600ESB_PNS0_8NullTypeESB_SF_m14edge_sort_funcIiEiSE_EEvbT2_T3_T4_PT6_PT7_T5_PSK_SK_NS1_7vsmem_tE)
        /*0290*/ 	.word	0x00000020


	//----- nvinfo : EIATTR_FRAME_SIZE
	.align		4
.L_155:
        /*0294*/ 	.byte	0x04, 0x11
        /*0296*/ 	.short	(.L_157 - .L_156)
	.align		4
.L_156:
        /*0298*/ 	.word	index@(_ZN3cub18CUB_300001_SM_10006detail10merge_sort26DeviceMergeSortMergeKernelINS2_10policy_hubIN6thrust24THRUST_300001_SM_1000_NS6detail15normal_iteratorINS6_10device_ptrIiEEEEE9Policy600ESB_PNS0_8NullTypeESB_SF_m14edge_sort_funcIiEiSE_EEvbT2_T3_T4_PT6_PT7_T5_PSK_SK_NS1_7vsmem_tE)
        /*029c*/ 	.word	0x00000000


	//----- nvinfo : EIATTR_REGCOUNT
	.align		4
.L_157:
        /*02a0*/ 	.byte	0x04, 0x2f
        /*02a2*/ 	.short	(.L_159 - .L_158)
	.align		4
.L_158:
        /*02a4*/ 	.word	index@(_ZN3cub18CUB_300001_SM_10006detail4scan20DeviceScanInitKernelINS0_13ScanTileStateIiLb1EEEEEvT_i)
        /*02a8*/ 	.word	0x00000008


	//----- nvinfo : EIATTR_FRAME_SIZE
	.align		4
.L_159:
        /*02ac*/ 	.byte	0x04, 0x11
        /*02ae*/ 	.short	(.L_161 - .L_160)
	.align		4
.L_160:
        /*02b0*/ 	.word	index@(_ZN3cub18CUB_300001_SM_10006detail4scan20DeviceScanInitKernelINS0_13ScanTileStateIiLb1EEEEEvT_i)
        /*02b4*/ 	.word	0x00000000


	//----- nvinfo : EIATTR_REGCOUNT
	.align		4
.L_161:
        /*02b8*/ 	.byte	0x04, 0x2f
        /*02ba*/ 	.short	(.L_163 - .L_162)
	.align		4
.L_162:
        /*02bc*/ 	.word	index@(_ZN3cub18CUB_300001_SM_10006detail4scan16DeviceScanKernelINS2_10policy_hubIiiijN4cuda3std3__44plusIvEEE10Policy1000EPiSC_NS0_13ScanTileStateIiLb1EEES9_NS0_8NullTypeEjiLb0ESF_EEvT0_T1_T2_iT3_T4_T5_)
        /*02c0*/ 	.word	0x00000038


	//----- nvinfo : EIATTR_FRAME_SIZE
	.align		4
.L_163:
        /*02c4*/ 	.byte	0x04, 0x11
        /*02c6*/ 	.short	(.L_165 - .L_164)
	.align		4
.L_164:
        /*02c8*/ 	.word	index@(_ZN3cub18CUB_300001_SM_10006detail4scan16DeviceScanKernelINS2_10policy_hubIiiijN4cuda3std3__44plusIvEEE10Policy1000EPiSC_NS0_13ScanTileStateIiLb1EEES9_NS0_8NullTypeEjiLb0ESF_EEvT0_T1_T2_iT3_T4_T5_)
        /*02cc*/ 	.word	0x00000000


	//----- nvinfo : EIATTR_REGCOUNT
	.align		4
.L_165:
        /*02d0*/ 	.byte	0x04, 0x2f
        /*02d2*/ 	.short	(.L_167 - .L_166)
	.align		4
.L_166:
        /*02d4*/ 	.word	index@(_ZN3cub18CUB_300001_SM_10006detail4scan16DeviceScanKernelINS2_10policy_hubIiiimN4cuda3std3__44plusIvEEE10Policy1000EPiSC_NS0_13ScanTileStateIiLb1EEES9_NS0_8NullTypeEmiLb0ESF_EEvT0_T1_T2_iT3_T4_T5_)
        /*02d8*/ 	.word	0x00000030


	//----- nvinfo : EIATTR_FRAME_SIZE
	.align		4
.L_167:
        /*02dc*/ 	.byte	0x04, 0x11
        /*02de*/ 	.short	(.L_169 - .L_168)
	.align		4
.L_168:
        /*02e0*/ 	.word	index@(_ZN3cub18CUB_300001_SM_10006detail4scan16DeviceScanKernelINS2_10policy_hubIiiimN4cuda3std3__44plusIvEEE10Policy1000EPiSC_NS0_13ScanTileStateIiLb1EEES9_NS0_8NullTypeEmiLb0ESF_EEvT0_T1_T2_iT3_T4_T5_)
        /*02e4*/ 	.word	0x00000000


	//----- nvinfo : EIATTR_REGCOUNT
	.align		4
.L_169:
        /*02e8*/ 	.byte	0x04, 0x2f
        /*02ea*/ 	.short	(.L_171 - .L_170)
	.align		4
.L_170:
        /*02ec*/ 	.word	index@(_ZN3cub18CUB_300001_SM_10006detail10radix_sort31DeviceRadixSortSingleTileKernelINS1_5radix10policy_hubIfiyE10Policy1000ELNS0_9SortOrderE0EfiyNS1_21identity_decomposer_tEEEvPKT1_PSA_PKT2_PSE_T3_iiT4_)
        /*02f0*/ 	.word	0x00000097


	//----- nvinfo : EIATTR_FRAME_SIZE
	.align		4
.L_171:
        /*02f4*/ 	.byte	0x04, 0x11
        /*02f6*/ 	.short	(.L_173 - .L_172)
	.align		4
.L_172:
        /*02f8*/ 	.word	index@(_ZN3cub18CUB_300001_SM_10006detail10radix_sort31DeviceRadixSortSingleTileKernelINS1_5radix10policy_hubIfiyE10Policy1000ELNS0_9SortOrderE0EfiyNS1_21identity_decomposer_tEEEvPKT1_PSA_PKT2_PSE_T3_iiT4_)
        /*02fc*/ 	.word	0x00000000


	//----- nvinfo : EIATTR_REGCOUNT
	.align		4
.L_173:
        /*0300*/ 	.byte	0x04, 0x2f
        /*0302*/ 	.short	(.L_175 - .L_174)
	.align		4
.L_174:
        /*0304*/ 	.word	index@(_ZN3cub18CUB_300001_SM_10006detail10radix_sort30DeviceRadixSortHistogramKernelINS1_5radix10policy_hubIfiyE10Policy1000ELNS0_9SortOrderE0EfyNS1_21identity_decomposer_tEEEvPT2_PKT1_SA_iiT3_)
        /*0308*/ 	.word	0x00000020


	//----- nvinfo : EIATTR_FRAME_SIZE
	.align		4
.L_175:
        /*030c*/ 	.byte	0x04, 0x11
        /*030e*/ 	.short	(.L_177 - .L_176)
	.align		4
.L_176:
        /*0310*/ 	.word	index@(_ZN3cub18CUB_300001_SM_10006detail10radix_sort30DeviceRadixSortHistogramKernelINS1_5radix10policy_hubIfiyE10Policy1000ELNS0_9SortOrderE0EfyNS1_21identity_decomposer_tEEEvPT2_PKT1_SA_iiT3_)
        /*0314*/ 	.word	0x00000000


	//----- nvinfo : EIATTR_REGCOUNT
	.align		4
.L_177:
        /*0318*/ 	.byte	0x04, 0x2f
        /*031a*/ 	.short	(.L_179 - .L_178)
	.align		4
.L_178:
        /*031c*/ 	.word	index@(_ZN3cub18CUB_300001_SM_10006detail10radix_sort33DeviceRadixSortExclusiveSumKernelINS1_5radix10policy_hubIfiyE10Policy1000EyEEvPT0_)
        /*0320*/ 	.word	0x00000020


	//----- nvinfo : EIATTR_FRAME_SIZE
	.align		4
.L_179:
        /*0324*/ 	.byte	0x04, 0x11
        /*0326*/ 	.short	(.L_181 - .L_180)
	.align		4
.L_180:
        /*0328*/ 	.word	index@(_ZN3cub18CUB_300001_SM_10006detail10radix_sort33DeviceRadixSortExclusiveSumKernelINS1_5radix10policy_hubIfiyE10Policy1000EyEEvPT0_)
        /*032c*/ 	.word	0x00000000


	//----- nvinfo : EIATTR_REGCOUNT
	.align		4
.L_181:
        /*0330*/ 	.byte	0x04, 0x2f
        /*0332*/ 	.short	(.L_183 - .L_182)
	.align		4
.L_182:
        /*0334*/ 	.word	index@(_ZN3cub18CUB_300001_SM_10006detail10radix_sort29DeviceRadixSortOnesweepKernelINS1_5radix10policy_hubIfiyE10Policy1000ELNS0_9SortOrderE0EfiyiiNS1_21identity_decomposer_tEEEvPT5_SB_PT3_PKSC_PT1_PKSG_PT2_PKSK_T4_iiT6_)
        /*0338*/ 	.word	0x0000004f


	//----- nvinfo : EIATTR_FRAME_SIZE
	.align		4
.L_183:
        /*033c*/ 	.byte	0x04, 0x11
        /*033e*/ 	.short	(.L_185 - .L_184)
	.align		4
.L_184:
        /*0340*/ 	.word	index@(_ZN3cub18CUB_300001_SM_10006detail10radix_sort29DeviceRadixSortOnesweepKernelINS1_5radix10policy_hubIfiyE10Policy1000ELNS0_9SortOrderE0EfiyiiNS1_21identity_decomposer_tEEEvPT5_SB_PT3_PKSC_PT1_PKSG_PT2_PKSK_T4_iiT6_)
        /*0344*/ 	.word	0x00000000


	//----- nvinfo : EIATTR_REGCOUNT
	.align		4
.L_185:
        /*0348*/ 	.byte	0x04, 0x2f
        /*034a*/ 	.short	(.L_187 - .L_186)
	.align		4
.L_186:
        /*034c*/ 	.word	index@(_ZN3cub18CUB_300001_SM_10006detail10radix_sort31DeviceRadixSortSingleTileKernelINS1_5radix10policy_hubIffyE10Policy1000ELNS0_9SortOrderE0EffyNS1_21identity_decomposer_tEEEvPKT1_PSA_PKT2_PSE_T3_iiT4_)
        /*0350*/ 	.word	0x00000097


	//----- nvinfo : EIATTR_FRAME_SIZE
	.align		4
.L_187:
        /*0354*/ 	.byte	0x04, 0x11
        /*0356*/ 	.short	(.L_189 - .L_188)
	.align		4
.L_188:
        /*0358*/ 	.word	index@(_ZN3cub18CUB_300001_SM_10006detail10radix_sort31DeviceRadixSortSingleTileKernelINS1_5radix10policy_hubIffyE10Policy1000ELNS0_9SortOrderE0EffyNS1_21identity_decomposer_tEEEvPKT1_PSA_PKT2_PSE_T3_iiT4_)
        /*035c*/ 	.word	0x00000000


	//----- nvinfo : EIATTR_REGCOUNT
	.align		4
.L_189:
        /*0360*/ 	.byte	0x04, 0x2f
        /*0362*/ 	.short	(.L_191 - .L_190)
	.align		4
.L_190:
        /*0364*/ 	.word	index@(_ZN3cub18CUB_300001_SM_10006detail10radix_sort30DeviceRadixSortHistogramKernelINS1_5radix10policy_hubIffyE10Policy1000ELNS0_9SortOrderE0EfyNS1_21identity_decomposer_tEEEvPT2_PKT1_SA_iiT3_)
        /*0368*/ 	.word	0x00000020


	//----- nvinfo : EIATTR_FRAME_SIZE
	.align		4
.L_191:
        /*036c*/ 	.byte	0x04, 0x11
        /*036e*/ 	.short	(.L_193 - .L_192)
	.align		4
.L_192:
        /*0370*/ 	.word	index@(_ZN3cub18CUB_300001_SM_10006detail10radix_sort30DeviceRadixSortHistogramKernelINS1_5radix10policy_hubIffyE10Policy1000ELNS0_9SortOrderE0EfyNS1_21identity_decomposer_tEEEvPT2_PKT1_SA_iiT3_)
        /*0374*/ 	.word	0x00000000


	//----- nvinfo : EIATTR_REGCOUNT
	.align		4
.L_193:
        /*0378*/ 	.byte	0x04, 0x2f
        /*037a*/ 	.short	(.L_195 - .L_194)
	.align		4
.L_194:
        /*037c*/ 	.word	index@(_ZN3cub18CUB_300001_SM_10006detail10radix_sort33DeviceRadixSortExclusiveSumKernelINS1_5radix10policy_hubIffyE10Policy1000EyEEvPT0_)
        /*0380*/ 	.word	0x00000020


	//----- nvinfo : EIATTR_FRAME_SIZE
	.align		4
.L_195:
        /*0384*/ 	.byte	0x04, 0x11
        /*0386*/ 	.short	(.L_197 - .L_196)
	.align		4
.L_196:
        /*0388*/ 	.word	index@(_ZN3cub18CUB_300001_SM_10006detail10radix_sort33DeviceRadixSortExclusiveSumKernelINS1_5radix10policy_hubIffyE10Policy1000EyEEvPT0_)
        /*038c*/ 	.word	0x00000000


	//----- nvinfo : EIATTR_REGCOUNT
	.align		4
.L_197:
        /*0390*/ 	.byte	0x04, 0x2f
        /*0392*/ 	.short	(.L_199 - .L_198)
	.align		4
.L_198:
        /*0394*/ 	.word	index@(_ZN3cub18CUB_300001_SM_10006detail10radix_sort29DeviceRadixSortOnesweepKernelINS1_5radix10policy_hubIffyE10Policy1000ELNS0_9SortOrderE0EffyiiNS1_21identity_decomposer_tEEEvPT5_SB_PT3_PKSC_PT1_PKSG_PT2_PKSK_T4_iiT6_)
        /*0398*/ 	.word	0x0000004f


	//----- nvinfo : EIATTR_FRAME_SIZE
	.align		4
.L_199:
        /*039c*/ 	.byte	0x04, 0x11
        /*039e*/ 	.short	(.L_201 - .L_200)
	.align		4
.L_200:
        /*03a0*/ 	.word	index@(_ZN3cub18CUB_300001_SM_10006detail10radix_sort29DeviceRadixSortOnesweepKernelINS1_5radix10policy_hubIffyE10Policy1000ELNS0_9SortOrderE0EffyiiNS1_21identity_decomposer_tEEEvPT5_SB_PT3_PKSC_PT1_PKSG_PT2_PKSK_T4_iiT6_)
        /*03a4*/ 	.word	0x00000000


	//----- nvinfo : EIATTR_MIN_STACK_SIZE
	.align		4
.L_201:
        /*03a8*/ 	.byte	0x04, 0x12
        /*03aa*/ 	.short	(.L_203 - .L_202)
	.align		4
.L_202:
        /*03ac*/ 	.word	index@(_ZN3cub18CUB_300001_SM_10006detail10radix_sort29DeviceRadixSortOnesweepKernelINS1_5radix10policy_hubIffyE10Policy1000ELNS0_9SortOrderE0EffyiiNS1_21identity_decomposer_tEEEvPT5_SB_PT3_PKSC_PT1_PKSG_PT2_PKSK_T4_iiT6_)
        /*03b0*/ 	.word	0x00000000


	//----- nvinfo : EIATTR_MIN_STACK_SIZE
	.align		4
.L_203:
        /*03b4*/ 	.byte	0x04, 0x12
        /*03b6*/ 	.short	(.L_205 - .L_204)
	.align		4
.L_204:
        /*03b8*/ 	.word	index@(_ZN3cub18CUB_300001_SM_10006detail10radix_sort33DeviceRadixSortExclusiveSumKernelINS1_5radix10policy_hubIffyE10Policy1000EyEEvPT0_)
        /*03bc*/ 	.word	0x00000000


	//----- nvinfo : EIATTR_MIN_STACK_SIZE
	.align		4
.L_205:
        /*03c0*/ 	.byte	0x04, 0x12
        /*03c2*/ 	.short	(.L_207 - .L_206)
	.align		4
.L_206:
        /*03c4*/ 	.word	index@(_ZN3cub18CUB_300001_SM_10006detail10radix_sort30DeviceRadixSortHistogramKernelINS1_5radix10policy_hubIffyE10Policy1000ELNS0_9SortOrderE0EfyNS1_21identity_decomposer_tEEEvPT2_PKT1_SA_iiT3_)
        /*03c8*/ 	.word	0x00000000


	//----- nvinfo : EIATTR_MIN_STACK_SIZE
	.align		4
.L_207:
        /*03cc*/ 	.byte	0x04, 0x12
        /*03ce*/ 	.short	(.L_209 - .L_208)
	.align		4
.L_208:
        /*03d0*/ 	.word	index@(_ZN3cub18CUB_300001_SM_10006detail10radix_sort31DeviceRadixSortSingleTileKernelINS1_5radix10policy_hubIffyE10Policy1000ELNS0_9SortOrderE0EffyNS1_21identity_decomposer_tEEEvPKT1_PSA_PKT2_PSE_T3_iiT4_)
        /*03d4*/ 	.word	0x00000000


	//----- nvinfo : EIATTR_MIN_STACK_SIZE
	.align		4
.L_209:
        /*03d8*/ 	.byte	0x04, 0x12
        /*03da*/ 	.short	(.L_211 - .L_210)
	.align		4
.L_210:
        /*03dc*/ 	.word	index@(_ZN3cub18CUB_300001_SM_10006detail10radix_sort29DeviceRadixSortOnesweepKernelINS1_5radix10policy_hubIfiyE10Policy1000ELNS0_9SortOrderE0EfiyiiNS1_21identity_decomposer_tEEEvPT5_SB_PT3_PKSC_PT1_PKSG_PT2_PKSK_T4_iiT6_)
        /*03e0*/ 	.word	0x00000000


	//----- nvinfo : EIATTR_MIN_STACK_SIZE
	.align		4
.L_211:
        /*03e4*/ 	.byte	0x04, 0x12
        /*03e6*/ 	.short	(.L_213 - .L_212)
	.align		4
.L_212:
        /*03e8*/ 	.word	index@(_ZN3cub18CUB_300001_SM_10006detail10radix_sort33DeviceRadixSortExclusiveSumKernelINS1_5radix10policy_hubIfiyE10Policy1000EyEEvPT0_)
        /*03ec*/ 	.word	0x00000000


	//----- nvinfo : EIATTR_MIN_STACK_SIZE
	.align		4
.L_213:
        /*03f0*/ 	.byte	0x04, 0x12
        /*03f2*/ 	.short	(.L_215 - .L_214)
	.align		4
.L_214:
        /*03f4*/ 	.word	index@(_ZN3cub18CUB_300001_SM_10006detail10radix_sort30DeviceRadixSortHistogramKernelINS1_5radix10policy_hubIfiyE10Policy1000ELNS0_9SortOrderE0EfyNS1_21identity_decomposer_tEEEvPT2_PKT1_SA_iiT3_)
        /*03f8*/ 	.word	0x00000000


	//----- nvinfo : EIATTR_MIN_STACK_SIZE
	.align		4
.L_215:
        /*03fc*/ 	.byte	0x04, 0x12
        /*03fe*/ 	.short	(.L_217 - .L_216)
	.align		4
.L_216:
        /*0400*/ 	.word	index@(_ZN3cub18CUB_300001_SM_10006detail10radix_sort31DeviceRadixSortSingleTileKernelINS1_5radix10policy_hubIfiyE10Policy1000ELNS0_9SortOrderE0EfiyNS1_21identity_decomposer_tEEEvPKT1_PSA_PKT2_PSE_T3_iiT4_)
        /*0404*/ 	.word	0x00000000


	//----- nvinfo : EIATTR_MIN_STACK_SIZE
	.align		4
.L_217:
        /*0408*/ 	.byte	0x04, 0x12
        /*040a*/ 	.short	(.L_219 - .L_218)
	.align		4
.L_218:
        /*040c*/ 	.word	index@(_ZN3cub18CUB_300001_SM_10006detail4scan16DeviceScanKernelINS2_10policy_hubIiiimN4cuda3std3__44plusIvEEE10Policy1000EPiSC_NS0_13ScanTileStateIiLb1EEES9_NS0_8NullTypeEmiLb0ESF_EEvT0_T1_T2_iT3_T4_T5_)
        /*0410*/ 	.word	0x00000000


	//----- nvinfo : EIATTR_MIN_STACK_SIZE
	.align		4
.L_219:
        /*0414*/ 	.byte	0x04, 0x12
        /*0416*/ 	.short	(.L_221 - .L_220)
	.align		4
.L_220:
        /*0418*/ 	.word	index@(_ZN3cub18CUB_300001_SM_10006detail4scan16DeviceScanKernelINS2_10policy_hubIiiijN4cuda3std3__44plusIvEEE10Policy1000EPiSC_NS0_13ScanTileStateIiLb1EEES9_NS0_8NullTypeEjiLb0ESF_EEvT0_T1_T2_iT3_T4_T5_)
        /*041c*/ 	.word	0x00000000


	//----- nvinfo : EIATTR_MIN_STACK_SIZE
	.align		4
.L_221:
        /*0420*/ 	.byte	0x04, 0x12
        /*0422*/ 	.short	(.L_223 - .L_222)
	.align		4
.L_222:
        /*0424*/ 	.word	index@(_ZN3cub18CUB_300001_SM_10006detail4scan20DeviceScanInitKernelINS0_13ScanTileStateIiLb1EEEEEvT_i)
        /*0428*/ 	.word	0x00000000


	//----- nvinfo : EIATTR_MIN_STACK_SIZE
	.align		4
.L_223:
        /*042c*/ 	.byte	0x04, 0x12
        /*042e*/ 	.short	(.L_225 - .L_224)
	.align		4
.L_224:
        /*0430*/ 	.word	index@(_ZN3cub18CUB_300001_SM_10006detail10merge_sort26DeviceMergeSortMergeKernelINS2_10policy_hubIN6thrust24THRUST_300001_SM_1000_NS6detail15normal_iteratorINS6_10device_ptrIiEEEEE9Policy600ESB_PNS0_8NullTypeESB_SF_m14edge_sort_funcIiEiSE_EEvbT2_T3_T4_PT6_PT7_T5_PSK_SK_NS1_7vsmem_tE)
        /*0434*/ 	.word	0x00000000


	//----- nvinfo : EIATTR_MIN_STACK_SIZE
	.align		4
.L_225:
        /*0438*/ 	.byte	0x04, 0x12
        /*043a*/ 	.short	(.L_227 - .L_226)
	.align		4
.L_226:
        /*043c*/ 	.word	index@(_ZN3cub18CUB_300001_SM_10006detail10merge_sort30DeviceMergeSortPartitionKernelIN6thrust24THRUST_300001_SM_1000_NS6detail15normal_iteratorINS5_10device_ptrIiEEEEm14edge_sort_funcIiEiEEvbT_PT2_T0_SG_PSG_T1_SG_i)
        /*0440*/ 	.word	0x00000000


	//----- nvinfo : EIATTR_MIN_STACK_SIZE
	.align		4
.L_227:
        /*0444*/ 	.byte	0x04, 0x12
        /*0446*/ 	.short	(.L_229 - .L_228)
	.align		4
.L_228:
        /*0448*/ 	.word	index@(_ZN3cub18CUB_300001_SM_10006detail10merge_sort30DeviceMergeSortBlockSortKernelINS2_10policy_hubIN6thrust24THRUST_300001_SM_1000_NS6detail15normal_iteratorINS6_10device_ptrIiEEEEE9Policy600ESB_PNS0_8NullTypeESB_SF_m14edge_sort_funcIiEiSE_EEvbT0_T1_T2_T3_T4_PT6_PT7_T5_NS1_7vsmem_tE)
        /*044c*/ 	.word	0x00000000


	//----- nvinfo : EIATTR_MIN_STACK_SIZE
	.align		4
.L_229:
        /*0450*/ 	.byte	0x04, 0x12
        /*0452*/ 	.short	(.L_231 - .L_230)
	.align		4
.L_230:
        /*0454*/ 	.word	index@(_ZN3cub18CUB_300001_SM_10006detail10merge_sort26DeviceMergeSortMergeKernelINS2_10policy_hubIN6thrust24THRUST_300001_SM_1000_NS6detail15normal_iteratorINS6_10device_ptrIiEEEEE9Policy600ESB_PNS0_8NullTypeESB_SF_j14edge_sort_funcIiEiSE_EEvbT2_T3_T4_PT6_PT7_T5_PSK_SK_NS1_7vsmem_tE)
        /*0458*/ 	.word	0x00000000


	//----- nvinfo : EIATTR_MIN_STACK_SIZE
	.align		4
.L_231:
        /*045c*/ 	.byte	0x04, 0x12
        /*045e*/ 	.short	(.L_233 - .L_232)
	.align		4
.L_232:
        /*0460*/ 	.word	index@(_ZN3cub18CUB_300001_SM_10006detail10merge_sort30DeviceMergeSortPartitionKernelIN6thrust24THRUST_300001_SM_1000_NS6detail15normal_iteratorINS5_10device_ptrIiEEEEj14edge_sort_funcIiEiEEvbT_PT2_T0_SG_PSG_T1_SG_i)
        /*0464*/ 	.word	0x00000000


	//----- nvinfo : EIATTR_MIN_STACK_SIZE
	.align		4
.L_233:
        /*0468*/ 	.byte	0x04, 0x12
        /*046a*/ 	.short	(.L_235 - .L_234)
	.align		4
.L_234:
        /*046c*/ 	.word	index@(_ZN3cub18CUB_300001_SM_10006detail10merge_sort30DeviceMergeSortBlockSortKernelINS2_10policy_hubIN6thrust24THRUST_300001_SM_1000_NS6detail15normal_iteratorINS6_10device_ptrIiEEEEE9Policy600ESB_PNS0_8NullTypeESB_SF_j14edge_sort_funcIiEiSE_EEvbT0_T1_T2_T3_T4_PT6_PT7_T5_NS1_7vsmem_tE)
        /*0470*/ 	.word	0x00000000


	//----- nvinfo : EIATTR_MIN_STACK_SIZE
	.align		4
.L_235:
        /*0474*/ 	.byte	0x04, 0x12
        /*0476*/ 	.short	(.L_237 - .L_236)
	.align		4
.L_236:
        /*0478*/ 	.word	index@(_ZN3cub18CUB_300001_SM_10006detail8for_each13static_kernelINS2_12policy_hub_t12policy_500_tElN6thrust24THRUST_300001_SM_1000_NS8cuda_cub10__tabulate7functorINS7_6detail15normal_iteratorINS7_10device_ptrIiEEEENS7_6system6detail7generic6detail22compute_sequence_valueIivEElEEEEvT0_T1_)
        /*047c*/ 	.word	0x00000000


	//----- nvinfo : EIATTR_MIN_STACK_SIZE
	.align		4
.L_237:
        /*0480*/ 	.byte	0x04, 0x12
        /*0482*/ 	.short	(.L_239 - .L_238)
	.align		4
.L_238:
        /*0484*/ 	.word	index@(_ZN3cub18CUB_300001_SM_10006detail8for_each13static_kernelINS2_12policy_hub_t12policy_500_tEmN6thrust24THRUST_300001_SM_1000_NS8cuda_cub20__uninitialized_fill7functorINS7_10device_ptrIiEEiEEEEvT0_T1_)
        /*0488*/ 	.word	0x00000000


	//----- nvinfo : EIATTR_MIN_STACK_SIZE
	.align		4
.L_239:
        /*048c*/ 	.byte	0x04, 0x12
        /*048e*/ 	.short	(.L_241 - .L_240)
	.align		4
.L_240:
        /*0490*/ 	.word	index@(_ZN3cub18CUB_300001_SM_10006detail11EmptyKernelIvEEvv)
        /*0494*/ 	.word	0x00000000


	//----- nvinfo : EIATTR_MIN_STACK_SIZE
	.align		4
.L_241:
        /*0498*/ 	.byte	0x04, 0x12
        /*049a*/ 	.short	(.L_243 - .L_242)
	.align		4
.L_242:
        /*049c*/ 	.word	index@(_ZN6thrust24THRUST_300001_SM_1000_NS8cuda_cub4core6detail13_kernel_agentINS1_8__unique11UniqueAgentINS0_10device_ptrIiEES8_16edge_unique_funcIiEiPiEEJS8_S8_SA_SB_iN3cub18CUB_300001_SM_100013ScanTileStateIiLb1EEEmEEEvDpT0_)
        /*04a0*/ 	.word	0x00000000


	//----- nvinfo : EIATTR_MIN_STACK_SIZE
	.align		4
.L_243:
        /*04a4*/ 	.byte	0x04, 0x12
        /*04a6*/ 	.short	(.L_245 - .L_244)
	.align		4
.L_244:
        /*04a8*/ 	.word	index@(_ZN6thrust24THRUST_300001_SM_1000_NS8cuda_cub4core6detail13_kernel_agentINS1_8__unique9InitAgentIN3cub18CUB_300001_SM_100013ScanTileStateIiLb1EEEPiiEEJSA_mSB_EEEvDpT0_)
        /*04ac*/ 	.word	0x00000000


	//----- nvinfo : EIATTR_MIN_STACK_SIZE
	.align		4
.L_245:
        /*04b0*/ 	.byte	0x04, 0x12
        /*04b2*/ 	.short	(.L_247 - .L_246)
	.align		4
.L_246:
        /*04b4*/ 	.word	index@(_Z20count_vertex_adjfaceiPKiS0_Pi)
        /*04b8*/ 	.word	0x00000000


	//----- nvinfo : EIATTR_MIN_STACK_SIZE
	.align		4
.L_247:
        /*04bc*/ 	.byte	0x04, 0x12
        /*04be*/ 	.short	(.L_249 - .L_248)
	.align		4
.L_248:
        /*04c0*/ 	.word	index@(_Z11update_mapAiPiS_S_PKi)
        /*04c4*/ 	.word	0x00000000


	//----- nvinfo : EIATTR_MIN_STACK_SIZE
	.align		4
.L_249:
        /*04c8*/ 	.byte	0x04, 0x12
        /*04ca*/ 	.short	(.L_251 - .L_250)
	.align		4
.L_250:
        /*04cc*/ 	.word	index@(_Z11update_repAiPiS_S_)
        /*04d0*/ 	.word	0x00000008


	//----- nvinfo : EIATTR_MIN_STACK_SIZE
	.align		4
.L_251:
        /*04d4*/ 	.byte	0x04, 0x12
        /*04d6*/ 	.short	(.L_253 - .L_252)
	.align		4
.L_252:
        /*04d8*/ 	.word	index@(_Z11update_repBiPiS_S_)
        /*04dc*/ 	.word	0x00000000


	//----- nvinfo : EIATTR_MIN_STACK_SIZE
	.align		4
.L_253:
        /*04e0*/ 	.byte	0x04, 0x12
        /*04e2*/ 	.short	(.L_255 - .L_254)
	.align		4
.L_254:
        /*04e4*/ 	.word	index@(_Z11updateFacesiPKiPKbPi)
        /*04e8*/ 	.word	0x00000000


	//----- nvinfo : EIATTR_MIN_STACK_SIZE
	.align		4
.L_255:
        /*04ec*/ 	.byte	0x04, 0x12
        /*04ee*/ 	.short	(.L_257 - .L_256)
	.align		4
.L_256:
        /*04f0*/ 	.word	index@(_Z8getIOmapiPKiPi)
        /*04f4*/ 	.word	0x00000000


	//----- nvinfo : EIATTR_MIN_STACK_SIZE
	.align		4
.L_257:
        /*04f8*/ 	.byte	0x04, 0x12
        /*04fa*/ 	.short	(.L_259 - .L_258)
	.align		4
.L_258:
        /*04fc*/ 	.word	index@(_Z12sizeofOutputiPKiS0_Pi)
        /*0500*/ 	.word	0x00000000


	//----- nvinfo : EIATTR_MIN_STACK_SIZE
	.align		4
.L_259:
        /*0504*/ 	.byte	0x04, 0x12
        /*0506*/ 	.short	(.L_261 - .L_260)
	.align		4
.L_260:
        /*0508*/ 	.word	index@(_Z24labelDegenerateTrianglesiiPKiS0_PKfS0_PiPbS3_S3_)
        /*050c*/ 	.word	0x00000000


	//----- nvinfo : EIATTR_MIN_STACK_SIZE
	.align		4
.L_261:
        /*0510*/ 	.byte	0x04, 0x12
        /*0512*/ 	.short	(.L_263 - .L_262)
	.align		4
.L_262:
        /*0514*/ 	.word	index@(_Z24VertexClusterContractioniiPKiS0_PKfPfS3_)
        /*0518*/ 	.word	0x00000000


	//----- nvinfo : EIATTR_MIN_STACK_SIZE
	.align		4
.L_263:
        /*051c*/ 	.byte	0x04, 0x12
        /*051e*/ 	.short	(.L_265 - .L_264)
	.align		4
.L_264:
        /*0520*/ 	.word	index@(_Z21VertexClusterQuadricsiiPKiS0_PKfPfS3_)
        /*0524*/ 	.word	0x00000000


	//----- nvinfo : EIATTR_MIN_STACK_SIZE
	.align		4
.L_265:
        /*0528*/ 	.byte	0x04, 0x12
        /*052a*/ 	.short	(.L_267 - .L_266)
	.align		4
.L_266:
        /*052c*/ 	.word	index@(_Z15computeEdgeCostiiiPKfPKiS2_S0_Pf)
        /*0530*/ 	.word	0x00000058


	//----- nvinfo : EIATTR_MIN_STACK_SIZE
	.align		4
.L_267:
        /*0534*/ 	.byte	0x04, 0x12
        /*0536*/ 	.short	(.L_269 - .L_268)
	.align		4
.L_268:
        /*0538*/ 	.word	index@(_Z19addBoundaryQuadricsiibfPKfS0_PKiS2_Pf)
        /*053c*/ 	.word	0x00000000


	//----- nvinfo : EIATTR_MIN_STACK_SIZE
	.align		4
.L_269:
        /*0540*/ 	.byte	0x04, 0x12
        /*0542*/ 	.short	(.L_271 - .L_270)
	.align		4
.L_270:
        /*0544*/ 	.word	index@(_Z12extractEdgesiPKiPi)
        /*0548*/ 	.word	0x00000000


	//----- nvinfo : EIATTR_MIN_STACK_SIZE
	.align		4
.L_271:
        /*054c*/ 	.byte	0x04, 0x12
        /*054e*/ 	.short	(.L_273 - .L_272)
	.align		4
.L_272:
        /*0550*/ 	.word	index@(_Z18initVertexQuadricsibPKiPKfPf)
        /*0554*/ 	.word	0x00000000
.L_273:


//--------------------- .nv.compat                --------------------------
	.section	.nv.compat,"",@"SHT_CUDA_COMPAT_INFO"
	.align	4
        /*0000*/ 	.byte	0x02, 0x09, 0x00, 0x00, 0x02, 0x02, 0x01, 0x00, 0x02, 0x05, 0x05, 0x00, 0x03, 0x07, 0x01, 0x01
        /*0010*/ 	.byte	0x02, 0x03, 0x00, 0x00, 0x02, 0x06, 0x01, 0x00, 0x04, 0x0b, 0x08, 0x00, 0x01, 0x00, 0x00, 0x00
        /*0020*/ 	.byte	0x00, 0x00, 0x00, 0x00


//--------------------- .nv.info._ZN3cub18CUB_300001_SM_10006detail10radix_sort29DeviceRadixSortOnesweepKernelINS1_5radix10policy_hubIffyE10Policy1000ELNS0_9SortOrderE0EffyiiNS1_21identity_decomposer_tEEEvPT5_SB_PT3_PKSC_PT1_PKSG_PT2_PKSK_T4_iiT6_ --------------------------
	.section	.nv.info._ZN3cub18CUB_300001_SM_10006detail10radix_sort29DeviceRadixSortOnesweepKernelINS1_5radix10policy_hubIffyE10Policy1000ELNS0_9SortOrderE0EffyiiNS1_21identity_decomposer_tEEEvPT5_SB_PT3_PKSC_PT1_PKSG_PT2_PKSK_T4_iiT6_,"",@"SHT_CUDA_INFO"
	.sectionflags	@""
	.align	4


	//----- nvinfo : EIATTR_CUDA_API_VERSION
	.align		4
        /*0000*/ 	.byte	0x04, 0x37
        /*0002*/ 	.short	(.L_275 - .L_274)
.L_274:
        /*0004*/ 	.word	0x00000082


	//----- nvinfo : EIATTR_KPARAM_INFO
	.align		4
.L_275:
        /*0008*/ 	.byte	0x04, 0x17
        /*000a*/ 	.short	(.L_277 - .L_276)
.L_276:
        /*000c*/ 	.word	0x00000000
        /*0010*/ 	.short	0x000b
        /*0012*/ 	.short	0x004c
        /*0014*/ 	.byte	0x00, 0xf0, 0x05, 0x00


	//----- nvinfo : EIATTR_KPARAM_INFO
	.align		4
.L_277:
        /*0018*/ 	.byte	0x04, 0x17
        /*001a*/ 	.short	(.L_279 - .L_278)
.L_278:
        /*001c*/ 	.word	0x00000000
        /*0020*/ 	.short	0x000a
        /*0022*/ 	.short	0x0048
        /*0024*/ 	.byte	0x00, 0xf0, 0x11, 0x00


	//----- nvinfo : EIATTR_KPARAM_INFO
	.align		4
.L_279:
        /*0028*/ 	.byte	0x04, 0x17
        /*002a*/ 	.short	(.L_281 - .L_280)
.L_280:
        /*002c*/ 	.word	0x00000000
        /*0030*/ 	.short	0x0009
        /*0032*/ 	.short	0x0044
        /*0034*/ 	.byte	0x00, 0xf0, 0x11, 0x00


	//----- nvinfo : EIATTR_KPARAM_INFO
	.align		4
.L_281:
        /*0038*/ 	.byte	0x04, 0x17
        /*003a*/ 	.short	(.L_283 - .L_282)
.L_282:
        /*003c*/ 	.word	0x00000000
        /*0040*/ 	.short	0x0008
        /*0042*/ 	.short	0x0040
        /*0044*/ 	.byte	0x00, 0xf0, 0x11, 0x00


	//----- nvinfo : EIATTR_KPARAM_INFO
	.align		4
.L_283:
        /*0048*/ 	.byte	0x04, 0x17
        /*004a*/ 	.short	(.L_285 - .L_284)
.L_284:
        /*004c*/ 	.word	0x00000000
        /*0050*/ 	.short	0x0007
        /*0052*/ 	.short	0x0038
        /*0054*/ 	.byte	0x00, 0xf5, 0x21, 0x00


	//----- nvinfo : EIATTR_KPARAM_INFO
	.align		4
.L_285:
        /*0058*/ 	.byte	0x04, 0x17
        /*005a*/ 	.short	(.L_287 - .L_286)
.L_286:
        /*005c*/ 	.word	0x00000000
        /*0060*/ 	.short	0x0006
        /*0062*/ 	.short	0x0030
        /*0064*/ 	.byte	0x00, 0xf5, 0x21, 0x00


	//----- nvinfo : EIATTR_KPARAM_INFO
	.align		4
.L_287:
        /*0068*/ 	.byte	0x04, 0x17
        /*006a*/ 	.short	(.L_289 - .L_288)
.L_288:
        /*006c*/ 	.word	0x00000000
        /*0070*/ 	.short	0x0005
        /*0072*/ 	.short	0x0028
        /*0074*/ 	.byte	0x00, 0xf5, 0x21, 0x00


	//----- nvinfo : EIATTR_KPARAM_INFO
	.align		4
.L_289:
        /*0078*/ 	.byte	0x04, 0x17
        /*007a*/ 	.short	(.L_291 - .L_290)
.L_290:
        /*007c*/ 	.word	0x00000000
        /*0080*/ 	.short	0x0004
        /*0082*/ 	.short	0x0020
        /*0084*/ 	.byte	0x00, 0xf5, 0x21, 0x00


	//----- nvinfo : EIATTR_KPARAM_INFO
	.align		4
.L_291:
        /*0088*/ 	.byte	0x04, 0x17
        /*008a*/ 	.short	(.L_293 - .L_292)
.L_292:
        /*008c*/ 	.word	0x00000000
        /*0090*/ 	.short	0x0003
        /*0092*/ 	.short	0x0018
        /*0094*/ 	.byte	0x00, 0xf5, 0x21, 0x00


	//----- nvinfo : EIATTR_KPARAM_INFO
	.align		4
.L_293:
        /*0098*/ 	.byte	0x04, 0x17
        /*009a*/ 	.short	(.L_295 - .L_294)
.L_294:
        /*009c*/ 	.word	0x00000000
        /*00a0*/ 	.short	0x0002
        /*00a2*/ 	.short	0x0010
        /*00a4*/ 	.byte	0x00, 0xf5, 0x21, 0x00


	//----- nvinfo : EIATTR_KPARAM_INFO
	.align		4
.L_295:
        /*00a8*/ 	.byte	0x04, 0x17
        /*00aa*/ 	.short	(.L_297 - .L_296)
.L_296:
        /*00ac*/ 	.word	0x00000000
        /*00b0*/ 	.short	0x0001
        /*00b2*/ 	.short	0x0008
        /*00b4*/ 	.byte	0x00, 0xf5, 0x21, 0x00


	//----- nvinfo : EIATTR_KPARAM_INFO
	.align		4
.L_297:
        /*00b8*/ 	.byte	0x04, 0x17
        /*00ba*/ 	.short	(.L_299 - .L_298)
.L_298:
        /*00bc*/ 	.word	0x00000000
        /*00c0*/ 	.short	0x0000
        /*00c2*/ 	.short	0x0000
        /*00c4*/ 	.byte	0x00, 0xf5, 0x21, 0x00


	//----- nvinfo : EIATTR_SPARSE_MMA_MASK
	.align		4
.L_299:
        /*00c8*/ 	.byte	0x03, 0x50
        /*00ca*/ 	.short	0x0000


	//----- nvinfo : EIATTR_MAXREG_COUNT
	.align		4
        /*00cc*/ 	.byte	0x03, 0x1b
        /*00ce*/ 	.short	0x00a8


	//----- nvinfo : EIATTR_NUM_BARRIERS
	.align		4
        /*00d0*/ 	.byte	0x02, 0x4c
        /*00d2*/ 	.byte	0x01
	.zero		1


	//----- nvinfo : EIATTR_MERCURY_ISA_VERSION
	.align		4
        /*00d4*/ 	.byte	0x03, 0x5f
        /*00d6*/ 	.short	0x0101


	//----- nvinfo : EIATTR_COOP_GROUP_MASK_REGIDS
	.align		4
        /*00d8*/ 	.byte	0x04, 0x29
        /*00da*/ 	.short	(.L_301 - .L_300)


	//   ....[0]....
.L_300:
        /*00dc*/ 	.word	0xffffffff


	//   ....[1]....
        /*00e0*/ 	.word	0x05000000


	//   ....[2]....
        /*00e4*/ 	.word	0xffffffff


	//   ....[3]....
        /*00e8*/ 	.word	0xffffffff


	//   ....[4]....
        /*00ec*/ 	.word	0xffffffff


	//   ....[5]....
        /*00f0*/ 	.word	0xffffffff


	//   ....[6]....
        /*00f4*/ 	.word	0xffffffff


	//   ....[7]....
        /*00f8*/ 	.word	0xffffffff


	//   ....[8]....
        /*00fc*/ 	.word	0xffffffff


	//   ....[9]....
        /*0100*/ 	.word	0xffffffff


	//   ....[10]....
        /*0104*/ 	.word	0xffffffff


	//   ....[11]....
        /*0108*/ 	.word	0xffffffff


	//   ....[12]....
        /*010c*/ 	.word	0xffffffff


	//   ....[13]....
        /*0110*/ 	.word	0xffffffff


	//   ....[14]....
        /*0114*/ 	.word	0xffffffff


	//   ....[15]....
        /*0118*/ 	.word	0xffffffff


	//   ....[16]....
        /*011c*/ 	.word	0xffffffff


	//   ....[17]....
        /*0120*/ 	.word	0xffffffff


	//   ....[18]....
        /*0124*/ 	.word	0xffffffff


	//   ....[19]....
        /*0128*/ 	.word	0xffffffff


	//   ....[20]....
        /*012c*/ 	.word	0xffffffff


	//   ....[21]....
        /*0130*/ 	.word	0xffffffff


	//   ....[22]....
        /*0134*/ 	.word	0xffffffff


	//   ....[23]....
        /*0138*/ 	.word	0xffffffff


	//   ....[24]....
        /*013c*/ 	.word	0xffffffff


	//   ....[25]....
        /*0140*/ 	.word	0xffffffff


	//   ....[26]....
        /*0144*/ 	.word	0xffffffff


	//   ....[27]....
        /*0148*/ 	.word	0xffffffff


	//   ....[28]....
        /*014c*/ 	.word	0xffffffff


	//   ....[29]....
        /*0150*/ 	.word	0xffffffff


	//   ....[30]....
        /*0154*/ 	.word	0xffffffff


	//   ....[31]....
        /*0158*/ 	.word	0xffffffff


	//   ....[32]....
        /*015c*/ 	.word	0xffffffff


	//   ....[33]....
        /*0160*/ 	.word	0xffffffff


	//   ....[34]....
        /*0164*/ 	.word	0xffffffff


	//   ....[35]....
        /*0168*/ 	.word	0xffffffff


	//   ....[36]....
        /*016c*/ 	.word	0xffffffff


	//   ....[37]....
        /*0170*/ 	.word	0xffffffff


	//   ....[38]....
        /*0174*/ 	.word	0xffffffff


	//   ....[39]....
        /*0178*/ 	.word	0xffffffff


	//   ....[40]....
        /*017c*/ 	.word	0xffffffff


	//   ....[41]....
        /*0180*/ 	.word	0xffffffff


	//   ....[42]....
        /*0184*/ 	.word	0xffffffff


	//   ....[43]....
        /*0188*/ 	.word	0xffffffff


	//   ....[44]....
        /*018c*/ 	.word	0xffffffff


	//   ....[45]....
        /*0190*/ 	.word	0xffffffff


	//   ....[46]....
        /*0194*/ 	.word	0xffffffff


	//   ....[47]....
        /*0198*/ 	.word	0xffffffff


	//   ....[48]....
        /*019c*/ 	.word	0xffffffff


	//   ....[49]....
        /*01a0*/ 	.word	0xffffffff


	//   ....[50]....
        /*01a4*/ 	.word	0xffffffff


	//   ....[51]....
        /*01a8*/ 	.word	0xffffffff


	//   ....[52]....
        /*01ac*/ 	.word	0xffffffff


	//   ....[53]....
        /*01b0*/ 	.word	0xffffffff


	//   ....[54]....
        /*01b4*/ 	.word	0xffffffff


	//   ....[55]....
        /*01b8*/ 	.word	0xffffffff


	//   ....[56]....
        /*01bc*/ 	.word	0xffffffff


	//   ....[57]....
        /*01c0*/ 	.word	0xffffffff


	//   ....[58]....
        /*01c4*/ 	.word	0xffffffff


	//   ....[59]....
        /*01c8*/ 	.word	0xffffffff


	//   ....[60]....
        /*01cc*/ 	.word	0xffffffff


	//   ....[61]....
        /*01d0*/ 	.word	0xffffffff


	//   ....[62]....
        /*01d4*/ 	.word	0xffffffff


	//   ....[63]....
        /*01d8*/ 	.word	0xffffffff


	//   ....[64]....
        /*01dc*/ 	.word	0xffffffff


	//   ....[65]....
        /*01e0*/ 	.word	0xffffffff


	//   ....[66]....
        /*01e4*/ 	.word	0xffffffff


	//   ....[67]....
        /*01e8*/ 	.word	0xffffffff


	//   ....[68]....
        /*01ec*/ 	.word	0xffffffff


	//   ....[69]....
        /*01f0*/ 	.word	0xffffffff


	//   ....[70]....
        /*01f4*/ 	.word	0xffffffff


	//   ....[71]....
        /*01f8*/ 	.word	0xffffffff


	//   ....[72]....
        /*01fc*/ 	.word	0xffffffff


	//   ....[73]....
        /*0200*/ 	.word	0xffffffff


	//   ....[74]....
        /*0204*/ 	.word	0xffffffff


	//   ....[75]....
        /*0208*/ 	.word	0xffffffff


	//   ....[76]....
        /*020c*/ 	.word	0xffffffff


	//   ....[77]....
        /*0210*/ 	.word	0xffffffff


	//   ....[78]....
        /*0214*/ 	.word	0xffffffff


	//   ....[79]....
        /*0218*/ 	.word	0xffffffff


	//   ....[80]....
        /*021c*/ 	.word	0xffffffff


	//   ....[81]....
        /*0220*/ 	.word	0xffffffff


	//   ....[82]....
        /*0224*/ 	.word	0xffffffff


	//   ....[83]....
        /*0228*/ 	.word	0xffffffff


	//   ....[84]....
        /*022c*/ 	.word	0xffffffff


	//   ....[85]....
        /*0230*/ 	.word	0xffffffff


	//   ....[86]....
        /*0234*/ 	.word	0xffffffff


	//   ....[87]....
        /*0238*/ 	.word	0xffffffff


	//   ....[88]....
        /*023c*/ 	.word	0xffffffff


	//   ....[89]....
        /*0240*/ 	.word	0xffffffff


	//   ....[90]....
        /*0244*/ 	.word	0xffffffff


	//   ....[91]....
        /*0248*/ 	.word	0xffffffff


	//   ....[92]....
        /*024c*/ 	.word	0xffffffff


	//   ....[93]....
        /*0250*/ 	.word	0xffffffff


	//   ....[94]....
        /*0254*/ 	.word	0xffffffff


	//   ....[95]....
        /*0258*/ 	.word	0xffffffff


	//   ....[96]....
        /*025c*/ 	.word	0xffffffff


	//   ....[97]....
        /*0260*/ 	.word	0xffffffff


	//   ....[98]....
        /*0264*/ 	.word	0xffffffff


	//   ....[99]....
        /*0268*/ 	.word	0xffffffff


	//   ....[100]....
        /*026c*/ 	.word	0xffffffff


	//   ....[101]....
        /*0270*/ 	.word	0xffffffff


	//   ....[102]....
        /*0274*/ 	.word	0xffffffff


	//   ....[103]....
        /*0278*/ 	.word	0xffffffff


	//   ....[104]....
        /*027c*/ 	.word	0xffffffff


	//   ....[105]....
        /*0280*/ 	.word	0xffffffff


	//   ....[106]....
        /*0284*/ 	.word	0xffffffff


	//   ....[107]....
        /*0288*/ 	.word	0xffffffff


	//   ....[108]....
        /*028c*/ 	.word	0xffffffff


	//   ....[109]....
        /*0290*/ 	.word	0xffffffff


	//   ....[110]....
        /*0294*/ 	.word	0xffffffff


	//   ....[111]....
        /*0298*/ 	.word	0xffffffff


	//   ....[112]....
        /*029c*/ 	.word	0xffffffff


	//   ....[113]....
        /*02a0*/ 	.word	0xffffffff


	//   ....[114]....
        /*02a4*/ 	.word	0xffffffff


	//   ....[115]....
        /*02a8*/ 	.word	0xffffffff


	//   ....[116]....
        /*02ac*/ 	.word	0xffffffff


	//   ....[117]....
        /*02b0*/ 	.word	0xffffffff


	//   ....[118]....
        /*02b4*/ 	.word	0xffffffff


	//   ....[119]....
        /*02b8*/ 	.word	0xffffffff


	//   ....[120]....
        /*02bc*/ 	.word	0xffffffff


	//   ....[121]....
        /*02c0*/ 	.word	0xffffffff


	//   ....[122]....
        /*02c4*/ 	.word	0xffffffff


	//   ....[123]....
        /*02c8*/ 	.word	0xffffffff


	//   ....[124]....
        /*02cc*/ 	.word	0xffffffff


	//   ....[125]....
        /*02d0*/ 	.word	0xffffffff


	//   ....[126]....
        /*02d4*/ 	.word	0xffffffff


	//   ....[127]....
        /*02d8*/ 	.word	0xffffffff


	//   ....[128]....
        /*02dc*/ 	.word	0xffffffff


	//   ....[129]....
        /*02e0*/ 	.word	0xffffffff


	//   ....[130]....
        /*02e4*/ 	.word	0xffffffff


	//   ....[131]....
        /*02e8*/ 	.word	0xffffffff


	//   ....[132]....
        /*02ec*/ 	.word	0xffffffff


	//   ....[133]....
        /*02f0*/ 	.word	0xffffffff


	//   ....[134]....
        /*02f4*/ 	.word	0xffffffff


	//   ....[135]....
        /*02f8*/ 	.word	0xffffffff


	//   ....[136]....
        /*02fc*/ 	.word	0xffffffff


	//   ....[137]....
        /*0300*/ 	.word	0xffffffff


	//   ....[138]....
        /*0304*/ 	.word	0xffffffff


	//   ....[139]....
        /*0308*/ 	.word	0xffffffff


	//   ....[140]....
        /*030c*/ 	.word	0xffffffff


	//   ....[141]....
        /*0310*/ 	.word	0xffffffff


	//   ....[142]....
        /*0314*/ 	.word	0xffffffff


	//   ....[143]....
        /*0318*/ 	.word	0xffffffff


	//   ....[144]....
        /*031c*/ 	.word	0xffffffff


	//   ....[145]....
        /*0320*/ 	.word	0xffffffff


	//   ....[146]....
        /*0324*/ 	.word	0xffffffff


	//   ....[147]....
        /*0328*/ 	.word	0xffffffff


	//   ....[148]....
        /*032c*/ 	.word	0xffffffff


	//   ....[149]....
        /*0330*/ 	.word	0xffffffff


	//   ....[150]....
        /*0334*/ 	.word	0xffffffff


	//   ....[151]....
        /*0338*/ 	.word	0xffffffff


	//   ....[152]....
        /*033c*/ 	.word	0xffffffff


	//   ....[153]....
        /*0340*/ 	.word	0xffffffff


	//   ....[154]....
        /*0344*/ 	.word	0xffffffff


	//   ....[155]....
        /*0348*/ 	.word	0xffffffff


	//   ....[156]....
        /*034c*/ 	.word	0xffffffff


	//   ....[157]....
        /*0350*/ 	.word	0xffffffff


	//   ....[158]....
        /*0354*/ 	.word	0xffffffff


	//   ....[159]....
        /*0358*/ 	.word	0xffffffff


	//   ....[160]....
        /*035c*/ 	.word	0x0500001c


	//   ....[161]....
        /*0360*/ 	.word	0xffffffff


	//   ....[162]....
        /*0364*/ 	.word	0xffffffff


	//   ....[163]....
        /*0368*/ 	.word	0xffffffff


	//   ....[164]....
        /*036c*/ 	.word	0xffffffff


	//   ....[165]....
        /*0370*/ 	.word	0xffffffff


	//   ....[166]....
        /*0374*/ 	.word	0xffffffff


	//   ....[167]....
        /*0378*/ 	.word	0xffffffff


	//   ....[168]....
        /*037c*/ 	.word	0xffffffff


	//   ....[169]....
        /*0380*/ 	.word	0xffffffff


	//   ....[170]....
        /*0384*/ 	.word	0xffffffff


	//   ....[171]....
        /*0388*/ 	.word	0xffffffff


	//   ....[172]....
        /*038c*/ 	.word	0xffffffff


	//   ....[173]....
        /*0390*/ 	.word	0xffffffff


	//   ....[174]....
        /*0394*/ 	.word	0xffffffff


	//   ....[175]....
        /*0398*/ 	.word	0xffffffff


	//   ....[176]....
        /*039c*/ 	.word	0xffffffff


	//   ....[177]....
        /*03a0*/ 	.word	0xffffffff


	//   ....[178]....
        /*03a4*/ 	.word	0xffffffff


	//   ....[179]....
        /*03a8*/ 	.word	0xffffffff


	//   ....[180]....
        /*03ac*/ 	.word	0xffffffff


	//   ....[181]....
        /*03b0*/ 	.word	0xffffffff


	//   ....[182]....
        /*03b4*/ 	.word	0xffffffff


	//   ....[183]....
        /*03b8*/ 	.word	0xffffffff


	//   ....[184]....
        /*03bc*/ 	.word	0xffffffff


	//   ....[185]....
        /*03c0*/ 	.word	0xffffffff


	//   ....[186]....
        /*03c4*/ 	.word	0xffffffff


	//   ....[187]....
        /*03c8*/ 	.word	0xffffffff


	//   ....[188]....
        /*03cc*/ 	.word	0xffffffff


	//   ....[189]....
        /*03d0*/ 	.word	0xffffffff


	//   ....[190]....
        /*03d4*/ 	.word	0xffffffff


	//   ....[191]....
        /*03d8*/ 	.word	0xffffffff


	//   ....[192]....
        /*03dc*/ 	.word	0xffffffff


	//   ....[193]....
        /*03e0*/ 	.word	0xffffffff


	//   ....[194]....
        /*03e4*/ 	.word	0xffffffff


	//   ....[195]....
        /*03e8*/ 	.word	0xffffffff


	//   ....[196]....
        /*03ec*/ 	.word	0xffffffff


	//   ....[197]....
        /*03f0*/ 	.word	0xffffffff


	//   ....[198]....
        /*03f4*/ 	.word	0xffffffff


	//   ....[199]....
        /*03f8*/ 	.word	0xffffffff


	//   ....[200]....
        /*03fc*/ 	.word	0xffffffff


	//   ....[201]....
        /*0400*/ 	.word	0xffffffff


	//   ....[202]....
        /*0404*/ 	.word	0xffffffff


	//   ....[203]....
        /*0408*/ 	.word	0xffffffff


	//   ....[204]....
        /*040c*/ 	.word	0xffffffff


	//   ....[205]....
        /*0410*/ 	.word	0xffffffff


	//   ....[206]....
        /*0414*/ 	.word	0xffffffff


	//   ....[207]....
        /*0418*/ 	.word	0xffffffff


	//   ....[208]....
        /*041c*/ 	.word	0xffffffff


	//   ....[209]....
        /*0420*/ 	.word	0xffffffff


	//   ....[210]....
        /*0424*/ 	.word	0xffffffff


	//   ....[211]....
        /*0428*/ 	.word	0xffffffff


	//   ....[212]....
        /*042c*/ 	.word	0xffffffff


	//   ....[213]....
        /*0430*/ 	.word	0xffffffff


	//   ....[214]....
        /*0434*/ 	.word	0xffffffff


	//   ....[215]....
        /*0438*/ 	.word	0xffffffff


	//   ....[216]....
        /*043c*/ 	.word	0xffffffff


	//   ....[217]....
        /*0440*/ 	.word	0xffffffff


	//   ....[218]....
        /*0444*/ 	.word	0xffffffff


	//   ....[219]....
        /*0448*/ 	.word	0xffffffff


	//   ....[220]....
        /*044c*/ 	.word	0xffffffff


	//   ....[221]....
        /*0450*/ 	.word	0xffffffff


	//   ....[222]....
        /*0454*/ 	.word	0xffffffff


	//   ....[223]....
        /*0458*/ 	.word	0xffffffff


	//   ....[224]....
        /*045c*/ 	.word	0xffffffff


	//   ....[225]....
        /*0460*/ 	.word	0xffffffff


	//   ....[226]....
        /*0464*/ 	.word	0xffffffff


	//   ....[227]....
        /*0468*/ 	.word	0xffffffff


	//   ....[228]....
        /*046c*/ 	.word	0xffffffff


	//   ....[229]....
        /*0470*/ 	.word	0x0500003f


	//   ....[230]....
        /*0474*/ 	.word	0x0500003f


	//   ....[231]....
        /*0478*/ 	.word	0x0500003f


	//   ....[232]....
        /*047c*/ 	.word	0x0500003f


	//   ....[233]....
        /*0480*/ 	.word	0x0500003f


	//----- nvinfo : EIATTR_COOP_GROUP_INSTR_OFFSETS
	.align		4
.L_301:
        /*0484*/ 	.byte	0x04, 0x28
        /*0486*/ 	.short	(.L_303 - .L_302)


	//   ....[0]....
.L_302:
        /*0488*/ 	.word	0x00001180


	//   ....[1]....
        /*048c*/ 	.word	0x00001ca0


	//   ....[2]....
        /*0490*/ 	.word	0x00003220


	//   ....[3]....
        /*0494*/ 	.word	0x00003240


	//   ....[4]....
        /*0498*/ 	.word	0x00003260


	//   ....[5]....
        /*049c*/ 	.word	0x00003280


	//   ....[6]....
        /*04a0*/ 	.word	0x000032a0


	//   ....[7]....
        /*04a4*/ 	.word	0x00003730


	//   ....[8]....
        /*04a8*/ 	.word	0x00003740


	//   ....[9]....
        /*04ac*/ 	.word	0x00003760


	//   ....[10]....
        /*04b0*/ 	.word	0x00003780


	//   ....[11]....
        /*04b4*/ 	.word	0x000037d0


	//   ....[12]....
        /*04b8*/ 	.word	0x00003800


	//   ....[13]....
        /*04bc*/ 	.word	0x00003850


	//   ....[14]....
        /*04c0*/ 	.word	0x00003890


	//   ....[15]....
        /*04c4*/ 	.word	0x00003980


	//   ....[16]....
        /*04c8*/ 	.word	0x000039a0


	//   ....[17]....
        /*04cc*/ 	.word	0x000039b0


	//   ....[18]....
        /*04d0*/ 	.word	0x000039d0


	//   ....[19]....
        /*04d4*/ 	.word	0x00003a10


	//   ....[20]....
        /*04d8*/ 	.word	0x00003a40


	//   ....[21]....
        /*04dc*/ 	.word	0x00003a80


	//   ....[22]....
        /*04e0*/ 	.word	0x00003aa0


	//   ....[23]....
        /*04e4*/ 	.word	0x00003ac0


	//   ....[24]....
        /*04e8*/ 	.word	0x00003bc0


	//   ....[25]....
        /*04ec*/ 	.word	0x00003bf0


	//   ....[26]....
        /*04f0*/ 	.word	0x00003c00


	//   ....[27]....
        /*04f4*/ 	.word	0x00003c30


	//   ....[28]....
        /*04f8*/ 	.word	0x00003c50


	//   ....[29]....
        /*04fc*/ 	.word	0x00003ca0


	//   ....[30]....
        /*0500*/ 	.word	0x00003cc0


	//   ....[31]....
        /*0504*/ 	.word	0x00003d00


	//   ....[32]....
        /*0508*/ 	.word	0x00003d20


	//   ....[33]....
        /*050c*/ 	.word	0x00003e00


	//   ....[34]....
        /*0510*/ 	.word	0x00003e20


	//   ....[35]....
        /*0514*/ 	.word	0x00003e30


	//   ....[36]....
        /*0518*/ 	.word	0x00003e60


	//   ....[37]....
        /*051c*/ 	.word	0x00003e90


	//   ....[38]....
        /*0520*/ 	.word	0x00003ee0


	//   ....[39]....
        /*0524*/ 	.word	0x00003ef0


	//   ....[40]....
        /*0528*/ 	.word	0x00003f30


	//   ....[41]....
        /*052c*/ 	.word	0x00003f60


	//   ....[42]....
        /*0530*/ 	.word	0x00004040


	//   ....[43]....
        /*0534*/ 	.word	0x00004060


	//   ....[44]....
        /*0538*/ 	.word	0x00004070


	//   ....[45]....
        /*053c*/ 	.word	0x000040c0


	//   ....[46]....
        /*0540*/ 	.word	0x000040f0


	//   ....[47]....
        /*0544*/ 	.word	0x00004120


	//   ....[48]....
        /*0548*/ 	.word	0x00004150


	//   ....[49]....
        /*054c*/ 	.word	0x00004180


	//   ....[50]....
        /*0550*/ 	.word	0x000041b0


	//   ....[51]....
        /*0554*/ 	.word	0x00004280


	//   ....[52]....
        /*0558*/ 	.word	0x000042b0


	//   ....[53]....
        /*055c*/ 	.word	0x000042c0


	//   ....[54]....
        /*0560*/ 	.word	0x00004310


	//   ....[55]....
        /*0564*/ 	.word	0x00004340


	//   ....[56]....
        /*0568*/ 	.word	0x00004370


	//   ....[57]....
        /*056c*/ 	.word	0x000043a0


	//   ....[58]....
        /*0570*/ 	.word	0x000043d0


	//   ....[59]....
        /*0574*/ 	.word	0x00004400


	//   ....[60]....
        /*0578*/ 	.word	0x000044e0


	//   ....[61]....
        /*057c*/ 	.word	0x000044f0


	//   ....[62]....
        /*0580*/ 	.word	0x00004540


	//   ....[63]....
        /*0584*/ 	.word	0x00004570


	//   ....[64]....
        /*0588*/ 	.word	0x000045a0


	//   ....[65]....
        /*058c*/ 	.word	0x000045d0


	//   ....[66]....
        /*0590*/ 	.word	0x00004600


	//   ....[67]....
        /*0594*/ 	.word	0x00004630


	//   ....[68]....
        /*0598*/ 	.word	0x00004660


	//   ....[69]....
        /*059c*/ 	.word	0x00004720


	//   ....[70]....
        /*05a0*/ 	.word	0x00004730


	//   ....[71]....
        /*05a4*/ 	.word	0x00004780


	//   ....[72]....
        /*05a8*/ 	.word	0x000047b0


	//   ....[73]....
        /*05ac*/ 	.word	0x000047e0


	//   ....[74]....
        /*05b0*/ 	.word	0x00004810


	//   ....[75]....
        /*05b4*/ 	.word	0x00004840


	//   ....[76]....
        /*05b8*/ 	.word	0x00004870


	//   ....[77]....
        /*05bc*/ 	.word	0x000048a0


	//   ....[78]....
        /*05c0*/ 	.word	0x00004970


	//   ....[79]....
        /*05c4*/ 	.word	0x00004980


	//   ....[80]....
        /*05c8*/ 	.word	0x000049d0


	//   ....[81]....
        /*05cc*/ 	.word	0x00004a00


	//   ....[82]....
        /*05d0*/ 	.word	0x00004a30


	//   ....[83]....
        /*05d4*/ 	.word	0x00004a60


	//   ....[84]....
        /*05d8*/ 	.word	0x00004a90


	//   ....[85]....
        /*05dc*/ 	.word	0x00004ac0


	//   ....[86]....
        /*05e0*/ 	.word	0x00004af0


	//   ....[87]....
        /*05e4*/ 	.word	0x00004bc0


	//   ....[88]....
        /*05e8*/ 	.word	0x00004bd0


	//   ....[89]....
        /*05ec*/ 	.word	0x00004c20


	//   ....[90]....
        /*05f0*/ 	.word	0x00004c50


	//   ....[91]....
        /*05f4*/ 	.word	0x00004c80


	//   ....[92]....
        /*05f8*/ 	.word	0x00004cb0


	//   ....[93]....
        /*05fc*/ 	.word	0x00004ce0


	//   ....[94]....
        /*0600*/ 	.word	0x00004d10


	//   ....[95]....
        /*0604*/ 	.word	0x00004d40


	//   ....[96]....
        /*0608*/ 	.word	0x00004e00


	//   ....[97]....
        /*060c*/ 	.word	0x00004e10


	//   ....[98]....
        /*0610*/ 	.word	0x00004e40


	//   ....[99]....
        /*0614*/ 	.word	0x00004e70


	//   ....[100]....
        /*0618*/ 	.word	0x00004ea0


	//   ....[101]....
        /*061c*/ 	.word	0x00004ed0


	//   ....[102]....
        /*0620*/ 	.word	0x00004f00


	//   ....[103]....
        /*0624*/ 	.word	0x00004f30


	//   ....[104]....
        /*0628*/ 	.word	0x00004f60


	//   ....[105]....
        /*062c*/ 	.word	0x00005040


	//   ....[106]....
        /*0630*/ 	.word	0x00005070


	//   ....[107]....
        /*0634*/ 	.word	0x00005080


	//   ....[108]....
        /*0638*/ 	.word	0x000050d0


	//   ....[109]....
        /*063c*/ 	.word	0x00005100


	//   ....[110]....
        /*0640*/ 	.word	0x00005130


	//   ....[111]....
        /*0644*/ 	.word	0x00005160


	//   ....[112]....
        /*0648*/ 	.word	0x00005190


	//   ....[113]....
        /*064c*/ 	.word	0x000051c0


	//   ....[114]....
        /*0650*/ 	.word	0x00005290


	//   ....[115]....
        /*0654*/ 	.word	0x000052b0


	//   ....[116]....
        /*0658*/ 	.word	0x000052c0


	//   ....[117]....
        /*065c*/ 	.word	0x00005310


	//   ....[118]....
        /*0660*/ 	.word	0x00005340


	//   ....[119]....
        /*0664*/ 	.word	0x00005370


	//   ....[120]....
        /*0668*/ 	.word	0x000053a0


	//   ....[121]....
        /*066c*/ 	.word	0x000053d0


	//   ....[122]....
        /*0670*/ 	.word	0x00005400


	//   ....[123]....
        /*0674*/ 	.word	0x000054e0


	//   ....[124]....
        /*0678*/ 	.word	0x00005500


	//   ....[125]....
        /*067c*/ 	.word	0x00005510


	//   ....[126]....
        /*0680*/ 	.word	0x00005540


	//   ....[127]....
        /*0684*/ 	.word	0x000055a0


	//   ....[128]....
        /*0688*/ 	.word	0x000055d0


	//   ....[129]....
        /*068c*/ 	.word	0x00005600


	//   ....[130]....
        /*0690*/ 	.word	0x00005630


	//   ....[131]....
        /*0694*/ 	.word	0x00005660


	//   ....[132]....
        /*0698*/ 	.word	0x00005730


	//   ....[133]....
        /*069c*/ 	.word	0x00005760


	//   ....[134]....
        /*06a0*/ 	.word	0x00005770


	//   ....[135]....
        /*06a4*/ 	.word	0x000057c0


	//   ....[136]....
        /*06a8*/ 	.word	0x000057f0


	//   ....[137]....
        /*06ac*/ 	.word	0x00005820


	//   ....[138]....
        /*06b0*/ 	.word	0x00005850


	//   ....[139]....
        /*06b4*/ 	.word	0x00005880


	//   ....[140]....
        /*06b8*/ 	.word	0x000058b0


	//   ....[141]....
        /*06bc*/ 	.word	0x00005980


	//   ....[142]....
        /*06c0*/ 	.word	0x000059a0


	//   ....[143]....
        /*06c4*/ 	.word	0x000059b0


	//   ....[144]....
        /*06c8*/ 	.word	0x00005a00


	//   ....[145]....
        /*06cc*/ 	.word	0x00005a30


	//   ....[146]....
        /*06d0*/ 	.word	0x00005a60


	//   ....[147]....
        /*06d4*/ 	.word	0x00005a90


	//   ....[148]....
        /*06d8*/ 	.word	0x00005ac0


	//   ....[149]....
        /*06dc*/ 	.word	0x00005af0


	//   ....[150]....
        /*06e0*/ 	.word	0x00005bc0


	//   ....[151]....
        /*06e4*/ 	.word	0x00005be0


	//   ....[152]....
        /*06e8*/ 	.word	0x00005bf0


	//   ....[153]....
        /*06ec*/ 	.word	0x00005c40


	//   ....[154]....
        /*06f0*/ 	.word	0x00005c70


	//   ....[155]....
        /*06f4*/ 	.word	0x00005ca0


	//   ....[156]....
        /*06f8*/ 	.word	0x00005cd0


	//   ....[157]....
        /*06fc*/ 	.word	0x00005d00


	//   ....[158]....
        /*0700*/ 	.word	0x00005d30


	//   ....[159]....
        /*0704*/ 	.word	0x00005df0


	//   ....[160]....
        /*0708*/ 	.word	0x000062f0


	//   ....[161]....
        /*070c*/ 	.word	0x00006650


	//   ....[162]....
        /*0710*/ 	.word	0x00006750


	//   ....[163]....
        /*0714*/ 	.word	0x00006850


	//   ....[164]....
        /*0718*/ 	.word	0x00006950


	//   ....[165]....
        /*071c*/ 	.word	0x00006a50


	//   ....[166]....
        /*0720*/ 	.word	0x00006b50


	//   ....[167]....
        /*0724*/ 	.word	0x00006c50


	//   ....[168]....
        /*0728*/ 	.word	0x00006d50


	//   ....[169]....
        /*072c*/ 	.word	0x00006e50


	//   ....[170]....
        /*0730*/ 	.word	0x00006f50


	//   ....[171]....
        /*0734*/ 	.word	0x00007050


	//   ....[172]....
        /*0738*/ 	.word	0x00007150


	//   ....[173]....
        /*073c*/ 	.word	0x00007250


	//   ....[174]....
        /*0740*/ 	.word	0x00007350


	//   ....[175]....
        /*0744*/ 	.word	0x00007450


	//   ....[176]....
        /*0748*/ 	.word	0x00007550


	//   ....[177]....
        /*074c*/ 	.word	0x00007650


	//   ....[178]....
        /*0750*/ 	.word	0x00007870


	//   ....[179]....
        /*0754*/ 	.word	0x000079f0


	//   ....[180]....
        /*0758*/ 	.word	0x00007b70


	//   ....[181]....
        /*075c*/ 	.word	0x00007cf0


	//   ....[182]....
        /*0760*/ 	.word	0x00007e70


	//   ....[183]....
        /*0764*/ 	.word	0x00007ff0


	//   ....[184]....
        /*0768*/ 	.word	0x00008170


	//   ....[185]....
        /*076c*/ 	.word	0x000082f0


	//   ....[186]....
        /*0770*/ 	.word	0x00008470


	//   ....[187]....
        /*0774*/ 	.word	0x000085f0


	//   ....[188]....
        /*0778*/ 	.word	0x00008770


	//   ....[189]....
        /*077c*/ 	.word	0x000088f0


	//   ....[190]....
        /*0780*/ 	.word	0x00008a60


	//   ....[191]....
        /*0784*/ 	.word	0x00008bc0


	//   ....[192]....
        /*0788*/ 	.word	0x00008d20


	//   ....[193]....
        /*078c*/ 	.word	0x00008e80


	//   ....[194]....
        /*0790*/ 	.word	0x00008fe0


	//   ....[195]....
        /*0794*/ 	.word	0x00009f40


	//   ....[196]....
        /*0798*/ 	.word	0x00009fc0


	//   ....[197]....
        /*079c*/ 	.word	0x0000a040


	//   ....[198]....
        /*07a0*/ 	.word	0x0000a0c0


	//   ....[199]....
        /*07a4*/ 	.word	0x0000a140


	//   ....[200]....
        /*07a8*/ 	.word	0x0000a1c0


	//   ....[201]....
        /*07ac*/ 	.word	0x0000a240


	//   ....[202]....
        /*07b0*/ 	.word	0x0000a2c0


	//   ....[203]....
        /*07b4*/ 	.word	0x0000a340


	//   ....[204]....
        /*07b8*/ 	.word	0x0000a3c0


	//   ....[205]....
        /*07bc*/ 	.word	0x0000a440


	//   ....[206]....
        /*07c0*/ 	.word	0x0000a4c0


	//   ....[207]....
        /*07c4*/ 	.word	0x0000a540


	//   ....[208]....
        /*07c8*/ 	.word	0x0000a5c0


	//   ....[209]....
        /*07cc*/ 	.word	0x0000a640


	//   ....[210]....
        /*07d0*/ 	.word	0x0000a6c0


	//   ....[211]....
        /*07d4*/ 	.word	0x0000a740


	//   ....[212]....
        /*07d8*/ 	.word	0x0000a8a0


	//   ....[213]....
        /*07dc*/ 	.word	0x0000a960


	//   ....[214]....
        /*07e0*/ 	.word	0x0000aa10


	//   ....[215]....
        /*07e4*/ 	.word	0x0000aad0


	//   ....[216]....
        /*07e8*/ 	.word	0x0000ab80


	//   ....[217]....
        /*07ec*/ 	.word	0x0000ac40


	//   ....[218]....
        /*07f0*/ 	.word	0x0000acf0


	//   ....[219]....
        /*07f4*/ 	.word	0x0000adb0


	//   ....[220]....
        /*07f8*/ 	.word	0x0000ae60


	//   ....[221]....
        /*07fc*/ 	.word	0x0000af20


	//   ....[222]....
        /*0800*/ 	.word	0x0000afd0


	//   ....[223]....
        /*0804*/ 	.word	0x0000b090


	//   ....[224]....
        /*0808*/ 	.word	0x0000b140


	//   ....[225]....
        /*080c*/ 	.word	0x0000b200


	//   ....[226]....
        /*0810*/ 	.word	0x0000b2b0


	//   ....[227]....
        /*0814*/ 	.word	0x0000b370


	//   ....[228]....
        /*0818*/ 	.word	0x0000b410


	//   ....[229]....
        /*081c*/ 	.word	0x0000b480


	//   ....[230]....
        /*0820*/ 	.word	0x0000b4f0


	//   ....[231]....
        /*0824*/ 	.word	0x0000b560


	//   ....[232]....
        /*0828*/ 	.word	0x0000b5d0


	//   ....[233]....
        /*082c*/ 	.word	0x0000b640


	//----- nvinfo : EIATTR_VRC_CTA_INIT_COUNT
	.align		4
.L_303:
        /*0830*/ 	.byte	0x02, 0x4a
	.zero		1
	.zero		1


	//----- nvinfo : EIATTR_EXIT_INSTR_OFFSETS
	.align		4
        /*0834*/ 	.byte	0x04, 0x1c
        /*0836*/ 	.short	(.L_305 - .L_304)


	//   ....[0]....
.L_304:
        /*0838*/ 	.word	0x00002cc0


	//   ....[1]....
        /*083c*/ 	.word	0x00003020


	//   ....[2]....
        /*0840*/ 	.word	0x00003040


	//   ....[3]....
        /*0844*/ 	.word	0x0000a750


	//   ....[4]....
        /*0848*/ 	.word	0x0000b420


	//----- nvinfo : EIATTR_MAX_THREADS
	.align		4
.L_305:
        /*084c*/ 	.byte	0x04, 0x05
        /*084e*/ 	.short	(.L_307 - .L_306)
.L_306:
        /*0850*/ 	.word	0x00000180
        /*0854*/ 	.word	0x00000001
        /*0858*/ 	.word	0x00000001


	//----- nvinfo : EIATTR_CRS_STACK_SIZE
	.align		4
.L_307:
        /*085c*/ 	.byte	0x04, 0x1e
        /*085e*/ 	.short	(.L_309 - .L_308)
.L_308:
        /*0860*/ 	.word	0x00000000


	//----- nvinfo : EIATTR_CBANK_PARAM_SIZE
	.align		4
.L_309:
        /*0864*/ 	.byte	0x03, 0x19
        /*0866*/ 	.short	0x004d


	//----- nvinfo : EIATTR_PARAM_CBANK
	.align		4
        /*0868*/ 	.byte	0x04, 0x0a
        /*086a*/ 	.short	(.L_311 - .L_310)
	.align		4
.L_310:
        /*086c*/ 	.word	index@(.nv.constant0._ZN3cub18CUB_300001_SM_10006detail10radix_sort29DeviceRadixSortOnesweepKernelINS1_5radix10policy_hubIffyE10Policy1000ELNS0_9SortOrderE0EffyiiNS1_21identity_decomposer_tEEEvPT5_SB_PT3_PKSC_PT1_PKSG_PT2_PKSK_T4_iiT6_)
        /*0870*/ 	.short	0x0380
        /*0872*/ 	.short	0x004d


	//----- nvinfo : EIATTR_SW_WAR
	.align		4
.L_311:
        /*0874*/ 	.byte	0x04, 0x36
        /*0876*/ 	.short	(.L_313 - .L_312)
.L_312:
        /*0878*/ 	.word	0x00000008
.L_313:


//--------------------- .nv.info._ZN3cub18CUB_300001_SM_10006detail10radix_sort33DeviceRadixSortExclusiveSumKernelINS1_5radix10policy_hubIffyE10Policy1000EyEEvPT0_ --------------------------
	.section	.nv.info._ZN3cub18CUB_300001_SM_10006detail10radix_sort33DeviceRadixSortExclusiveSumKernelINS1_5radix10policy_hubIffyE10Policy1000EyEEvPT0_,"",@"SHT_CUDA_INFO"
	.sectionflags	@""
	.align	4


	//----- nvinfo : EIATTR_CUDA_API_VERSION
	.align		4
        /*0000*/ 	.byte	0x04, 0x37
        /*0002*/ 	.short	(.L_315 - .L_314)
.L_314:
        /*0004*/ 	.word	0x00000082


	//----- nvinfo : EIATTR_KPARAM_INFO
	.align		4
.L_315:
        /*0008*/ 	.byte	0x04, 0x17
        /*000a*/ 	.short	(.L_317 - .L_316)
.L_316:
        /*000c*/ 	.word	0x00000000
        /*0010*/ 	.short	0x0000
        /*0012*/ 	.short	0x0000
        /*0014*/ 	.byte	0x00, 0xf5, 0x21, 0x00


	//----- nvinfo : EIATTR_SPARSE_MMA_MASK
	.align		4
.L_317:
        /*0018*/ 	.byte	0x03, 0x50
        /*001a*/ 	.short	0x0000


	//----- nvinfo : EIATTR_MAXREG_COUNT
	.align		4
        /*001c*/ 	.byte	0x03, 0x1b
        /*001e*/ 	.short	0x00ff


	//----- nvinfo : EIATTR_NUM_BARRIERS
	.align		4
        /*0020*/ 	.byte	0x02, 0x4c
        /*0022*/ 	.byte	0x01
	.zero		1


	//----- nvinfo : EIATTR_MERCURY_ISA_VERSION
	.align		4
        /*0024*/ 	.byte	0x03, 0x5f
        /*0026*/ 	.short	0x0101


	//----- nvinfo : EIATTR_COOP_GROUP_MASK_REGIDS
	.align		4
        /*0028*/ 	.byte	0x04, 0x29
        /*002a*/ 	.short	(.L_319 - .L_318)


	//   ....[0]....
.L_318:
        /*002c*/ 	.word	0xffffffff


	//   ....[1]....
        /*0030*/ 	.word	0xffffffff


	//   ....[2]....
        /*0034*/ 	.word	0xffffffff


	//   ....[3]....
        /*0038*/ 	.word	0xffffffff


	//   ....[4]....
        /*003c*/ 	.word	0xffffffff


	//   ....[5]....
        /*0040*/ 	.word	0xffffffff


	//   ....[6]....
        /*0044*/ 	.word	0xffffffff


	//   ....[7]....
        /*0048*/ 	.word	0xffffffff


	//   ....[8]....
        /*004c*/ 	.word	0xffffffff


	//   ....[9]....
        /*0050*/ 	.word	0xffffffff


	//   ....[10]....
        /*0054*/ 	.word	0x05000015


	//   ....[11]....
        /*0058*/ 	.word	0x05000015


	//   ....[12]....
        /*005c*/ 	.word	0x05000015


	//   ....[13]....
        /*0060*/ 	.word	0x05000015


	//   ....[14]....
        /*0064*/ 	.word	0x05000015


	//   ....[15]....
        /*0068*/ 	.word	0x05000015


	//   ....[16]....
        /*006c*/ 	.word	0x05000015


	//   ....[17]....
        /*0070*/ 	.word	0x05000015


	//   ....[18]....
        /*0074*/ 	.word	0x05000015


	//   ....[19]....
        /*0078*/ 	.word	0x05000015


	//----- nvinfo : EIATTR_COOP_GROUP_INSTR_OFFSETS
	.align		4
.L_319:
        /*007c*/ 	.byte	0x04, 0x28
        /*007e*/ 	.short	(.L_321 - .L_320)


	//   ....[0]....
.L_320:
        /*0080*/ 	.word	0x00000250


	//   ....[1]....
        /*0084*/ 	.word	0x00000260


	//   ....[2]....
        /*0088*/ 	.word	0x000002a0


	//   ....[3]....
        /*008c*/ 	.word	0x000002c0


	//   ....[4]....
        /*0090*/ 	.word	0x00000310


	//   ....[5]....
        /*0094*/ 	.word	0x00000320


	//   ....[6]....
        /*0098*/ 	.word	0x00000360


	//   ....[7]....
        /*009c*/ 	.word	0x00000380


	//   ....[8]....
        /*00a0*/ 	.word	0x000003d0


	//   ....[9]....
        /*00a4*/ 	.word	0x000003e0


	//   ....[10]....
        /*00a8*/ 	.word	0x00000660


	//   ....[11]....
        /*00ac*/ 	.word	0x000006b0


	//   ....[12]....
        /*00b0*/ 	.word	0x00000740


	//   ....[13]....
        /*00b4*/ 	.word	0x00000790


	//   ....[14]....
        /*00b8*/ 	.word	0x00000820


	//   ....[15]....
        /*00bc*/ 	.word	0x00000870


	//   ....[16]....
        /*00c0*/ 	.word	0x00000900


	//   ....[17]....
        /*00c4*/ 	.word	0x00000950


	//   ....[18]....
        /*00c8*/ 	.word	0x000009e0


	//   ....[19]....
        /*00cc*/ 	.word	0x00000a30


	//----- nvinfo : EIATTR_VRC_CTA_INIT_COUNT
	.align		4
.L_321:
        /*00d0*/ 	.byte	0x02, 0x4a
	.zero		1
	.zero		1


	//----- nvinfo : EIATTR_EXIT_INSTR_OFFSETS
	.align		4
        /*00d4*/ 	.byte	0x04, 0x1c
        /*00d6*/ 	.short	(.L_323 - .L_322)


	//   ....[0]....
.L_322:
        /*00d8*/ 	.word	0x000005d0


	//   ....[1]....
        /*00dc*/ 	.word	0x00000600


	//----- nvinfo : EIATTR_CRS_STACK_SIZE
	.align		4
.L_323:
        /*00e0*/ 	.byte	0x04, 0x1e
        /*00e2*/ 	.short	(.L_325 - .L_324)
.L_324:
        /*00e4*/ 	.word	0x00000000


	//----- nvinfo : EIATTR_CBANK_PARAM_SIZE
	.align		4
.L_325:
        /*00e8*/ 	.byte	0x03, 0x19
        /*00ea*/ 	.short	0x0008


	//----- nvinfo : EIATTR_PARAM_CBANK
	.align		4
        /*00ec*/ 	.byte	0x04, 0x0a
        /*00ee*/ 	.short	(.L_327 - .L_326)
	.align		4
.L_326:
        /*00f0*/ 	.word	index@(.nv.constant0._ZN3cub18CUB_300001_SM_10006detail10radix_sort33DeviceRadixSortExclusiveSumKernelINS1_5radix10policy_hubIffyE10Policy1000EyEEvPT0_)
        /*00f4*/ 	.short	0x0380
        /*00f6*/ 	.short	0x0008


	//----- nvinfo : EIATTR_SW_WAR
	.align		4
.L_327:
        /*00f8*/ 	.byte	0x04, 0x36
        /*00fa*/ 	.short	(.L_329 - .L_328)
.L_328:
        /*00fc*/ 	.word	0x00000008
.L_329:


//--------------------- .nv.info._ZN3cub18CUB_300001_SM_10006detail10radix_sort30DeviceRadixSortHistogramKernelINS1_5radix10policy_hubIffyE10Policy1000ELNS0_9SortOrderE0EfyNS1_21identity_decomposer_tEEEvPT2_PKT1_SA_iiT3_ --------------------------
	.section	.nv.info._ZN3cub18CUB_300001_SM_10006detail10radix_sort30DeviceRadixSortHistogramKernelINS1_5radix10policy_hubIffyE10Policy1000ELNS0_9SortOrderE0EfyNS1_21identity_decomposer_tEEEvPT2_PKT1_SA_iiT3_,"",@"SHT_CUDA_INFO"
	.sectionflags	@""
	.align	4


	//----- nvinfo : EIATTR_CUDA_API_VERSION
	.align		4
        /*0000*/ 	.byte	0x04, 0x37
        /*0002*/ 	.short	(.L_331 - .L_330)
.L_330:
        /*0004*/ 	.word	0x00000082


	//----- nvinfo : EIATTR_KPARAM_INFO
	.align		4
.L_331:
        /*0008*/ 	.byte	0x04, 0x17
        /*000a*/ 	.short	(.L_333 - .L_332)
.L_332:
        /*000c*/ 	.word	0x00000000
        /*0010*/ 	.short	0x0005
        /*0012*/ 	.short	0x0020
        /*0014*/ 	.byte	0x00, 0xf0, 0x05, 0x00


	//----- nvinfo : EIATTR_KPARAM_INFO
	.align		4
.L_333:
        /*0018*/ 	.byte	0x04, 0x17
        /*001a*/ 	.short	(.L_335 - .L_334)
.L_334:
        /*001c*/ 	.word	0x00000000
        /*0020*/ 	.short	0x0004
        /*0022*/ 	.short	0x001c
        /*0024*/ 	.byte	0x00, 0xf0, 0x11, 0x00


	//----- nvinfo : EIATTR_KPARAM_INFO
	.align		4
.L_335:
        /*0028*/ 	.byte	0x04, 0x17
        /*002a*/ 	.short	(.L_337 - .L_336)
.L_336:
        /*002c*/ 	.word	0x00000000
        /*0030*/ 	.short	0x0003
        /*0032*/ 	.short	0x0018
        /*0034*/ 	.byte	0x00, 0xf0, 0x11, 0x00


	//----- nvinfo : EIATTR_KPARAM_INFO
	.align		4
.L_337:
        /*0038*/ 	.byte	0x04, 0x17
        /*003a*/ 	.short	(.L_339 - .L_338)
.L_338:
        /*003c*/ 	.word	0x00000000
        /*0040*/ 	.short	0x0002
        /*0042*/ 	.short	0x0010
        /*0044*/ 	.byte	0x00, 0xf0, 0x21, 0x00


	//----- nvinfo : EIATTR_KPARAM_INFO
	.align		4
.L_339:
        /*0048*/ 	.byte	0x04, 0x17
        /*004a*/ 	.short	(.L_341 - .L_340)
.L_340:
        /*004c*/ 	.word	0x00000000
        /*0050*/ 	.short	0x0001
        /*0052*/ 	.short	0x0008
        /*0054*/ 	.byte	0x00, 0xf5, 0x21, 0x00


	//----- nvinfo : EIATTR_KPARAM_INFO
	.align		4
.L_341:
        /*0058*/ 	.byte	0x04, 0x17
        /*005a*/ 	.short	(.L_343 - .L_342)
.L_342:
        /*005c*/ 	.word	0x00000000
        /*0060*/ 	.short	0x0000
        /*0062*/ 	.short	0x0000
        /*0064*/ 	.byte	0x00, 0xf5, 0x21, 0x00


	//----- nvinfo : EIATTR_SPARSE_MMA_MASK
	.align		4
.L_343:
        /*0068*/ 	.byte	0x03, 0x50
        /*006a*/ 	.short	0x0000


	//----- nvinfo : EIATTR_MAXREG_COUNT
	.align		4
        /*006c*/ 	.byte	0x03, 0x1b
        /*006e*/ 	.short	0x00ff


	//----- nvinfo : EIATTR_NUM_BARRIERS
	.align		4
        /*0070*/ 	.byte	0x02, 0x4c
        /*0072*/ 	.byte	0x01
	.zero		1


	//----- nvinfo : EIATTR_MERCURY_ISA_VERSION
	.align		4
        /*0074*/ 	.byte	0x03, 0x5f
        /*0076*/ 	.short	0x0101


	//----- nvinfo : EIATTR_VRC_CTA_INIT_COUNT
	.align		4
        /*0078*/ 	.byte	0x02, 0x4a
	.zero		1
	.zero		1


	//----- nvinfo : EIATTR_EXIT_INSTR_OFFSETS
	.align		4
        /*007c*/ 	.byte	0x04, 0x1c
        /*007e*/ 	.short	(.L_345 - .L_344)


	//   ....[0]....
.L_344:
        /*0080*/ 	.word	0x00000040


	//   ....[1]....
        /*0084*/ 	.word	0x00003310


	//----- nvinfo : EIATTR_MAX_THREADS
	.align		4
.L_345:
        /*0088*/ 	.byte	0x04, 0x05
        /*008a*/ 	.short	(.L_347 - .L_346)
.L_346:
        /*008c*/ 	.word	0x00000080
        /*0090*/ 	.word	0x00000001
        /*0094*/ 	.word	0x00000001


	//----- nvinfo : EIATTR_CRS_STACK_SIZE
	.align		4
.L_347:
        /*0098*/ 	.byte	0x04, 0x1e
        /*009a*/ 	.short	(.L_349 - .L_348)
.L_348:
        /*009c*/ 	.word	0x00000000


	//----- nvinfo : EIATTR_CBANK_PARAM_SIZE
	.align		4
.L_349:
        /*00a0*/ 	.byte	0x03, 0x19
        /*00a2*/ 	.short	0x0021


	//----- nvinfo : EIATTR_PARAM_CBANK
	.align		4
        /*00a4*/ 	.byte	0x04, 0x0a
        /*00a6*/ 	.short	(.L_351 - .L_350)
	.align		4
.L_350:
        /*00a8*/ 	.word	index@(.nv.constant0._ZN3cub18CUB_300001_SM_10006detail10radix_sort30DeviceRadixSortHistogramKernelINS1_5radix10policy_hubIffyE10Policy1000ELNS0_9SortOrderE0EfyNS1_21identity_decomposer_tEEEvPT2_PKT1_SA_iiT3_)
        /*00ac*/ 	.short	0x0380
        /*00ae*/ 	.short	0x0021


	//----- nvinfo : EIATTR_SW_WAR
	.align		4
.L_351:
        /*00b0*/ 	.byte	0x04, 0x36
        /*00b2*/ 	.short	(.L_353 - .L_352)
.L_352:
        /*00b4*/ 	.word	0x00000008
.L_353:


//--------------------- .nv.info._ZN3cub18CUB_300001_SM_10006detail10radix_sort31DeviceRadixSortSingleTileKernelINS1_5radix10policy_hubIffyE10Policy1000ELNS0_9SortOrderE0EffyNS1_21identity_decomposer_tEEEvPKT1_PSA_PKT2_PSE_T3_iiT4_ --------------------------
	.section	.nv.info._ZN3cub18CUB_300001_SM_10006detail10radix_sort31DeviceRadixSortSingleTileKernelINS1_5radix10policy_hubIffyE10Policy1000ELNS0_9SortOrderE0EffyNS1_21identity_decomposer_tEEEvPKT1_PSA_PKT2_PSE_T3_iiT4_,"",@"SHT_CUDA_INFO"
	.sectionflags	@""
	.align	4


	//----- nvinfo : EIATTR_CUDA_API_VERSION
	.align		4
        /*0000*/ 	.byte	0x04, 0x37
        /*0002*/ 	.short	(.L_355 - .L_354)
.L_354:
        /*0004*/ 	.word	0x00000082


	//----- nvinfo : EIATTR_KPARAM_INFO
	.align		4
.L_355:
        /*0008*/ 	.byte	0x04, 0x17
        /*000a*/ 	.short	(.L_357 - .L_356)
.L_356:
        /*000c*/ 	.word	0x00000000
        /*0010*/ 	.short	0x0007
        /*0012*/ 	.short	0x0030
        /*0014*/ 	.byte	0x00, 0xf0, 0x05, 0x00


	//----- nvinfo : EIATTR_KPARAM_INFO
	.align		4
.L_357:
        /*0018*/ 	.byte	0x04, 0x17
        /*001a*/ 	.short	(.L_359 - .L_358)
.L_358:
        /*001c*/ 	.word	0x00000000
        /*0020*/ 	.short	0x0006
        /*0022*/ 	.short	0x002c
        /*0024*/ 	.byte	0x00, 0xf0, 0x11, 0x00


	//----- nvinfo : EIATTR_KPARAM_INFO
	.align		4
.L_359:
        /*0028*/ 	.byte	0x04, 0x17
        /*002a*/ 	.short	(.L_361 - .L_360)
.L_360:
        /*002c*/ 	.word	0x00000000
        /*0030*/ 	.short	0x0005
        /*0032*/ 	.short	0x0028
        /*0034*/ 	.byte	0x00, 0xf0, 0x11, 0x00


	//----- nvinfo : EIATTR_KPARAM_INFO
	.align		4
.L_361:
        /*0038*/ 	.byte	0x04, 0x17
        /*003a*/ 	.short	(.L_363 - .L_362)
.L_362:
        /*003c*/ 	.word	0x00000000
        /*0040*/ 	.short	0x0004
        /*0042*/ 	.short	0x0020
        /*0044*/ 	.byte	0x00, 0xf0, 0x21, 0x00


	//----- nvinfo : EIATTR_KPARAM_INFO
	.align		4
.L_363:
        /*0048*/ 	.byte	0x04, 0x17
        /*004a*/ 	.short	(.L_365 - .L_364)
.L_364:
        /*004c*/ 	.word	0x00000000
        /*0050*/ 	.short	0x0003
        /*0052*/ 	.short	0x0018
        /*0054*/ 	.byte	0x00, 0xf5, 0x21, 0x00


	//----- nvinfo : EIATTR_KPARAM_INFO
	.align		4
.L_365:
        /*0058*/ 	.byte	0x04, 0x17
        /*005a*/ 	.short	(.L_367 - .L_366)
.L_366:
        /*005c*/ 	.word	0x00000000
        /*0060*/ 	.short	0x0002
        /*0062*/ 	.short	0x0010
        /*0064*/ 	.byte	0x00, 0xf5, 0x21, 0x00


	//----- nvinfo : EIATTR_KPARAM_INFO
	.align		4
.L_367:
        /*0068*/ 	.byte	0x04, 0x17
        /*006a*/ 	.short	(.L_369 - .L_368)
.L_368:
        /*006c*/ 	.word	0x00000000
        /*0070*/ 	.short	0x0001
        /*0072*/ 	.short	0x0008
        /*0074*/ 	.byte	0x00, 0xf5, 0x21, 0x00


	//----- nvinfo : EIATTR_KPARAM_INFO
	.align		4
.L_369:
        /*0078*/ 	.byte	0x04, 0x17
        /*007a*/ 	.short	(.L_371 - .L_370)
.L_370:
        /*007c*/ 	.word	0x00000000
        /*0080*/ 	.short	0x0000
        /*0082*/ 	.short	0x0000
        /*0084*/ 	.byte	0x00, 0xf5, 0x21, 0x00


	//----- nvinfo : EIATTR_SPARSE_MMA_MASK
	.align		4
.L_371:
        /*0088*/ 	.byte	0x03, 0x50
        /*008a*/ 	.short	0x0000


	//----- nvinfo : EIATTR_MAXREG_COUNT
	.align		4
        /*008c*/ 	.byte	0x03, 0x1b
        /*008e*/ 	.short	0x00ff


	//----- nvinfo : EIATTR_NUM_BARRIERS
	.align		4
        /*0090*/ 	.byte	0x02, 0x4c
        /*0092*/ 	.byte	0x01
	.zero		1


	//----- nvinfo : EIATTR_MERCURY_ISA_VERSION
	.align		4
        /*0094*/ 	.byte	0x03, 0x5f
        /*0096*/ 	.short	0x0101


	//----- nvinfo : EIATTR_COOP_GROUP_MASK_REGIDS
	.align		4
        /*0098*/ 	.byte	0x04, 0x29
        /*009a*/ 	.short	(.L_373 - .L_372)


	//   ....[0]....
.L_372:
        /*009c*/ 	.word	0xffffffff


	//   ....[1]....
        /*00a0*/ 	.word	0xffffffff


	//   ....[2]....
        /*00a4*/ 	.word	0xffffffff


	//   ....[3]....
        /*00a8*/ 	.word	0xffffffff


	//   ....[4]....
        /*00ac*/ 	.word	0xffffffff


	//----- nvinfo : EIATTR_COOP_GROUP_INSTR_OFFSETS
	.align		4
.L_373:
        /*00b0*/ 	.byte	0x04, 0x28
        /*00b2*/ 	.short	(.L_375 - .L_374)


	//   ....[0]....
.L_374:
        /*00b4*/ 	.word	0x00002310


	//   ....[1]....
        /*00b8*/ 	.word	0x00002330


	//   ....[2]....
        /*00bc*/ 	.word	0x00002350


	//   ....[3]....
        /*00c0*/ 	.word	0x00002370


	//   ....[4]....
        /*00c4*/ 	.word	0x00002390


	//----- nvinfo : EIATTR_VRC_CTA_INIT_COUNT
	.align		4
.L_375:
        /*00c8*/ 	.byte	0x02, 0x4a
	.zero		1
	.zero		1


	//----- nvinfo : EIATTR_EXIT_INSTR_OFFSETS
	.align		4
        /*00cc*/ 	.byte	0x04, 0x1c
        /*00ce*/ 	.short	(.L_377 - .L_376)


	//   ....[0]....
.L_376:
        /*00d0*/ 	.word	0x00004460


	//   ....[1]....
        /*00d4*/ 	.word	0x000044e0


	//----- nvinfo : EIATTR_MAX_THREADS
	.align		4
.L_377:
        /*00d8*/ 	.byte	0x04, 0x05
        /*00da*/ 	.short	(.L_379 - .L_378)
.L_378:
        /*00dc*/ 	.word	0x00000100
        /*00e0*/ 	.word	0x00000001
        /*00e4*/ 	.word	0x00000001


	//----- nvinfo : EIATTR_CBANK_PARAM_SIZE
	.align		4
.L_379:
        /*00e8*/ 	.byte	0x03, 0x19
        /*00ea*/ 	.short	0x0031


	//----- nvinfo : EIATTR_PARAM_CBANK
	.align		4
        /*00ec*/ 	.byte	0x04, 0x0a
        /*00ee*/ 	.short	(.L_381 - .L_380)
	.align		4
.L_380:
        /*00f0*/ 	.word	index@(.nv.constant0._ZN3cub18CUB_300001_SM_10006detail10radix_sort31DeviceRadixSortSingleTileKernelINS1_5radix10policy_hubIffyE10Policy1000ELNS0_9SortOrderE0EffyNS1_21identity_decomposer_tEEEvPKT1_PSA_PKT2_PSE_T3_iiT4_)
        /*00f4*/ 	.short	0x0380
        /*00f6*/ 	.short	0x0031


	//----- nvinfo : EIATTR_SW_WAR
	.align		4
.L_381:
        /*00f8*/ 	.byte	0x04, 0x36
        /*00fa*/ 	.short	(.L_383 - .L_382)
.L_382:
        /*00fc*/ 	.word	0x00000008
.L_383:


//--------------------- .nv.info._ZN3cub18CUB_300001_SM_10006detail10radix_sort29DeviceRadixSortOnesweepKernelINS1_5radix10policy_hubIfiyE10Policy1000ELNS0_9SortOrderE0EfiyiiNS1_21identity_decomposer_tEEEvPT5_SB_PT3_PKSC_PT1_PKSG_PT2_PKSK_T4_iiT6_ --------------------------
	.section	.nv.info._ZN3cub18CUB_300001_SM_10006detail10radix_sort29DeviceRadixSortOnesweepKernelINS1_5radix10policy_hubIfiyE10Policy1000ELNS0_9SortOrderE0EfiyiiNS1_21identity_decomposer_tEEEvPT5_SB_PT3_PKSC_PT1_PKSG_PT2_PKSK_T4_iiT6_,"",@"SHT_CUDA_INFO"
	.sectionflags	@""
	.align	4


	//----- nvinfo : EIATTR_CUDA_API_VERSION
	.align		4
        /*0000*/ 	.byte	0x04, 0x37
        /*0002*/ 	.short	(.L_385 - .L_384)
.L_384:
        /*0004*/ 	.word	0x00000082


	//----- nvinfo : EIATTR_KPARAM_INFO
	.align		4
.L_385:
        /*0008*/ 	.byte	0x04, 0x17
        /*000a*/ 	.short	(.L_387 - .L_386)
.L_386:
        /*000c*/ 	.word	0x00000000
        /*0010*/ 	.short	0x000b
        /*0012*/ 	.short	0x004c
        /*0014*/ 	.byte	0x00, 0xf0, 0x05, 0x00


	//----- nvinfo : EIATTR_KPARAM_INFO
	.align		4
.L_387:
        /*0018*/ 	.byte	0x04, 0x17
        /*001a*/ 	.short	(.L_389 - .L_388)
.L_388:
        /*001c*/ 	.word	0x00000000
        /*0020*/ 	.short	0x000a
        /*0022*/ 	.short	0x0048
        /*0024*/ 	.byte	0x00, 0xf0, 0x11, 0x00


	//----- nvinfo : EIATTR_KPARAM_INFO
	.align		4
.L_389:
        /*0028*/ 	.byte	0x04, 0x17
        /*002a*/ 	.short	(.L_391 - .L_390)
.L_390:
        /*002c*/ 	.word	0x00000000
        /*0030*/ 	.short	0x0009
        /*0032*/ 	.short	0x0044
        /*0034*/ 	.byte	0x00, 0xf0, 0x11, 0x00


	//----- nvinfo : EIATTR_KPARAM_INFO
	.align		4
.L_391:
        /*0038*/ 	.byte	0x04, 0x17
        /*003a*/ 	.short	(.L_393 - .L_392)
.L_392:
        /*003c*/ 	.word	0x00000000
        /*0040*/ 	.short	0x0008
        /*0042*/ 	.short	0x0040
        /*0044*/ 	.byte	0x00, 0xf0, 0x11, 0x00


	//----- nvinfo : EIATTR_KPARAM_INFO
	.align		4
.L_393:
        /*0048*/ 	.byte	0x04, 0x17
        /*004a*/ 	.short	(.L_395 - .L_394)
.L_394:
        /*004c*/ 	.word	0x00000000
        /*0050*/ 	.short	0x0007
        /*0052*/ 	.short	0x0038
        /*0054*/ 	.byte	0x00, 0xf5, 0x21, 0x00


	//----- nvinfo : EIATTR_KPARAM_INFO
	.align		4
.L_395:
        /*0058*/ 	.byte	0x04, 0x17
        /*005a*/ 	.short	(.L_397 - .L_396)
.L_396:
        /*005c*/ 	.word	0x00000000
        /*0060*/ 	.short	0x0006
        /*0062*/ 	.short	0x0030
        /*0064*/ 	.byte	0x00, 0xf5, 0x21, 0x00


	//----- nvinfo : EIATTR_KPARAM_INFO
	.align		4
.L_397:
        /*0068*/ 	.byte	0x04, 0x17
        /*006a*/ 	.short	(.L_399 - .L_398)
.L_398:
        /*006c*/ 	.word	0x00000000
        /*0070*/ 	.short	0x0005
        /*0072*/ 	.short	0x0028
        /*0074*/ 	.byte	0x00, 0xf5, 0x21, 0x00


	//----- nvinfo : EIATTR_KPARAM_INFO
	.align		4
.L_399:
        /*0078*/ 	.byte	0x04, 0x17
        /*007a*/ 	.short	(.L_401 - .L_400)
.L_400:
        /*007c*/ 	.word	0x00000000
        /*0080*/ 	.short	0x0004
        /*0082*/ 	.short	0x0020
        /*0084*/ 	.byte	0x00, 0xf5, 0x21, 0x00


	//----- nvinfo : EIATTR_KPARAM_INFO
	.align		4
.L_401:
        /*0088*/ 	.byte	0x04, 0x17
        /*008a*/ 	.short	(.L_403 - .L_402)
.L_402:
        /*008c*/ 	.word	0x00000000
        /*0090*/ 	.short	0x0003
        /*0092*/ 	.short	0x0018
        /*0094*/ 	.byte	0x00, 0xf5, 0x21, 0x00


	//----- nvinfo : EIATTR_KPARAM_INFO
	.align		4
.L_403:
        /*0098*/ 	.byte	0x04, 0x17
        /*009a*/ 	.short	(.L_405 - .L_404)
.L_404:
        /*009c*/ 	.word	0x00000000
        /*00a0*/ 	.short	0x0002
        /*00a2*/ 	.short	0x0010
        /*00a4*/ 	.byte	0x00, 0xf5, 0x21, 0x00


	//----- nvinfo : EIATTR_KPARAM_INFO
	.align		4
.L_405:
        /*00a8*/ 	.byte	0x04, 0x17
        /*00aa*/ 	.short	(.L_407 - .L_406)
.L_406:
        /*00ac*/ 	.word	0x00000000
        /*00b0*/ 	.short	0x0001
        /*00b2*/ 	.short	0x0008
        /*00b4*/ 	.byte	0x00, 0xf5, 0x21, 0x00


	//----- nvinfo : EIATTR_KPARAM_INFO
	.align		4
.L_407:
        /*00b8*/ 	.byte	0x04, 0x17
        /*00ba*/ 	.short	(.L_409 - .L_408)
.L_408:
        /*00bc*/ 	.word	0x00000000
        /*00c0*/ 	.short	0x0000
        /*00c2*/ 	.short	0x0000
        /*00c4*/ 	.byte	0x00, 0xf5, 0x21, 0x00


	//----- nvinfo : EIATTR_SPARSE_MMA_MASK
	.align		4
.L_409:
        /*00c8*/ 	.byte	0x03, 0x50
        /*00ca*/ 	.short	0x0000


	//----- nvinfo : EIATTR_MAXREG_COUNT
	.align		4
        /*00cc*/ 	.byte	0x03, 0x1b
        /*00ce*/ 	.short	0x00a8


	//----- nvinfo : EIATTR_NUM_BARRIERS
	.align		4
        /*00d0*/ 	.byte	0x02, 0x4c
        /*00d2*/ 	.byte	0x01
	.zero		1


	//----- nvinfo : EIATTR_MERCURY_ISA_VERSION
	.align		4
        /*00d4*/ 	.byte	0x03, 0x5f
        /*00d6*/ 	.short	0x0101


	//----- nvinfo : EIATTR_COOP_GROUP_MASK_REGIDS
	.align		4
        /*00d8*/ 	.byte	0x04, 0x29
        /*00da*/ 	.short	(.L_411 - .L_410)


	//   ....[0]....
.L_410:
        /*00dc*/ 	.word	0xffffffff


	//   ....[1]....
        /*00e0*/ 	.word	0x05000000


	//   ....[2]....
        /*00e4*/ 	.word	0xffffffff


	//   ....[3]....
        /*00e8*/ 	.word	0xffffffff


	//   ....[4]....
        /*00ec*/ 	.word	0xffffffff


	//   ....[5]....
        /*00f0*/ 	.word	0xffffffff


	//   ....[6]....
        /*00f4*/ 	.word	0xffffffff


	//   ....[7]....
        /*00f8*/ 	.word	0xffffffff


	//   ....[8]....
        /*00fc*/ 	.word	0xffffffff


	//   ....[9]....
        /*0100*/ 	.word	0xffffffff


	//   ....[10]....
        /*0104*/ 	.word	0xffffffff


	//   ....[11]....
        /*0108*/ 	.word	0xffffffff


	//   ....[12]....
        /*010c*/ 	.word	0xffffffff


	//   ....[13]....
        /*0110*/ 	.word	0xffffffff


	//   ....[14]....
        /*0114*/ 	.word	0xffffffff


	//   ....[15]....
        /*0118*/ 	.word	0xffffffff


	//   ....[16]....
        /*011c*/ 	.word	0xffffffff


	//   ....[17]....
        /*0120*/ 	.word	0xffffffff


	//   ....[18]....
        /*0124*/ 	.word	0xffffffff


	//   ....[19]....
        /*0128*/ 	.word	0xffffffff


	//   ....[20]....
        /*012c*/ 	.word	0xffffffff


	//   ....[21]....
        /*0130*/ 	.word	0xffffffff


	//   ....[22]....
        /*0134*/ 	.word	0xffffffff


	//   ....[23]....
        /*0138*/ 	.word	0xffffffff


	//   ....[24]....
        /*013c*/ 	.word	0xffffffff


	//   ....[25]....
        /*0140*/ 	.word	0xffffffff


	//   ....[26]....
        /*0144*/ 	.word	0xffffffff


	//   ....[27]....
        /*0148*/ 	.word	0xffffffff


	//   ....[28]....
        /*014c*/ 	.word	0xffffffff


	//   ....[29]....
        /*0150*/ 	.word	0xffffffff


	//   ....[30]....
        /*0154*/ 	.word	0xffffffff


	//   ....[31]....
        /*0158*/ 	.word	0xffffffff


	//   ....[32]....
        /*015c*/ 	.word	0xffffffff


	//   ....[33]....
        /*0160*/ 	.word	0xffffffff


	//   ....[34]....
        /*0164*/ 	.word	0xffffffff


	//   ....[35]....
        /*0168*/ 	.word	0xffffffff


	//   ....[36]....
        /*016c*/ 	.word	0xffffffff


	//   ....[37]....
        /*0170*/ 	.word	0xffffffff


	//   ....[38]....
        /*0174*/ 	.word	0xffffffff


	//   ....[39]....
        /*0178*/ 	.word	0xffffffff


	//   ....[40]....
        /*017c*/ 	.word	0xffffffff


	//   ....[41]....
        /*0180*/ 	.word	0xffffffff


	//   ....[42]....
        /*0184*/ 	.word	0xffffffff


	//   ....[43]....
        /*0188*/ 	.word	0xffffffff


	//   ....[44]....
        /*018c*/ 	.word	0xffffffff


	//   ....[45]....
        /*0190*/ 	.word	0xffffffff


	//   ....[46]....
        /*0194*/ 	.word	0xffffffff


	//   ....[47]....
        /*0198*/ 	.word	0xffffffff


	//   ....[48]....
        /*019c*/ 	.word	0xffffffff


	//   ....[49]....
        /*01a0*/ 	.word	0xffffffff


	//   ....[50]....
        /*01a4*/ 	.word	0xffffffff


	//   ....[51]....
        /*01a8*/ 	.word	0xffffffff


	//   ....[52]....
        /*01ac*/ 	.word	0xffffffff


	//   ....[53]....
        /*01b0*/ 	.word	0xffffffff


	//   ....[54]....
        /*01b4*/ 	.word	0xffffffff


	//   ....[55]....
        /*01b8*/ 	.word	0xffffffff


	//   ....[56]....
        /*01bc*/ 	.word	0xffffffff


	//   ....[57]....
        /*01c0*/ 	.word	0xffffffff


	//   ....[58]....
        /*01c4*/ 	.word	0xffffffff


	//   ....[59]....
        /*01c8*/ 	.word	0xffffffff


	//   ....[60]....
        /*01cc*/ 	.word	0xffffffff


	//   ....[61]....
        /*01d0*/ 	.word	0xffffffff


	//   ....[62]....
        /*01d4*/ 	.word	0xffffffff


	//   ....[63]....
        /*01d8*/ 	.word	0xffffffff


	//   ....[64]....
        /*01dc*/ 	.word	0xffffffff


	//   ....[65]....
        /*01e0*/ 	.word	0xffffffff


	//   ....[66]....
        /*01e4*/ 	.word	0xffffffff


	//   ....[67]....
        /*01e8*/ 	.word	0xffffffff


	//   ....[68]....
        /*01ec*/ 	.word	0xffffffff


	//   ....[69]....
        /*01f0*/ 	.word	0xffffffff


	//   ....[70]....
        /*01f4*/ 	.word	0xffffffff


	//   ....[71]....
        /*01f8*/ 	.word	0xffffffff


	//   ....[72]....
        /*01fc*/ 	.word	0xffffffff


	//   ....[73]....
        /*0200*/ 	.word	0xffffffff


	//   ....[74]....
        /*0204*/ 	.word	0xffffffff


	//   ....[75]....
        /*0208*/ 	.word	0xffffffff


	//   ....[76]....
        /*020c*/ 	.word	0xffffffff


	//   ....[77]....
        /*0210*/ 	.word	0xffffffff


	//   ....[78]....
        /*0214*/ 	.word	0xffffffff


	//   ....[79]....
        /*0218*/ 	.word	0xffffffff


	//   ....[80]....
        /*021c*/ 	.word	0xffffffff


	//   ....[81]....
        /*0220*/ 	.word	0xffffffff


	//   ....[82]....
        /*0224*/ 	.word	0xffffffff


	//   ....[83]....
        /*0228*/ 	.word	0xffffffff


	//   ....[84]....
        /*022c*/ 	.word	0xffffffff


	//   ....[85]....
        /*0230*/ 	.word	0xffffffff


	//   ....[86]....
        /*0234*/ 	.word	0xffffffff


	//   ....[87]....
        /*0238*/ 	.word	0xffffffff


	//   ....[88]....
        /*023c*/ 	.word	0xffffffff


	//   ....[89]....
        /*0240*/ 	.word	0xffffffff


	//   ....[90]....
        /*0244*/ 	.word	0xffffffff


	//   ....[91]....
        /*0248*/ 	.word	0xffffffff


	//   ....[92]....
        /*024c*/ 	.word	0xffffffff


	//   ....[93]....
        /*0250*/ 	.word	0xffffffff


	//   ....[94]....
        /*0254*/ 	.word	0xffffffff


	//   ....[95]....
        /*0258*/ 	.word	0xffffffff


	//   ....[96]....
        /*025c*/ 	.word	0xffffffff


	//   ....[97]....
        /*0260*/ 	.word	0xffffffff


	//   ....[98]....
        /*0264*/ 	.word	0xffffffff


	//   ....[99]....
        /*0268*/ 	.word	0xffffffff


	//   ....[100]....
        /*026c*/ 	.word	0xffffffff


	//   ....[101]....
        /*0270*/ 	.word	0xffffffff


	//   ....[102]....
        /*0274*/ 	.word	0xffffffff


	//   ....[103]....
        /*0278*/ 	.word	0xffffffff


	//   ....[104]....
        /*027c*/ 	.word	0xffffffff


	//   ....[105]....
        /*0280*/ 	.word	0xffffffff


	//   ....[106]....
        /*0284*/ 	.word	0xffffffff


	//   ....[107]....
        /*0288*/ 	.word	0xffffffff


	//   ....[108]....
        /*028c*/ 	.word	0xffffffff


	//   ....[109]....
        /*0290*/ 	.word	0xffffffff


	//   ....[110]....
        /*0294*/ 	.word	0xffffffff


	//   ....[111]....
        /*0298*/ 	.word	0xffffffff


	//   ....[112]....
        /*029c*/ 	.word	0xffffffff


	//   ....[113]....
        /*02a0*/ 	.word	0xffffffff


	//   ....[114]....
        /*02a4*/ 	.word	0xffffffff


	//   ....[115]....
        /*02a8*/ 	.word	0xffffffff


	//   ....[116]....
        /*02ac*/ 	.word	0xffffffff


	//   ....[117]....
        /*02b0*/ 	.word	0xffffffff


	//   ....[118]....
        /*02b4*/ 	.word	0xffffffff


	//   ....[119]....
        /*02b8*/ 	.word	0xffffffff


	//   ....[120]....
        /*02bc*/ 	.word	0xffffffff


	//   ....[121]....
        /*02c0*/ 	.word	0xffffffff


	//   ....[122]....
        /*02c4*/ 	.word	0xffffffff


	//   ....[123]....
        /*02c8*/ 	.word	0xffffffff


	//   ....[124]....
        /*02cc*/ 	.word	0xffffffff


	//   ....[125]....
        /*02d0*/ 	.word	0xffffffff


	//   ....[126]....
        /*02d4*/ 	.word	0xffffffff


	//   ....[127]....
        /*02d8*/ 	.word	0xffffffff


	//   ....[128]....
        /*02dc*/ 	.word	0xffffffff


	//   ....[129]....
        /*02e0*/ 	.word	0xffffffff


	//   ....[130]....
        /*02e4*/ 	.word	0xffffffff


	//   ....[131]....
        /*02e8*/ 	.word	0xffffffff


	//   ....[132]....
        /*02ec*/ 	.word	0xffffffff


	//   ....[133]....
        /*02f0*/ 	.word	0xffffffff


	//   ....[134]....
        /*02f4*/ 	.word	0xffffffff


	//   ....[135]....
        /*02f8*/ 	.word	0xffffffff


	//   ....[136]....
        /*02fc*/ 	.word	0xffffffff


	//   ....[137]....
        /*0300*/ 	.word	0xffffffff


	//   ....[138]....
        /*0304*/ 	.word	0xffffffff


	//   ....[139]....
        /*0308*/ 	.word	0xffffffff


	//   ....[140]....
        /*030c*/ 	.word	0xffffffff


	//   ....[141]....
        /*0310*/ 	.word	0xffffffff


	//   ....[142]....
        /*0314*/ 	.word	0xffffffff


	//   ....[143]....
        /*0318*/ 	.word	0xffffffff


	//   ....[144]....
        /*031c*/ 	.word	0xffffffff


	//   ....[145]....
        /*0320*/ 	.word	0xffffffff


	//   ....[146]....
        /*0324*/ 	.word	0xffffffff


	//   ....[147]....
        /*0328*/ 	.word	0xffffffff


	//   ....[148]....
        /*032c*/ 	.word	0xffffffff


	//   ....[149]....
        /*0330*/ 	.word	0xffffffff


	//   ....[150]....
        /*0334*/ 	.word	0xffffffff


	//   ....[151]....
        /*0338*/ 	.word	0xffffffff


	//   ....[152]....
        /*033c*/ 	.word	0xffffffff


	//   ....[153]....
        /*0340*/ 	.word	0xffffffff


	//   ....[154]....
        /*0344*/ 	.word	0xffffffff


	//   ....[155]....
        /*0348*/ 	.word	0xffffffff


	//   ....[156]....
        /*034c*/ 	.word	0xffffffff


	//   ....[157]....
        /*0350*/ 	.word	0xffffffff


	//   ....[158]....
        /*0354*/ 	.word	0xffffffff


	//   ....[159]....
        /*0358*/ 	.word	0xffffffff


	//   ....[160]....
        /*035c*/ 	.word	0x0500001c


	//   ....[161]....
        /*0360*/ 	.word	0xffffffff


	//   ....[162]....
        /*0364*/ 	.word	0xffffffff


	//   ....[163]....
        /*0368*/ 	.word	0xffffffff


	//   ....[164]....
        /*036c*/ 	.word	0xffffffff


	//   ....[165]....
        /*0370*/ 	.word	0xffffffff


	//   ....[166]....
        /*0374*/ 	.word	0xffffffff


	//   ....[167]....
        /*0378*/ 	.word	0xffffffff


	//   ....[168]....
        /*037c*/ 	.word	0xffffffff


	//   ....[169]....
        /*0380*/ 	.word	0xffffffff


	//   ....[170]....
        /*0384*/ 	.word	0xffffffff


	//   ....[171]....
        /*0388*/ 	.word	0xffffffff


	//   ....[172]....
        /*038c*/ 	.word	0xffffffff


	//   ....[173]....
        /*0390*/ 	.word	0xffffffff


	//   ....[174]....
        /*0394*/ 	.word	0xffffffff


	//   ....[175]....
        /*0398*/ 	.word	0xffffffff


	//   ....[176]....
        /*039c*/ 	.word	0xffffffff


	//   ....[177]....
        /*03a0*/ 	.word	0xffffffff


	//   ....[178]....
        /*03a4*/ 	.word	0xffffffff


	//   ....[179]....
        /*03a8*/ 	.word	0xffffffff


	//   ....[180]....
        /*03ac*/ 	.word	0xffffffff


	//   ....[181]....
        /*03b0*/ 	.word	0xffffffff


	//   ....[182]....
        /*03b4*/ 	.word	0xffffffff


	//   ....[183]....
        /*03b8*/ 	.word	0xffffffff


	//   ....[184]....
        /*03bc*/ 	.word	0xffffffff


	//   ....[185]....
        /*03c0*/ 	.word	0xffffffff


	//   ....[186]....
        /*03c4*/ 	.word	0xffffffff


	//   ....[187]....
        /*03c8*/ 	.word	0xffffffff


	//   ....[188]....
        /*03cc*/ 	.word	0xffffffff


	//   ....[189]....
        /*03d0*/ 	.word	0xffffffff


	//   ....[190]....
        /*03d4*/ 	.word	0xffffffff


	//   ....[191]....
        /*03d8*/ 	.word	0xffffffff


	//   ....[192]....
        /*03dc*/ 	.word	0xffffffff


	//   ....[193]....
        /*03e0*/ 	.word	0xffffffff


	//   ....[194]....
        /*03e4*/ 	.word	0xffffffff


	//   ....[195]....
        /*03e8*/ 	.word	0xffffffff


	//   ....[196]....
        /*03ec*/ 	.word	0xffffffff


	//   ....[197]....
        /*03f0*/ 	.word	0xffffffff


	//   ....[198]....
        /*03f4*/ 	.word	0xffffffff


	//   ....[199]....
        /*03f8*/ 	.word	0xffffffff


	//   ....[200]....
        /*03fc*/ 	.word	0xffffffff


	//   ....[201]....
        /*0400*/ 	.word	0xffffffff


	//   ....[202]....
        /*0404*/ 	.word	0xffffffff


	//   ....[203]....
        /*0408*/ 	.word	0xffffffff


	//   ....[204]....
        /*040c*/ 	.word	0xffffffff


	//   ....[205]....
        /*0410*/ 	.word	0xffffffff


	//   ....[206]....
        /*0414*/ 	.word	0xffffffff


	//   ....[207]....
        /*0418*/ 	.word	0xffffffff


	//   ....[208]....
        /*041c*/ 	.word	0xffffffff


	//   ....[209]....
        /*0420*/ 	.word	0xffffffff


	//   ....[210]....
        /*0424*/ 	.word	0xffffffff


	//   ....[211]....
        /*0428*/ 	.word	0xffffffff


	//   ....[212]....
        /*042c*/ 	.word	0xffffffff


	//   ....[213]....
        /*0430*/ 	.word	0xffffffff


	//   ....[214]....
        /*0434*/ 	.word	0xffffffff


	//   ....[215]....
        /*0438*/ 	.word	0xffffffff


	//   ....[216]....
        /*043c*/ 	.word	0xffffffff


	//   ....[217]....
        /*0440*/ 	.word	0xffffffff


	//   ....[218]....
        /*0444*/ 	.word	0xffffffff


	//   ....[219]....
        /*0448*/ 	.word	0xffffffff


	//   ....[220]....
        /*044c*/ 	.word	0xffffffff


	//   ....[221]....
        /*0450*/ 	.word	0xffffffff


	//   ....[222]....
        /*0454*/ 	.word	0xffffffff


	//   ....[223]....
        /*0458*/ 	.word	0xffffffff


	//   ....[224]....
        /*045c*/ 	.word	0xffffffff


	//   ....[225]....
        /*0460*/ 	.word	0xffffffff


	//   ....[226]....
        /*0464*/ 	.word	0xffffffff


	//   ....[227]....
        /*0468*/ 	.word	0xffffffff


	//   ....[228]....
        /*046c*/ 	.word	0xffffffff


	//   ....[229]....
        /*0470*/ 	.word	0x0500003f


	//   ....[230]....
        /*0474*/ 	.word	0x0500003f


	//   ....[231]....
        /*0478*/ 	.word	0x0500003f


	//   ....[232]....
        /*047c*/ 	.word	0x0500003f


	//   ....[233]....
        /*0480*/ 	.word	0x0500003f


	//----- nvinfo : EIATTR_COOP_GROUP_INSTR_OFFSETS
	.align		4
.L_411:
        /*0484*/ 	.byte	0x04, 0x28
        /*0486*/ 	.short	(.L_413 - .L_412)


	//   ....[0]....
.L_412:
        /*0488*/ 	.word	0x00001180


	//   ....[1]....
        /*048c*/ 	.word	0x00001ca0


	//   ....[2]....
        /*0490*/ 	.word	0x00003220


	//   ....[3]....
        /*0494*/ 	.word	0x00003240


	//   ....[4]....
        /*0498*/ 	.word	0x00003260


	//   ....[5]....
        /*049c*/ 	.word	0x00003280


	//   ....[6]....
        /*04a0*/ 	.word	0x000032a0


	//   ....[7]....
        /*04a4*/ 	.word	0x00003730


	//   ....[8]....
        /*04a8*/ 	.word	0x00003740


	//   ....[9]....
        /*04ac*/ 	.word	0x00003760


	//   ....[10]....
        /*04b0*/ 	.word	0x00003780


	//   ....[11]....
        /*04b4*/ 	.word	0x000037d0


	//   ....[12]....
        /*04b8*/ 	.word	0x00003800


	//   ....[13]....
        /*04bc*/ 	.word	0x00003850


	//   ....[14]....
        /*04c0*/ 	.word	0x00003890


	//   ....[15]....
        /*04c4*/ 	.word	0x00003980


	//   ....[16]....
        /*04c8*/ 	.word	0x000039a0


	//   ....[17]....
        /*04cc*/ 	.word	0x000039b0


	//   ....[18]....
        /*04d0*/ 	.word	0x000039d0


	//   ....[19]....
        /*04d4*/ 	.word	0x00003a10


	//   ....[20]....
        /*04d8*/ 	.word	0x00003a40


	//   ....[21]....
        /*04dc*/ 	.word	0x00003a80


	//   ....[22]....
        /*04e0*/ 	.word	0x00003aa0


	//   ....[23]....
        /*04e4*/ 	.word	0x00003ac0


	//   ....[24]....
        /*04e8*/ 	.word	0x00003bc0


	//   ....[25]....
        /*04ec*/ 	.word	0x00003bf0


	//   ....[26]....
        /*04f0*/ 	.word	0x00003c00


	//   ....[27]....
        /*04f4*/ 	.word	0x00003c30


	//   ....[28]....
        /*04f8*/ 	.word	0x00003c50


	//   ....[29]....
        /*04fc*/ 	.word	0x00003ca0


	//   ....[30]....
        /*0500*/ 	.word	0x00003cc0


	//   ....[31]....
        /*0504*/ 	.word	0x00003d00


	//   ....[32]....
        /*0508*/ 	.word	0x00003d20


	//   ....[33]....
        /*050c*/ 	.word	0x00003e00


	//   ....[34]....
        /*0510*/ 	.word	0x00003e20


	//   ....[35]....
        /*0514*/ 	.word	0x00003e30


	//   ....[36]....
        /*0518*/ 	.word	0x00003e60


	//   ....[37]....
        /*051c*/ 	.word	0x00003e90


	//   ....[38]....
        /*0520*/ 	.word	0x00003ee0


	//   ....[39]....
        /*0524*/ 	.word	0x00003ef0


	//   ....[40]....
        /*0528*/ 	.word	0x00003f30


	//   ....[41]....
        /*052c*/ 	.word	0x00003f60


	//   ....[42]....
        /*0530*/ 	.word	0x00004040


	//   ....[43]....
        /*0534*/ 	.word	0x00004060


	//   ....[44]....
        /*0538*/ 	.word	0x00004070


	//   ....[45]....
        /*053c*/ 	.word	0x000040c0


	//   ....[46]....
        /*0540*/ 	.word	0x000040f0


	//   ....[47]....
        /*0544*/ 	.word	0x00004120


	//   ....[48]....
        /*0548*/ 	.word	0x00004150


	//   ....[49]....
        /*054c*/ 	.word	0x00004180


	//   ....[50]....
        /*0550*/ 	.word	0x000041b0


	//   ....[51]....
        /*0554*/ 	.word	0x00004280


	//   ....[52]....
        /*0558*/ 	.word	0x000042b0


	//   ....[53]....
        /*055c*/ 	.word	0x000042c0


	//   ....[54]....
        /*0560*/ 	.word	0x00004310


	//   ....[55]....
        /*0564*/ 	.word	0x00004340


	//   ....[56]....
        /*0568*/ 	.word	0x00004370


	//   ....[57]....
        /*056c*/ 	.word	0x000043a0


	//   ....[58]....
        /*0570*/ 	.word	0x000043d0


	//   ....[59]....
        /*0574*/ 	.word	0x00004400


	//   ....[60]....
        /*0578*/ 	.word	0x000044e0


	//   ....[61]....
        /*057c*/ 	.word	0x000044f0


	//   ....[62]....
        /*0580*/ 	.word	0x00004540


	//   ....[63]....
        /*0584*/ 	.word	0x00004570


	//   ....[64]....
        /*0588*/ 	.word	0x000045a0


	//   ....[65]....
        /*058c*/ 	.word	0x000045d0


	//   ....[66]....
        /*0590*/ 	.word	0x00004600


	//   ....[67]....
        /*0594*/ 	.word	0x00004630


	//   ....[68]....
        /*0598*/ 	.word	0x00004660


	//   ....[69]....
        /*059c*/ 	.word	0x00004720


	//   ....[70]....
        /*05a0*/ 	.word	0x00004730


	//   ....[71]....
        /*05a4*/ 	.word	0x00004780


	//   ....[72]....
        /*05a8*/ 	.word	0x000047b0


	//   ....[73]....
        /*05ac*/ 	.word	0x000047e0


	//   ....[74]....
        /*05b0*/ 	.word	0x00004810


	//   ....[75]....
        /*05b4*/ 	.word	0x00004840


	//   ....[76]....
        /*05b8*/ 	.word	0x00004870


	//   ....[77]....
        /*05bc*/ 	.word	0x000048a0


	//   ....[78]....
        /*05c0*/ 	.word	0x00004970


	//   ....[79]....
        /*05c4*/ 	.word	0x00004980


	//   ....[80]....
        /*05c8*/ 	.word	0x000049d0


	//   ....[81]....
        /*05cc*/ 	.word	0x00004a00


	//   ....[82]....
        /*05d0*/ 	.word	0x00004a30


	//   ....[83]....
        /*05d4*/ 	.word	0x00004a60


	//   ....[84]....
        /*05d8*/ 	.word	0x00004a90


	//   ....[85]....
        /*05dc*/ 	.word	0x00004ac0


	//   ....[86]....
        /*05e0*/ 	.word	0x00004af0


	//   ....[87]....
        /*05e4*/ 	.word	0x00004bc0


	//   ....[88]....
        /*05e8*/ 	.word	0x00004bd0


	//   ....[89]....
        /*05ec*/ 	.word	0x00004c20


	//   ....[90]....
        /*05f0*/ 	.word	0x00004c50


	//   ....[91]....
        /*05f4*/ 	.word	0x00004c80


	//   ....[92]....
        /*05f8*/ 	.word	0x00004cb0


	//   ....[93]....
        /*05fc*/ 	.word	0x00004ce0


	//   ....[94]....
        /*0600*/ 	.word	0x00004d10


	//   ....[95]....
        /*0604*/ 	.word	0x00004d40


	//   ....[96]....
        /*0608*/ 	.word	0x00004e00


	//   ....[97]....
        /*060c*/ 	.word	0x00004e10


	//   ....[98]....
        /*0610*/ 	.word	0x00004e40


	//   ....[99]....
        /*0614*/ 	.word	0x00004e70


	//   ....[100]....
        /*0618*/ 	.word	0x00004ea0


	//   ....[101]....
        /*061c*/ 	.word	0x00004ed0


	//   ....[102]....
        /*0620*/ 	.word	0x00004f00


	//   ....[103]....
        /*0624*/ 	.word	0x00004f30


	//   ....[104]....
        /*0628*/ 	.word	0x00004f60


	//   ....[105]....
        /*062c*/ 	.word	0x00005040


	//   ....[106]....
        /*0630*/ 	.word	0x00005070


	//   ....[107]....
        /*0634*/ 	.word	0x00005080


	//   ....[108]....
        /*0638*/ 	.word	0x000050d0


	//   ....[109]....
        /*063c*/ 	.word	0x00005100


	//   ....[110]....
        /*0640*/ 	.word	0x00005130


	//   ....[111]....
        /*0644*/ 	.word	0x00005160


	//   ....[112]....
        /*0648*/ 	.word	0x00005190


	//   ....[113]....
        /*064c*/ 	.word	0x000051c0


	//   ....[114]....
        /*0650*/ 	.word	0x00005290


	//   ....[115]....
        /*0654*/ 	.word	0x000052b0


	//   ....[116]....
        /*0658*/ 	.word	0x000052c0


	//   ....[117]....
        /*065c*/ 	.word	0x00005310


	//   ....[118]....
        /*0660*/ 	.word	0x00005340


	//   ....[119]....
        /*0664*/ 	.word	0x00005370


	//   ....[120]....
        /*0668*/ 	.word	0x000053a0


	//   ....[121]....
        /*066c*/ 	.word	0x000053d0


	//   ....[122]....
        /*0670*/ 	.word	0x00005400


	//   ....[123]....
        /*0674*/ 	.word	0x000054e0


	//   ....[124]....
        /*0678*/ 	.word	0x00005500


	//   ....[125]....
        /*067c*/ 	.word	0x00005510


	//   ....[126]....
        /*0680*/ 	.word	0x00005540


	//   ....[127]....
        /*0684*/ 	.word	0x000055a0


	//   ....[128]....
        /*0688*/ 	.word	0x000055d0


	//   ....[129]....
        /*068c*/ 	.word	0x00005600


	//   ....[130]....
        /*0690*/ 	.word	0x00005630


	//   ....[131]....
        /*0694*/ 	.word	0x00005660


	//   ....[132]....
        /*0698*/ 	.word	0x00005730


	//   ....[133]....
        /*069c*/ 	.word	0x00005760


	//   ....[134]....
        /*06a0*/ 	.word	0x00005770


	//   ....[135]....
        /*06a4*/ 	.word	0x000057c0


	//   ....[136]....
        /*06a8*/ 	.word	0x000057f0


	//   ....[137]....
        /*06ac*/ 	.word	0x00005820


	//   ....[138]....
        /*06b0*/ 	.word	0x00005850


	//   ....[139]....
        /*06b4*/ 	.word	0x00005880


	//   ....[140]....
        /*06b8*/ 	.word	0x000058b0


	//   ....[141]....
        /*06bc*/ 	.word	0x00005980


	//   ....[142]....
        /*06c0*/ 	.word	0x000059a0


	//   ....[143]....
        /*06c4*/ 	.word	0x000059b0


	//   ....[144]....
        /*06c8*/ 	.word	0x00005a00


	//   ....[145]....
        /*06cc*/ 	.word	0x00005a30


	//   ....[146]....
        /*06d0*/ 	.word	0x00005a60


	//   ....[147]....
        /*06d4*/ 	.word	0x00005a90


	//   ....[148]....
        /*06d8*/ 	.word	0x00005ac0


	//   ....[149]....
        /*06dc*/ 	.word	0x00005af0


	//   ....[150]....
        /*06e0*/ 	.word	0x00005bc0


	//   ....[151]....
        /*06e4*/ 	.word	0x00005be0


	//   ....[152]....
        /*06e8*/ 	.word	0x00005bf0


	//   ....[153]....
        /*06ec*/ 	.word	0x00005c40


	//   ....[154]....
        /*06f0*/ 	.word	0x00005c70


	//   ....[155]....
        /*06f4*/ 	.word	0x00005ca0


	//   ....[156]....
        /*06f8*/ 	.word	0x00005cd0


	//   ....[157]....
        /*06fc*/ 	.word	0x00005d00


	//   ....[158]....
        /*0700*/ 	.word	0x00005d30


	//   ....[159]....
        /*0704*/ 	.word	0x00005df0


	//   ....[160]....
        /*0708*/ 	.word	0x000062f0


	//   ....[161]....
        /*070c*/ 	.word	0x00006650


	//   ....[162]....
        /*0710*/ 	.word	0x00006750


	//   ....[163]....
        /*0714*/ 	.word	0x00006850


	//   ....[164]....
        /*0718*/ 	.word	0x00006950


	//   ....[165]....
        /*071c*/ 	.word	0x00006a50


	//   ....[166]....
        /*0720*/ 	.word	0x00006b50


	//   ....[167]....
        /*0724*/ 	.word	0x00006c50


	//   ....[168]....
        /*0728*/ 	.word	0x00006d50


	//   ....[169]....
        /*072c*/ 	.word	0x00006e50


	//   ....[170]....
        /*0730*/ 	.word	0x00006f50


	//   ....[171]....
        /*0734*/ 	.word	0x00007050


	//   ....[172]....
        /*0738*/ 	.word	0x00007150


	//   ....[173]....
        /*073c*/ 	.word	0x00007250


	//   ....[174]....
        /*0740*/ 	.word	0x00007350


	//   ....[175]....
        /*0744*/ 	.word	0x00007450


	//   ....[176]....
        /*0748*/ 	.word	0x00007550


	//   ....[177]....
        /*074c*/ 	.word	0x00007650


	//   ....[178]....
        /*0750*/ 	.word	0x00007870


	//   ....[179]....
        /*0754*/ 	.word	0x000079f0


	//   ....[180]....
        /*0758*/ 	.word	0x00007b70


	//   ....[181]....
        /*075c*/ 	.word	0x00007cf0


	//   ....[182]....
        /*0760*/ 	.word	0x00007e70


	//   ....[183]....
        /*0764*/ 	.word	0x00007ff0


	//   ....[184]....
        /*0768*/ 	.word	0x00008170


	//   ....[185]....
        /*076c*/ 	.word	0x000082f0


	//   ....[186]....
        /*0770*/ 	.word	0x00008470


	//   ....[187]....
        /*0774*/ 	.word	0x000085f0


	//   ....[188]....
        /*0778*/ 	.word	0x00008770


	//   ....[189]....
        /*077c*/ 	.word	0x000088f0


	//   ....[190]....
        /*0780*/ 	.word	0x00008a60


	//   ....[191]....
        /*0784*/ 	.word	0x00008bc0


	//   ....[192]....
        /*0788*/ 	.word	0x00008d20


	//   ....[193]....
        /*078c*/ 	.word	0x00008e80


	//   ....[194]....
        /*0790*/ 	.word	0x00008fe0


	//   ....[195]....
        /*0794*/ 	.word	0x00009f40


	//   ....[196]....
        /*0798*/ 	.word	0x00009fc0


	//   ....[197]....
        /*079c*/ 	.word	0x0000a040


	//   ....[198]....
        /*07a0*/ 	.word	0x0000a0c0


	//   ....[199]....
        /*07a4*/ 	.word	0x0000a140


	//   ....[200]....
        /*07a8*/ 	.word	0x0000a1c0


	//   ....[201]....
        /*07ac*/ 	.word	0x0000a240


	//   ....[202]....
        /*07b0*/ 	.word	0x0000a2c0


	//   ....[203]....
        /*07b4*/ 	.word	0x0000a340


	//   ....[204]....
        /*07b8*/ 	.word	0x0000a3c0


	//   ....[205]....
        /*07bc*/ 	.word	0x0000a440


	//   ....[206]....
        /*07c0*/ 	.word	0x0000a4c0


	//   ....[207]....
        /*07c4*/ 	.word	0x0000a540


	//   ....[208]....
        /*07c8*/ 	.word	0x0000a5c0


	//   ....[209]....
        /*07cc*/ 	.word	0x0000a640


	//   ....[210]....
        /*07d0*/ 	.word	0x0000a6c0


	//   ....[211]....
        /*07d4*/ 	.word	0x0000a740


	//   ....[212]....
        /*07d8*/ 	.word	0x0000a8a0


	//   ....[213]....
        /*07dc*/ 	.word	0x0000a960


	//   ....[214]....
        /*07e0*/ 	.word	0x0000aa10


	//   ....[215]....
        /*07e4*/ 	.word	0x0000aad0


	//   ....[216]....
        /*07e8*/ 	.word	0x0000ab80


	//   ....[217]....
        /*07ec*/ 	.word	0x0000ac40


	//   ....[218]....
        /*07f0*/ 	.word	0x0000acf0


	//   ....[219]....
        /*07f4*/ 	.word	0x0000adb0


	//   ....[220]....
        /*07f8*/ 	.word	0x0000ae60


	//   ....[221]....
        /*07fc*/ 	.word	0x0000af20


	//   ....[222]....
        /*0800*/ 	.word	0x0000afd0


	//   ....[223]....
        /*0804*/ 	.word	0x0000b090


	//   ....[224]....
        /*0808*/ 	.word	0x0000b140


	//   ....[225]....
        /*080c*/ 	.word	0x0000b200


	//   ....[226]....
        /*0810*/ 	.word	0x0000b2b0


	//   ....[227]....
        /*0814*/ 	.word	0x0000b370


	//   ....[228]....
        /*0818*/ 	.word	0x0000b410


	//   ....[229]....
        /*081c*/ 	.word	0x0000b480


	//   ....[230]....
        /*0820*/ 	.word	0x0000b4f0


	//   ....[231]....
        /*0824*/ 	.word	0x0000b560


	//   ....[232]....
        /*0828*/ 	.word	0x0000b5d0


	//   ....[233]....
        /*082c*/ 	.word	0x0000b640


	//----- nvinfo : EIATTR_VRC_CTA_INIT_COUNT
	.align		4
.L_413:
        /*0830*/ 	.byte	0x02, 0x4a
	.zero		1
	.zero		1


	//----- nvinfo : EIATTR_EXIT_INSTR_OFFSETS
	.align		4
        /*0834*/ 	.byte	0x04, 0x1c
        /*0836*/ 	.short	(.L_415 - .L_414)


	//   ....[0]....
.L_414:
        /*0838*/ 	.word	0x00002cc0


	//   ....[1]....
        /*083c*/ 	.word	0x00003020


	//   ....[2]....
        /*0840*/ 	.word	0x00003040


	//   ....[3]....
        /*0844*/ 	.word	0x0000a750


	//   ....[4]....
        /*0848*/ 	.word	0x0000b420


	//----- nvinfo : EIATTR_MAX_THREADS
	.align		4
.L_415:
        /*084c*/ 	.byte	0x04, 0x05
        /*084e*/ 	.short	(.L_417 - .L_416)
.L_416:
        /*0850*/ 	.word	0x00000180
        /*0854*/ 	.word	0x00000001
        /*0858*/ 	.word	0x00000001


	//----- nvinfo : EIATTR_CRS_STACK_SIZE
	.align		4
.L_417:
        /*085c*/ 	.byte	0x04, 0x1e
        /*085e*/ 	.short	(.L_419 - .L_418)
.L_418:
        /*0860*/ 	.word	0x00000000


	//----- nvinfo : EIATTR_CBANK_PARAM_SIZE
	.align		4
.L_419:
        /*0864*/ 	.byte	0x03, 0x19
        /*0866*/ 	.short	0x004d


	//----- nvinfo : EIATTR_PARAM_CBANK
	.align		4
        /*0868*/ 	.byte	0x04, 0x0a
        /*086a*/ 	.short	(.L_421 - .L_420)
	.align		4
.L_420:
        /*086c*/ 	.word	index@(.nv.constant0._ZN3cub18CUB_300001_SM_10006detail10radix_sort29DeviceRadixSortOnesweepKernelINS1_5radix10policy_hubIfiyE10Policy1000ELNS0_9SortOrderE0EfiyiiNS1_21identity_decomposer_tEEEvPT5_SB_PT3_PKSC_PT1_PKSG_PT2_PKSK_T4_iiT6_)
        /*0870*/ 	.short	0x0380
        /*0872*/ 	.short	0x004d


	//----- nvinfo : EIATTR_SW_WAR
	.align		4
.L_421:
        /*0874*/ 	.byte	0x04, 0x36
        /*0876*/ 	.short	(.L_423 - .L_422)
.L_422:
        /*0878*/ 	.word	0x00000008
.L_423:


//--------------------- .nv.info._ZN3cub18CUB_300001_SM_10006detail10radix_sort33DeviceRadixSortExclusiveSumKernelINS1_5radix10policy_hubIfiyE10Policy1000EyEEvPT0_ --------------------------
	.section	.nv.info._ZN3cub18CUB_300001_SM_10006detail10radix_sort33DeviceRadixSortExclusiveSumKernelINS1_5radix10policy_hubIfiyE10Policy1000EyEEvPT0_,"",@"SHT_CUDA_INFO"
	.sectionflags	@""
	.align	4


	//----- nvinfo : EIATTR_CUDA_API_VERSION
	.align		4
        /*0000*/ 	.byte	0x04, 0x37
        /*0002*/ 	.short	(.L_425 - .L_424)
.L_424:
        /*0004*/ 	.word	0x00000082


	//----- nvinfo : EIATTR_KPARAM_INFO
	.align		4
.L_425:
        /*0008*/ 	.byte	0x04, 0x17
        /*000a*/ 	.short	(.L_427 - .L_426)
.L_426:
        /*000c*/ 	.word	0x00000000
        /*0010*/ 	.short	0x0000
        /*0012*/ 	.short	0x0000
        /*0014*/ 	.byte	0x00, 0xf5, 0x21, 0x00


	//----- nvinfo : EIATTR_SPARSE_MMA_MASK
	.align		4
.L_427:
        /*0018*/ 	.byte	0x03, 0x50
        /*001a*/ 	.short	0x0000


	//----- nvinfo : EIATTR_MAXREG_COUNT
	.align		4
        /*001c*/ 	.byte	0x03, 0x1b
        /*001e*/ 	.short	0x00ff


	//----- nvinfo : EIATTR_NUM_BARRIERS
	.align		4
        /*0020*/ 	.byte	0x02, 0x4c
        /*0022*/ 	.byte	0x01
	.zero		1


	//----- nvinfo : EIATTR_MERCURY_ISA_VERSION
	.align		4
        /*0024*/ 	.byte	0x03, 0x5f
        /*0026*/ 	.short	0x0101


	//----- nvinfo : EIATTR_COOP_GROUP_MASK_REGIDS
	.align		4
        /*0028*/ 	.byte	0x04, 0x29
        /*002a*/ 	.short	(.L_429 - .L_428)


	//   ....[0]....
.L_428:
        /*002c*/ 	.word	0xffffffff


	//   ....[1]....
        /*0030*/ 	.word	0xffffffff


	//   ....[2]....
        /*0034*/ 	.word	0xffffffff


	//   ....[3]....
        /*0038*/ 	.word	0xffffffff


	//   ....[4]....
        /*003c*/ 	.word	0xffffffff


	//   ....[5]....
        /*0040*/ 	.word	0xffffffff


	//   ....[6]....
        /*0044*/ 	.word	0xffffffff


	//   ....[7]....
        /*0048*/ 	.word	0xffffffff


	//   ....[8]....
        /*004c*/ 	.word	0xffffffff


	//   ....[9]....
        /*0050*/ 	.word	0xffffffff


	//   ....[10]....
        /*0054*/ 	.word	0x05000015


	//   ....[11]....
        /*0058*/ 	.word	0x05000015


	//   ....[12]....
        /*005c*/ 	.word	0x05000015


	//   ....[13]....
        /*0060*/ 	.word	0x05000015


	//   ....[14]....
        /*0064*/ 	.word	0x05000015


	//   ....[15]....
        /*0068*/ 	.word	0x05000015


	//   ....[16]....
        /*006c*/ 	.word	0x05000015


	//   ....[17]....
        /*0070*/ 	.word	0x05000015


	//   ....[18]....
        /*0074*/ 	.word	0x05000015


	//   ....[19]....
        /*0078*/ 	.word	0x05000015


	//----- nvinfo : EIATTR_COOP_GROUP_INSTR_OFFSETS
	.align		4
.L_429:
        /*007c*/ 	.byte	0x04, 0x28
        /*007e*/ 	.short	(.L_431 - .L_430)


	//   ....[0]....
.L_430:
        /*0080*/ 	.word	0x00000250


	//   ....[1]....
        /*0084*/ 	.word	0x00000260


	//   ....[2]....
        /*0088*/ 	.word	0x000002a0


	//   ....[3]....
        /*008c*/ 	.word	0x000002c0


	//   ....[4]....
        /*0090*/ 	.word	0x00000310


	//   ....[5]....
        /*0094*/ 	.word	0x00000320


	//   ....[6]....
        /*0098*/ 	.word	0x00000360


	//   ....[7]....
        /*009c*/ 	.word	0x00000380


	//   ....[8]....
        /*00a0*/ 	.word	0x000003d0


	//   ....[9]....
        /*00a4*/ 	.word	0x000003e0


	//   ....[10]....
        /*00a8*/ 	.word	0x00000660


	//   ....[11]....
        /*00ac*/ 	.word	0x000006b0


	//   ....[12]....
        /*00b0*/ 	.word	0x00000740


	//   ....[13]....
        /*00b4*/ 	.word	0x00000790


	//   ....[14]....
        /*00b8*/ 	.word	0x00000820


	//   ....[15]....
        /*00bc*/ 	.word	0x00000870


	//   ....[16]....
        /*00c0*/ 	.word	0x00000900


	//   ....[17]....
        /*00c4*/ 	.word	0x00000950


	//   ....[18]....
        /*00c8*/ 	.word	0x000009e0


	//   ....[19]....
        /*00cc*/ 	.word	0x00000a30


	//----- nvinfo : EIATTR_VRC_CTA_INIT_COUNT
	.align		4
.L_431:
        /*00d0*/ 	.byte	0x02, 0x4a
	.zero		1
	.zero		1


	//----- nvinfo : EIATTR_EXIT_INSTR_OFFSETS
	.align		4
        /*00d4*/ 	.byte	0x04, 0x1c
        /*00d6*/ 	.short	(.L_433 - .L_432)


	//   ....[0]....
.L_432:
        /*00d8*/ 	.word	0x000005d0


	//   ....[1]....
        /*00dc*/ 	.word	0x00000600


	//----- nvinfo : EIATTR_CRS_STACK_SIZE
	.align		4
.L_433:
        /*00e0*/ 	.byte	0x04, 0x1e
        /*00e2*/ 	.short	(.L_435 - .L_434)
.L_434:
        /*00e4*/ 	.word	0x00000000


	//----- nvinfo : EIATTR_CBANK_PARAM_SIZE
	.align		4
.L_435:
        /*00e8*/ 	.byte	0x03, 0x19
        /*00ea*/ 	.short	0x0008


	//----- nvinfo : EIATTR_PARAM_CBANK
	.align		4
        /*00ec*/ 	.byte	0x04, 0x0a
        /*00ee*/ 	.short	(.L_437 - .L_436)
	.align		4
.L_436:
        /*00f0*/ 	.word	index@(.nv.constant0._ZN3cub18CUB_300001_SM_10006detail10radix_sort33DeviceRadixSortExclusiveSumKernelINS1_5radix10policy_hubIfiyE10Policy1000EyEEvPT0_)
        /*00f4*/ 	.short	0x0380
        /*00f6*/ 	.short	0x0008


	//----- nvinfo : EIATTR_SW_WAR
	.align		4
.L_437:
        /*00f8*/ 	.byte	0x04, 0x36
        /*00fa*/ 	.short	(.L_439 - .L_438)
.L_438:
        /*00fc*/ 	.word	0x00000008
.L_439:


//--------------------- .nv.info._ZN3cub18CUB_300001_SM_10006detail10radix_sort30DeviceRadixSortHistogramKernelINS1_5radix10policy_hubIfiyE10Policy1000ELNS0_9SortOrderE0EfyNS1_21identity_decomposer_tEEEvPT2_PKT1_SA_iiT3_ --------------------------
	.section	.nv.info._ZN3cub18CUB_300001_SM_10006detail10radix_sort30DeviceRadixSortHistogramKernelINS1_5radix10policy_hubIfiyE10Policy1000ELNS0_9SortOrderE0EfyNS1_21identity_decomposer_tEEEvPT2_PKT1_SA_iiT3_,"",@"SHT_CUDA_INFO"
	.sectionflags	@""
	.align	4


	//----- nvinfo : EIATTR_CUDA_API_VERSION
	.align		4
        /*0000*/ 	.byte	0x04, 0x37
        /*0002*/ 	.short	(.L_441 - .L_440)
.L_440:
        /*0004*/ 	.word	0x00000082


	//----- nvinfo : EIATTR_KPARAM_INFO
	.align		4
.L_441:
        /*0008*/ 	.byte	0x04, 0x17
        /*000a*/ 	.short	(.L_443 - .L_442)
.L_442:
        /*000c*/ 	.word	0x00000000
        /*0010*/ 	.short	0x0005
        /*0012*/ 	.short	0x0020
        /*0014*/ 	.byte	0x00, 0xf0, 0x05, 0x00


	//----- nvinfo : EIATTR_KPARAM_INFO
	.align		4
.L_443:
        /*0018*/ 	.byte	0x04, 0x17
        /*001a*/ 	.short	(.L_445 - .L_444)
.L_444:
        /*001c*/ 	.word	0x00000000
        /*0020*/ 	.short	0x0004
        /*0022*/ 	.short	0x001c
        /*0024*/ 	.byte	0x00, 0xf0, 0x11, 0x00


	//----- nvinfo : EIATTR_KPARAM_INFO
	.align		4
.L_445:
        /*0028*/ 	.byte	0x04, 0x17
        /*002a*/ 	.short	(.L_447 - .L_446)
.L_446:
        /*002c*/ 	.word	0x00000000
        /*0030*/ 	.short	0x0003
        /*0032*/ 	.short	0x0018
        /*0034*/ 	.byte	0x00, 0xf0, 0x11, 0x00


	//----- nvinfo : EIATTR_KPARAM_INFO
	.align		4
.L_447:
        /*0038*/ 	.byte	0x04, 0x17
        /*003a*/ 	.short	(.L_449 - .L_448)
.L_448:
        /*003c*/ 	.word	0x00000000
        /*0040*/ 	.short	0x0002
        /*0042*/ 	.short	0x0010
        /*0044*/ 	.byte	0x00, 0xf0, 0x21, 0x00


	//----- nvinfo : EIATTR_KPARAM_INFO
	.align		4
.L_449:
        /*0048*/ 	.byte	0x04, 0x17
        /*004a*/ 	.short	(.L_451 - .L_450)
.L_450:
        /*004c*/ 	.word	0x00000000
        /*0050*/ 	.short	0x0001
        /*0052*/ 	.short	0x0008
        /*0054*/ 	.byte	0x00, 0xf5, 0x21, 0x00


	//----- nvinfo : EIATTR_KPARAM_INFO
	.align		4
.L_451:
        /*0058*/ 	.byte	0x04, 0x17
        /*005a*/ 	.short	(.L_453 - .L_452)
.L_452:
        /*005c*/ 	.word	0x00000000
        /*0060*/ 	.short	0x0000
        /*0062*/ 	.short	0x0000
        /*0064*/ 	.byte	0x00, 0xf5, 0x21, 0x00


	//----- nvinfo : EIATTR_SPARSE_MMA_MASK
	.align		4
.L_453:
        /*0068*/ 	.byte	0x03, 0x50
        /*006a*/ 	.short	0x0000


	//----- nvinfo : EIATTR_MAXREG_COUNT
	.align		4
        /*006c*/ 	.byte	0x03, 0x1b
        /*006e*/ 	.short	0x00ff


	//----- nvinfo : EIATTR_NUM_BARRIERS
	.align		4
        /*0070*/ 	.byte	0x02, 0x4c
        /*0072*/ 	.byte	0x01
	.zero		1


	//----- nvinfo : EIATTR_MERCURY_ISA_VERSION
	.align		4
        /*0074*/ 	.byte	0x03, 0x5f
        /*0076*/ 	.short	0x0101


	//----- nvinfo : EIATTR_VRC_CTA_INIT_COUNT
	.align		4
        /*0078*/ 	.byte	0x02, 0x4a
	.zero		1
	.zero		1


	//----- nvinfo : EIATTR_EXIT_INSTR_OFFSETS
	.align		4
        /*007c*/ 	.byte	0x04, 0x1c
        /*007e*/ 	.short	(.L_455 - .L_454)


	//   ....[0]....
.L_454:
        /*0080*/ 	.word	0x00000040


	//   ....[1]....
        /*0084*/ 	.word	0x00003310


	//----- nvinfo : EIATTR_MAX_THREADS
	.align		4
.L_455:
        /*0088*/ 	.byte	0x04, 0x05
        /*008a*/ 	.short	(.L_457 - .L_456)
.L_456:
        /*008c*/ 	.word	0x00000080
        /*0090*/ 	.word	0x00000001
        /*0094*/ 	.word	0x00000001


	//----- nvinfo : EIATTR_CRS_STACK_SIZE
	.align		4
.L_457:
        /*0098*/ 	.byte	0x04, 0x1e
        /*009a*/ 	.short	(.L_459 - .L_458)
.L_458:
        /*009c*/ 	.word	0x00000000


	//----- nvinfo : EIATTR_CBANK_PARAM_SIZE
	.align		4
.L_459:
        /*00a0*/ 	.byte	0x03, 0x19
        /*00a2*/ 	.short	0x0021


	//----- nvinfo : EIATTR_PARAM_CBANK
	.align		4
        /*00a4*/ 	.byte	0x04, 0x0a
        /*00a6*/ 	.short	(.L_461 - .L_460)
	.align		4
.L_460:
        /*00a8*/ 	.word	index@(.nv.constant0._ZN3cub18CUB_300001_SM_10006detail10radix_sort30DeviceRadixSortHistogramKernelINS1_5radix10policy_hubIfiyE10Policy1000ELNS0_9SortOrderE0EfyNS1_21identity_decomposer_tEEEvPT2_PKT1_SA_iiT3_)
        /*00ac*/ 	.short	0x0380
        /*00ae*/ 	.short	0x0021


	//----- nvinfo : EIATTR_SW_WAR
	.align		4
.L_461:
        /*00b0*/ 	.byte	0x04, 0x36
        /*00b2*/ 	.short	(.L_463 - .L_462)
.L_462:
        /*00b4*/ 	.word	0x00000008
.L_463:


//--------------------- .nv.info._ZN3cub18CUB_300001_SM_10006detail10radix_sort31DeviceRadixSortSingleTileKernelINS1_5radix10policy_hubIfiyE10Policy1000ELNS0_9SortOrderE0EfiyNS1_21identity_decomposer_tEEEvPKT1_PSA_PKT2_PSE_T3_iiT4_ --------------------------
	.section	.nv.info._ZN3cub18CUB_300001_SM_10006detail10radix_sort31DeviceRadixSortSingleTileKernelINS1_5radix10policy_hubIfiyE10Policy1000ELNS0_9SortOrderE0EfiyNS1_21identity_decomposer_tEEEvPKT1_PSA_PKT2_PSE_T3_iiT4_,"",@"SHT_CUDA_INFO"
	.sectionflags	@""
	.align	4


	//----- nvinfo : EIATTR_CUDA_API_VERSION
	.align		4
        /*0000*/ 	.byte	0x04, 0x37
        /*0002*/ 	.short	(.L_465 - .L_464)
.L_464:
        /*0004*/ 	.word	0x00000082


	//----- nvinfo : EIATTR_KPARAM_INFO
	.align		4
.L_465:
        /*0008*/ 	.byte	0x04, 0x17
        /*000a*/ 	.short	(.L_467 - .L_466)
.L_466:
        /*000c*/ 	.word	0x00000000
        /*0010*/ 	.short	0x0007
        /*0012*/ 	.short	0x0030
        /*0014*/ 	.byte	0x00, 0xf0, 0x05, 0x00


	//----- nvinfo : EIATTR_KPARAM_INFO
	.align		4
.L_467:
        /*0018*/ 	.byte	0x04, 0x17
        /*001a*/ 	.short	(.L_469 - .L_468)
.L_468:
        /*001c*/ 	.word	0x00000000
        /*0020*/ 	.short	0x0006
        /*0022*/ 	.short	0x002c
        /*0024*/ 	.byte	0x00, 0xf0, 0x11, 0x00


	//----- nvinfo : EIATTR_KPARAM_INFO
	.align		4
.L_469:
        /*0028*/ 	.byte	0x04, 0x17
        /*002a*/ 	.short	(.L_471 - .L_470)
.L_470:
        /*002c*/ 	.word	0x00000000
        /*0030*/ 	.short	0x0005
        /*0032*/ 	.short	0x0028
        /*0034*/ 	.byte	0x00, 0xf0, 0x11, 0x00


	//----- nvinfo : EIATTR_KPARAM_INFO
	.align		4
.L_471:
        /*0038*/ 	.byte	0x04, 0x17
        /*003a*/ 	.short	(.L_473 - .L_472)
.L_472:
        /*003c*/ 	.word	0x00000000
        /*0040*/ 	.short	0x0004
        /*0042*/ 	.short	0x0020
        /*0044*/ 	.byte	0x00, 0xf0, 0x21, 0x00


	//----- nvinfo : EIATTR_KPARAM_INFO
	.align		4
.L_473:
        /*0048*/ 	.byte	0x04, 0x17
        /*004a*/ 	.short	(.L_475 - .L_474)
.L_474:
        /*004c*/ 	.word	0x00000000
        /*0050*/ 	.short	0x0003
        /*0052*/ 	.short	0x0018
        /*0054*/ 	.byte	0x00, 0xf5, 0x21, 0x00


	//----- nvinfo : EIATTR_KPARAM_INFO
	.align		4
.L_475:
        /*0058*/ 	.byte	0x04, 0x17
        /*005a*/ 	.short	(.L_477 - .L_476)
.L_476:
        /*005c*/ 	.word	0x00000000
        /*0060*/ 	.short	0x0002
        /*0062*/ 	.short	0x0010
        /*0064*/ 	.byte	0x00, 0xf5, 0x21, 0x00


	//----- nvinfo : EIATTR_KPARAM_INFO
	.align		4
.L_477:
        /*0068*/ 	.byte	0x04, 0x17
        /*006a*/ 	.short	(.L_479 - .L_478)
.L_478:
        /*006c*/ 	.word	0x00000000
        /*0070*/ 	.short	0x0001
        /*0072*/ 	.short	0x0008
        /*0074*/ 	.byte	0x00, 0xf5, 0x21, 0x00


	//----- nvinfo : EIATTR_KPARAM_INFO
	.align		4
.L_479:
        /*0078*/ 	.byte	0x04, 0x17
        /*007a*/ 	.short	(.L_481 - .L_480)
.L_480:
        /*007c*/ 	.word	0x00000000
        /*0080*/ 	.short	0x0000
        /*0082*/ 	.short	0x0000
        /*0084*/ 	.byte	0x00, 0xf5, 0x21, 0x00


	//----- nvinfo : EIATTR_SPARSE_MMA_MASK
	.align		4
.L_481:
        /*0088*/ 	.byte	0x03, 0x50
        /*008a*/ 	.short	0x0000


	//----- nvinfo : EIATTR_MAXREG_COUNT
	.align		4
        /*008c*/ 	.byte	0x03, 0x1b
        /*008e*/ 	.short	0x00ff


	//----- nvinfo : EIATTR_NUM_BARRIERS
	.align		4
        /*0090*/ 	.byte	0x02, 0x4c
        /*0092*/ 	.byte	0x01
	.zero		1


	//----- nvinfo : EIATTR_MERCURY_ISA_VERSION
	.align		4
        /*0094*/ 	.byte	0x03, 0x5f
        /*0096*/ 	.short	0x0101


	//----- nvinfo : EIATTR_COOP_GROUP_MASK_REGIDS
	.align		4
        /*0098*/ 	.byte	0x04, 0x29
        /*009a*/ 	.short	(.L_483 - .L_482)


	//   ....[0]....
.L_482:
        /*009c*/ 	.word	0xffffffff


	//   ....[1]....
        /*00a0*/ 	.word	0xffffffff


	//   ....[2]....
        /*00a4*/ 	.word	0xffffffff


	//   ....[3]....
        /*00a8*/ 	.word	0xffffffff


	//   ....[4]....
        /*00ac*/ 	.word	0xffffffff


	//----- nvinfo : EIATTR_COOP_GROUP_INSTR_OFFSETS
	.align		4
.L_483:
        /*00b0*/ 	.byte	0x04, 0x28
        /*00b2*/ 	.short	(.L_485 - .L_484)


	//   ....[0]....
.L_484:
        /*00b4*/ 	.word	0x00002310


	//   ....[1]....
        /*00b8*/ 	.word	0x00002330


	//   ....[2]....
        /*00bc*/ 	.word	0x00002350


	//   ....[3]....
        /*00c0*/ 	.word	0x00002370


	//   ....[4]....
        /*00c4*/ 	.word	0x00002390


	//----- nvinfo : EIATTR_VRC_CTA_INIT_COUNT
	.align		4
.L_485:
        /*00c8*/ 	.byte	0x02, 0x4a
	.zero		1
	.zero		1


	//----- nvinfo : EIATTR_EXIT_INSTR_OFFSETS
	.align		4
        /*00cc*/ 	.byte	0x04, 0x1c
        /*00ce*/ 	.short	(.L_487 - .L_486)


	//   ....[0]....
.L_486:
        /*00d0*/ 	.word	0x00004460


	//   ....[1]....
        /*00d4*/ 	.word	0x000044e0


	//----- nvinfo : EIATTR_MAX_THREADS
	.align		4
.L_487:
        /*00d8*/ 	.byte	0x04, 0x05
        /*00da*/ 	.short	(.L_489 - .L_488)
.L_488:
        /*00dc*/ 	.word	0x00000100
        /*00e0*/ 	.word	0x00000001
        /*00e4*/ 	.word	0x00000001


	//----- nvinfo : EIATTR_CBANK_PARAM_SIZE
	.align		4
.L_489:
        /*00e8*/ 	.byte	0x03, 0x19
        /*00ea*/ 	.short	0x0031


	//----- nvinfo : EIATTR_PARAM_CBANK
	.align		4
        /*00ec*/ 	.byte	0x04, 0x0a
        /*00ee*/ 	.short	(.L_491 - .L_490)
	.align		4
.L_490:
        /*00f0*/ 	.word	index@(.nv.constant0._ZN3cub18CUB_300001_SM_10006detail10radix_sort31DeviceRadixSortSingleTileKernelINS1_5radix10policy_hubIfiyE10Policy1000ELNS0_9SortOrderE0EfiyNS1_21identity_decomposer_tEEEvPKT1_PSA_PKT2_PSE_T3_iiT4_)
        /*00f4*/ 	.short	0x0380
        /*00f6*/ 	.short	0x0031


	//----- nvinfo : EIATTR_SW_WAR
	.align		4
.L_491:
        /*00f8*/ 	.byte	0x04, 0x36
        /*00fa*/ 	.short	(.L_493 - .L_492)
.L_492:
        /*00fc*/ 	.word	0x00000008
.L_493:


//--------------------- .nv.info._ZN3cub18CUB_300001_SM_10006detail4scan16DeviceScanKernelINS2_10policy_hubIiiimN4cuda3std3__44plusIvEEE10Policy1000EPiSC_NS0_13ScanTileStateIiLb1EEES9_NS0_8NullTypeEmiLb0ESF_EEvT0_T1_T2_iT3_T4_T5_ --------------------------
	.section	.nv.info._ZN3cub18CUB_300001_SM_10006detail4scan16DeviceScanKernelINS2_10policy_hubIiiimN4cuda3std3__44plusIvEEE10Policy1000EPiSC_NS0_13ScanTileStateIiLb1EEES9_NS0_8NullTypeEmiLb0ESF_EEvT0_T1_T2_iT3_T4_T5_,"",@"SHT_CUDA_INFO"
	.sectionflags	@""
	.align	4


	//----- nvinfo : EIATTR_CUDA_API_VERSION
	.align		4
        /*0000*/ 	.byte	0x04, 0x37
        /*0002*/ 	.short	(.L_495 - .L_494)
.L_494:
        /*0004*/ 	.word	0x00000082


	//----- nvinfo : EIATTR_KPARAM_INFO
	.align		4
.L_495:
        /*0008*/ 	.byte	0x04, 0x17
        /*000a*/ 	.short	(.L_497 - .L_496)
.L_496:
        /*000c*/ 	.word	0x00000000
        /*0010*/ 	.short	0x0006
        /*0012*/ 	.short	0x0020
        /*0014*/ 	.byte	0x00, 0xf0, 0x21, 0x00


	//----- nvinfo : EIATTR_KPARAM_INFO
	.align		4
.L_497:
        /*0018*/ 	.byte	0x04, 0x17
        /*001a*/ 	.short	(.L_499 - .L_498)
.L_498:
        /*001c*/ 	.word	0x00000000
        /*0020*/ 	.short	0x0005
        /*0022*/ 	.short	0x001d
        /*0024*/ 	.byte	0x00, 0xf0, 0x05, 0x00


	//----- nvinfo : EIATTR_KPARAM_INFO
	.align		4
.L_499:
        /*0028*/ 	.byte	0x04, 0x17
        /*002a*/ 	.short	(.L_501 - .L_500)
.L_500:
        /*002c*/ 	.word	0x00000000
        /*0030*/ 	.short	0x0004
        /*0032*/ 	.short	0x001c
        /*0034*/ 	.byte	0x00, 0xf0, 0x05, 0x00


	//----- nvinfo : EIATTR_KPARAM_INFO
	.align		4
.L_501:
        /*0038*/ 	.byte	0x04, 0x17
        /*003a*/ 	.short	(.L_503 - .L_502)
.L_502:
        /*003c*/ 	.word	0x00000000
        /*0040*/ 	.short	0x0003
        /*0042*/ 	.short	0x0018
        /*0044*/ 	.byte	0x00, 0xf0, 0x11, 0x00


	//----- nvinfo : EIATTR_KPARAM_INFO
	.align		4
.L_503:
        /*0048*/ 	.byte	0x04, 0x17
        /*004a*/ 	.short	(.L_505 - .L_504)
.L_504:
        /*004c*/ 	.word	0x00000000
        /*0050*/ 	.short	0x0002
        /*0052*/ 	.short	0x0010
        /*0054*/ 	.byte	0x00, 0xf0, 0x21, 0x00


	//----- nvinfo : EIATTR_KPARAM_INFO
	.align		4
.L_505:
        /*0058*/ 	.byte	0x04, 0x17
        /*005a*/ 	.short	(.L_507 - .L_506)
.L_506:
        /*005c*/ 	.word	0x00000000
        /*0060*/ 	.short	0x0001
        /*0062*/ 	.short	0x0008
        /*0064*/ 	.byte	0x00, 0xf5, 0x21, 0x00


	//----- nvinfo : EIATTR_KPARAM_INFO
	.align		4
.L_507:
        /*0068*/ 	.byte	0x04, 0x17
        /*006a*/ 	.short	(.L_509 - .L_508)
.L_508:
        /*006c*/ 	.word	0x00000000
        /*0070*/ 	.short	0x0000
        /*0072*/ 	.short	0x0000
        /*0074*/ 	.byte	0x00, 0xf5, 0x21, 0x00


	//----- nvinfo : EIATTR_SPARSE_MMA_MASK
	.align		4
.L_509:
        /*0078*/ 	.byte	0x03, 0x50
        /*007a*/ 	.short	0x0000


	//----- nvinfo : EIATTR_MAXREG_COUNT
	.align		4
        /*007c*/ 	.byte	0x03, 0x1b
        /*007e*/ 	.short	0x0080


	//----- nvinfo : EIATTR_NUM_BARRIERS
	.align		4
        /*0080*/ 	.byte	0x02, 0x4c
        /*0082*/ 	.byte	0x01
	.zero		1


	//----- nvinfo : EIATTR_MERCURY_ISA_VERSION
	.align		4
        /*0084*/ 	.byte	0x03, 0x5f
        /*0086*/ 	.short	0x0101


	//----- nvinfo : EIATTR_COOP_GROUP_MASK_REGIDS
	.align		4
        /*0088*/ 	.byte	0x04, 0x29
        /*008a*/ 	.short	(.L_511 - .L_510)


	//   ....[0]....
.L_510:
        /*008c*/ 	.word	0xffffffff


	//   ....[1]....
        /*0090*/ 	.word	0xffffffff


	//   ....[2]....
        /*0094*/ 	.word	0xffffffff


	//   ....[3]....
        /*0098*/ 	.word	0xffffffff


	//   ....[4]....
        /*009c*/ 	.word	0xffffffff


	//   ....[5]....
        /*00a0*/ 	.word	0xffffffff


	//   ....[6]....
        /*00a4*/ 	.word	0xffffffff


	//   ....[7]....
        /*00a8*/ 	.word	0xffffffff


	//   ....[8]....
        /*00ac*/ 	.word	0xffffffff


	//   ....[9]....
        /*00b0*/ 	.word	0xffffffff


	//   ....[10]....
        /*00b4*/ 	.word	0xffffffff


	//   ....[11]....
        /*00b8*/ 	.word	0xffffffff


	//   ....[12]....
        /*00bc*/ 	.word	0xffffffff


	//   ....[13]....
        /*00c0*/ 	.word	0xffffffff


	//   ....[14]....
        /*00c4*/ 	.word	0xffffffff


	//   ....[15]....
        /*00c8*/ 	.word	0xffffffff


	//   ....[16]....
        /*00cc*/ 	.word	0xffffffff


	//   ....[17]....
        /*00d0*/ 	.word	0xffffffff


	//   ....[18]....
        /*00d4*/ 	.word	0xffffffff


	//   ....[19]....
        /*00d8*/ 	.word	0xffffffff


	//   ....[20]....
        /*00dc*/ 	.word	0xffffffff


	//   ....[21]....
        /*00e0*/ 	.word	0xffffffff


	//   ....[22]....
        /*00e4*/ 	.word	0xffffffff


	//   ....[23]....
        /*00e8*/ 	.word	0xffffffff


	//   ....[24]....
        /*00ec*/ 	.word	0xffffffff


	//   ....[25]....
        /*00f0*/ 	.word	0xffffffff


	//   ....[26]....
        /*00f4*/ 	.word	0xffffffff


	//   ....[27]....
        /*00f8*/ 	.word	0xffffffff


	//   ....[28]....
        /*00fc*/ 	.word	0xffffffff


	//   ....[29]....
        /*0100*/ 	.word	0xffffffff


	//   ....[30]....
        /*0104*/ 	.word	0xffffffff


	//   ....[31]....
        /*0108*/ 	.word	0xffffffff


	//   ....[32]....
        /*010c*/ 	.word	0xffffffff


	//   ....[33]....
        /*0110*/ 	.word	0xffffffff


	//   ....[34]....
        /*0114*/ 	.word	0xffffffff


	//   ....[35]....
        /*0118*/ 	.word	0xffffffff


	//   ....[36]....
        /*011c*/ 	.word	0xffffffff


	//   ....[37]....
        /*0120*/ 	.word	0xffffffff


	//   ....[38]....
        /*0124*/ 	.word	0xffffffff


	//   ....[39]....
        /*0128*/ 	.word	0xffffffff


	//   ....[40]....
        /*012c*/ 	.word	0xffffffff


	//   ....[41]....
        /*0130*/ 	.word	0xffffffff


	//   ....[42]....
        /*0134*/ 	.word	0xffffffff


	//   ....[43]....
        /*0138*/ 	.word	0xffffffff


	//   ....[44]....
        /*013c*/ 	.word	0xffffffff


	//   ....[45]....
        /*0140*/ 	.word	0xffffffff


	//   ....[46]....
        /*0144*/ 	.word	0xffffffff


	//   ....[47]....
        /*0148*/ 	.word	0xffffffff


	//   ....[48]....
        /*014c*/ 	.word	0xffffffff


	//   ....[49]....
        /*0150*/ 	.word	0xffffffff


	//   ....[50]....
        /*0154*/ 	.word	0xffffffff


	//   ....[51]....
        /*0158*/ 	.word	0xffffffff


	//   ....[52]....
        /*015c*/ 	.word	0xffffffff


	//   ....[53]....
        /*0160*/ 	.word	0xffffffff


	//   ....[54]....
        /*0164*/ 	.word	0xffffffff


	//   ....[55]....
        /*0168*/ 	.word	0xffffffff


	//   ....[56]....
        /*016c*/ 	.word	0xffffffff


	//   ....[57]....
        /*0170*/ 	.word	0xffffffff


	//   ....[58]....
        /*0174*/ 	.word	0xffffffff


	//   ....[59]....
        /*0178*/ 	.word	0xffffffff


	//   ....[60]....
        /*017c*/ 	.word	0x05000008


	//   ....[61]....
        /*0180*/ 	.word	0x05000008


	//   ....[62]....
        /*0184*/ 	.word	0x05000008


	//   ....[63]....
        /*0188*/ 	.word	0x05000008


	//   ....[64]....
        /*018c*/ 	.word	0x05000008


	//   ....[65]....
        /*0190*/ 	.word	0x05000008


	//   ....[66]....
        /*0194*/ 	.word	0x05000008


	//   ....[67]....
        /*0198*/ 	.word	0x05000008


	//   ....[68]....
        /*019c*/ 	.word	0x05000008


	//   ....[69]....
        /*01a0*/ 	.word	0x05000008


	//   ....[70]....
        /*01a4*/ 	.word	0x05000008


	//   ....[71]....
        /*01a8*/ 	.word	0x05000008


	//   ....[72]....
        /*01ac*/ 	.word	0x05000008


	//   ....[73]....
        /*01b0*/ 	.word	0x05000008


	//   ....[74]....
        /*01b4*/ 	.word	0x05000008


	//   ....[75]....
        /*01b8*/ 	.word	0x05000008


	//   ....[76]....
        /*01bc*/ 	.word	0x05000008


	//   ....[77]....
        /*01c0*/ 	.word	0x05000008


	//   ....[78]....
        /*01c4*/ 	.word	0x05000008


	//   ....[79]....
        /*01c8*/ 	.word	0x05000008


	//   ....[80]....
        /*01cc*/ 	.word	0x05000008


	//   ....[81]....
        /*01d0*/ 	.word	0x05000008


	//   ....[82]....
        /*01d4*/ 	.word	0x05000008


	//   ....[83]....
        /*01d8*/ 	.word	0x05000008


	//   ....[84]....
        /*01dc*/ 	.word	0x05000008


	//   ....[85]....
        /*01e0*/ 	.word	0x05000008


	//   ....[86]....
        /*01e4*/ 	.word	0x05000008


	//   ....[87]....
        /*01e8*/ 	.word	0x05000008


	//   ....[88]....
        /*01ec*/ 	.word	0x05000008


	//   ....[89]....
        /*01f0*/ 	.word	0x05000008


	//   ....[90]....
        /*01f4*/ 	.word	0x05000008


	//   ....[91]....
        /*01f8*/ 	.word	0x05000008


	//   ....[92]....
        /*01fc*/ 	.word	0x05000008


	//   ....[93]....
        /*0200*/ 	.word	0x05000008


	//   ....[94]....
        /*0204*/ 	.word	0x05000008


	//   ....[95]....
        /*0208*/ 	.word	0x05000008


	//----- nvinfo : EIATTR_COOP_GROUP_INSTR_OFFSETS
	.align		4
.L_511:
        /*020c*/ 	.byte	0x04, 0x28
        /*020e*/ 	.short	(.L_513 - .L_512)


	//   ....[0]....
.L_512:
        /*0210*/ 	.word	0x00000470


	//   ....[1]....
        /*0214*/ 	.word	0x000006a0


	//   ....[2]....
        /*0218*/ 	.word	0x000006c0


	//   ....[3]....
        /*021c*/ 	.word	0x000006e0


	//   ....[4]....
        /*0220*/ 	.word	0x00000700


	//   ....[5]....
        /*0224*/ 	.word	0x00000720


	//   ....[6]....
        /*0228*/ 	.word	0x00000b20


	//   ....[7]....
        /*022c*/ 	.word	0x00000b40


	//   ....[8]....
        /*0230*/ 	.word	0x00000b60


	//   ....[9]....
        /*0234*/ 	.word	0x00000b80


	//   ....[10]....
        /*0238*/ 	.word	0x00000ba0


	//   ....[11]....
        /*023c*/ 	.word	0x00000fa0


	//   ....[12]....
        /*0240*/ 	.word	0x00001030


	//   ....[13]....
        /*0244*/ 	.word	0x00001090


	//   ....[14]....
        /*0248*/ 	.word	0x00001130


	//   ....[15]....
        /*024c*/ 	.word	0x00001190


	//   ....[16]....
        /*0250*/ 	.word	0x000011d0


	//   ....[17]....
        /*0254*/ 	.word	0x00001220


	//   ....[18]....
        /*0258*/ 	.word	0x00001270


	//   ....[19]....
        /*025c*/ 	.word	0x00001280


	//   ....[20]....
        /*0260*/ 	.word	0x00001360


	//   ....[21]....
        /*0264*/ 	.word	0x000013f0


	//   ....[22]....
        /*0268*/ 	.word	0x00001440


	//   ....[23]....
        /*026c*/ 	.word	0x000014a0


	//   ....[24]....
        /*0270*/ 	.word	0x00001500


	//   ....[25]....
        /*0274*/ 	.word	0x00001540


	//   ....[26]....
        /*0278*/ 	.word	0x00001580


	//   ....[27]....
        /*027c*/ 	.word	0x000015c0


	//   ....[28]....
        /*0280*/ 	.word	0x000015d0


	//   ....[29]....
        /*0284*/ 	.word	0x00001a50


	//   ....[30]....
        /*0288*/ 	.word	0x00002410


	//   ....[31]....
        /*028c*/ 	.word	0x00002640


	//   ....[32]....
        /*0290*/ 	.word	0x00002660


	//   ....[33]....
        /*0294*/ 	.word	0x00002680


	//   ....[34]....
        /*0298*/ 	.word	0x000026a0


	//   ....[35]....
        /*029c*/ 	.word	0x000026c0


	//   ....[36]....
        /*02a0*/ 	.word	0x00002a50


	//   ....[37]....
        /*02a4*/ 	.word	0x00002a70


	//   ....[38]....
        /*02a8*/ 	.word	0x00002a90


	//   ....[39]....
        /*02ac*/ 	.word	0x00002ab0


	//   ....[40]....
        /*02b0*/ 	.word	0x00002ad0


	//   ....[41]....
        /*02b4*/ 	.word	0x00002ed0


	//   ....[42]....
        /*02b8*/ 	.word	0x00002f60


	//   ....[43]....
        /*02bc*/ 	.word	0x00002fc0


	//   ....[44]....
        /*02c0*/ 	.word	0x00003030


	//   ....[45]....
        /*02c4*/ 	.word	0x00003090


	//   ....[46]....
        /*02c8*/ 	.word	0x000030f0


	//   ....[47]....
        /*02cc*/ 	.word	0x00003140


	//   ....[48]....
        /*02d0*/ 	.word	0x000031a0


	//   ....[49]....
        /*02d4*/ 	.word	0x000031b0


	//   ....[50]....
        /*02d8*/ 	.word	0x00003290


	//   ....[51]....
        /*02dc*/ 	.word	0x00003320


	//   ....[52]....
        /*02e0*/ 	.word	0x00003370


	//   ....[53]....
        /*02e4*/ 	.word	0x000033e0


	//   ....[54]....
        /*02e8*/ 	.word	0x00003440


	//   ....[55]....
        /*02ec*/ 	.word	0x00003490


	//   ....[56]....
        /*02f0*/ 	.word	0x000034f0


	//   ....[57]....
        /*02f4*/ 	.word	0x00003530


	//   ....[58]....
        /*02f8*/ 	.word	0x00003540


	//   ....[59]....
        /*02fc*/ 	.word	0x000039d0


	//   ....[60]....
        /*0300*/ 	.word	0x00003f90


	//   ....[61]....
        /*0304*/ 	.word	0x00004010


	//   ....[62]....
        /*0308*/ 	.word	0x000040b0


	//   ....[63]....
        /*030c*/ 	.word	0x000041a0


	//   ....[64]....
        /*0310*/ 	.word	0x00004220


	//   ....[65]....
        /*0314*/ 	.word	0x000042a0


	//   ....[66]....
        /*0318*/ 	.word	0x00004320


	//   ....[67]....
        /*031c*/ 	.word	0x000043a0


	//   ....[68]....
        /*0320*/ 	.word	0x00004440


	//   ....[69]....
        /*0324*/ 	.word	0x000044b0


	//   ....[70]....
        /*0328*/ 	.word	0x00004530


	//   ....[71]....
        /*032c*/ 	.word	0x000045b0


	//   ....[72]....
        /*0330*/ 	.word	0x00004660


	//   ....[73]....
        /*0334*/ 	.word	0x000046e0


	//   ....[74]....
        /*0338*/ 	.word	0x00004750


	//   ....[75]....
        /*033c*/ 	.word	0x000047c0


	//   ....[76]....
        /*0340*/ 	.word	0x00004830


	//   ....[77]....
        /*0344*/ 	.word	0x00004890


	//   ....[78]....
        /*0348*/ 	.word	0x00004900


	//   ....[79]....
        /*034c*/ 	.word	0x00004980


	//   ....[80]....
        /*0350*/ 	.word	0x00004a20


	//   ....[81]....
        /*0354*/ 	.word	0x00004af0


	//   ....[82]....
        /*0358*/ 	.word	0x00004b70


	//   ....[83]....
        /*035c*/ 	.word	0x00004c10


	//   ....[84]....
        /*0360*/ 	.word	0x00004ca0


	//   ....[85]....
        /*0364*/ 	.word	0x00004d10


	//   ....[86]....
        /*0368*/ 	.word	0x00004db0


	//   ....[87]....
        /*036c*/ 	.word	0x00004e20


	//   ....[88]....
        /*0370*/ 	.word	0x00004ea0


	//   ....[89]....
        /*0374*/ 	.word	0x00004f20


	//   ....[90]....
        /*0378*/ 	.word	0x00004fd0


	//   ....[91]....
        /*037c*/ 	.word	0x00005070


	//   ....[92]....
        /*0380*/ 	.word	0x00005100


	//   ....[93]....
        /*0384*/ 	.word	0x000051a0


	//   ....[94]....
        /*0388*/ 	.word	0x00005220


	//   ....[95]....
        /*038c*/ 	.word	0x00005280


	//----- nvinfo : EIATTR_VRC_CTA_INIT_COUNT
	.align		4
.L_513:
        /*0390*/ 	.byte	0x02, 0x4a
	.zero		1
	.zero		1


	//----- nvinfo : EIATTR_EXIT_INSTR_OFFSETS
	.align		4
        /*0394*/ 	.byte	0x04, 0x1c
        /*0396*/ 	.short	(.L_515 - .L_514)


	//   ....[0]....
.L_514:
        /*0398*/ 	.word	0x00001cc0


	//   ....[1]....
        /*039c*/ 	.word	0x00001cf0


	//   ....[2]....
        /*03a0*/ 	.word	0x00003f20


	//   ....[3]....
        /*03a4*/ 	.word	0x00003f40


	//----- nvinfo : EIATTR_MAX_THREADS
	.align		4
.L_515:
        /*03a8*/ 	.byte	0x04, 0x05
        /*03aa*/ 	.short	(.L_517 - .L_516)
.L_516:
        /*03ac*/ 	.word	0x000001a0
        /*03b0*/ 	.word	0x00000001
        /*03b4*/ 	.word	0x00000001


	//----- nvinfo : EIATTR_CRS_STACK_SIZE
	.align		4
.L_517:
        /*03b8*/ 	.byte	0x04, 0x1e
        /*03ba*/ 	.short	(.L_519 - .L_518)
.L_518:
        /*03bc*/ 	.word	0x00000000


	//----- nvinfo : EIATTR_CBANK_PARAM_SIZE
	.align		4
.L_519:
        /*03c0*/ 	.byte	0x03, 0x19
        /*03c2*/ 	.short	0x0028


	//----- nvinfo : EIATTR_PARAM_CBANK
	.align		4
        /*03c4*/ 	.byte	0x04, 0x0a
        /*03c6*/ 	.short	(.L_521 - .L_520)
	.align		4
.L_520:
        /*03c8*/ 	.word	index@(.nv.constant0._ZN3cub18CUB_300001_SM_10006detail4scan16DeviceScanKernelINS2_10policy_hubIiiimN4cuda3std3__44plusIvEEE10Policy1000EPiSC_NS0_13ScanTileStateIiLb1EEES9_NS0_8NullTypeEmiLb0ESF_EEvT0_T1_T2_iT3_T4_T5_)
        /*03cc*/ 	.short	0x0380
        /*03ce*/ 	.short	0x0028


	//----- nvinfo : EIATTR_SW_WAR
	.align		4
.L_521:
        /*03d0*/ 	.byte	0x04, 0x36
        /*03d2*/ 	.short	(.L_523 - .L_522)
.L_522:
        /*03d4*/ 	.word	0x00000008
.L_523:


//--------------------- .nv.info._ZN3cub18CUB_300001_SM_10006detail4scan16DeviceScanKernelINS2_10policy_hubIiiijN4cuda3std3__44plusIvEEE10Policy1000EPiSC_NS0_13ScanTileStateIiLb1EEES9_NS0_8NullTypeEjiLb0ESF_EEvT0_T1_T2_iT3_T4_T5_ --------------------------
	.section	.nv.info._ZN3cub18CUB_300001_SM_10006detail4scan16DeviceScanKernelINS2_10policy_hubIiiijN4cuda3std3__44plusIvEEE10Policy1000EPiSC_NS0_13ScanTileStateIiLb1EEES9_NS0_8NullTypeEjiLb0ESF_EEvT0_T1_T2_iT3_T4_T5_,"",@"SHT_CUDA_INFO"
	.sectionflags	@""
	.align	4


	//----- nvinfo : EIATTR_CUDA_API_VERSION
	.align		4
        /*0000*/ 	.byte	0x04, 0x37
        /*0002*/ 	.short	(.L_525 - .L_524)
.L_524:
        /*0004*/ 	.word	0x00000082


	//----- nvinfo : EIATTR_KPARAM_INFO
	.align		4
.L_525:
        /*0008*/ 	.byte	0x04, 0x17
        /*000a*/ 	.short	(.L_527 - .L_526)
.L_526:
        /*000c*/ 	.word	0x00000000
        /*0010*/ 	.short	0x0006
        /*0012*/ 	.short	0x0020
        /*0014*/ 	.byte	0x00, 0xf0, 0x11, 0x00


	//----- nvinfo : EIATTR_KPARAM_INFO
	.align		4
.L_527:
        /*0018*/ 	.byte	0x04, 0x17
        /*001a*/ 	.short	(.L_529 - .L_528)
.L_528:
        /*001c*/ 	.word	0x00000000
        /*0020*/ 	.short	0x0005
        /*0022*/ 	.short	0x001d
        /*0024*/ 	.byte	0x00, 0xf0, 0x05, 0x00


	//----- nvinfo : EIATTR_KPARAM_INFO
	.align		4
.L_529:
        /*0028*/ 	.byte	0x04, 0x17
        /*002a*/ 	.short	(.L_531 - .L_530)
.L_530:
        /*002c*/ 	.word	0x00000000
        /*0030*/ 	.short	0x0004
        /*0032*/ 	.short	0x001c
        /*0034*/ 	.byte	0x00, 0xf0, 0x05, 0x00


	//----- nvinfo : EIATTR_KPARAM_INFO
	.align		4
.L_531:
        /*0038*/ 	.byte	0x04, 0x17
        /*003a*/ 	.short	(.L_533 - .L_532)
.L_532:
        /*003c*/ 	.word	0x00000000
        /*0040*/ 	.short	0x0003
        /*0042*/ 	.short	0x0018
        /*0044*/ 	.byte	0x00, 0xf0, 0x11, 0x00


	//----- nvinfo : EIATTR_KPARAM_INFO
	.align		4
.L_533:
        /*0048*/ 	.byte	0x04, 0x17
        /*004a*/ 	.short	(.L_535 - .L_534)
.L_534:
        /*004c*/ 	.word	0x00000000
        /*0050*/ 	.short	0x0002
        /*0052*/ 	.short	0x0010
        /*0054*/ 	.byte	0x00, 0xf0, 0x21, 0x00


	//----- nvinfo : EIATTR_KPARAM_INFO
	.align		4
.L_535:
        /*0058*/ 	.byte	0x04, 0x17
        /*005a*/ 	.short	(.L_537 - .L_536)
.L_536:
        /*005c*/ 	.word	0x00000000
        /*0060*/ 	.short	0x0001
        /*0062*/ 	.short	0x0008
        /*0064*/ 	.byte	0x00, 0xf5, 0x21, 0x00


	//----- nvinfo : EIATTR_KPARAM_INFO
	.align		4
.L_537:
        /*0068*/ 	.byte	0x04, 0x17
        /*006a*/ 	.short	(.L_539 - .L_538)
.L_538:
        /*006c*/ 	.word	0x00000000
        /*0070*/ 	.short	0x0000
        /*0072*/ 	.short	0x0000
        /*0074*/ 	.byte	0x00, 0xf5, 0x21, 0x00


	//----- nvinfo : EIATTR_SPARSE_MMA_MASK
	.align		4
.L_539:
        /*0078*/ 	.byte	0x03, 0x50
        /*007a*/ 	.short	0x0000


	//----- nvinfo : EIATTR_MAXREG_COUNT
	.align		4
        /*007c*/ 	.byte	0x03, 0x1b
        /*007e*/ 	.short	0x00a8


	//----- nvinfo : EIATTR_NUM_BARRIERS
	.align		4
        /*0080*/ 	.byte	0x02, 0x4c
        /*0082*/ 	.byte	0x01
	.zero		1


	//----- nvinfo : EIATTR_MERCURY_ISA_VERSION
	.align		4
        /*0084*/ 	.byte	0x03, 0x5f
        /*0086*/ 	.short	0x0101


	//----- nvinfo : EIATTR_UNUSED_LOAD_BYTE_OFFSET
	.align		4
        /*0088*/ 	.byte	0x04, 0x44
        /*008a*/ 	.short	(.L_541 - .L_540)


	//   ....[0]....
.L_540:
        /*008c*/ 	.word	0x000029a0
        /*0090*/ 	.word	0x00000fff


	//----- nvinfo : EIATTR_COOP_GROUP_MASK_REGIDS
	.align		4
.L_541:
        /*0094*/ 	.byte	0x04, 0x29
        /*0096*/ 	.short	(.L_543 - .L_542)


	//   ....[0]....
.L_542:
        /*0098*/ 	.word	0xffffffff


	//   ....[1]....
        /*009c*/ 	.word	0xffffffff


	//   ....[2]....
        /*00a0*/ 	.word	0xffffffff


	//   ....[3]....
        /*00a4*/ 	.word	0xffffffff


	//   ....[4]....
        /*00a8*/ 	.word	0xffffffff


	//   ....[5]....
        /*00ac*/ 	.word	0xffffffff


	//   ....[6]....
        /*00b0*/ 	.word	0xffffffff


	//   ....[7]....
        /*00b4*/ 	.word	0xffffffff


	//   ....[8]....
        /*00b8*/ 	.word	0xffffffff


	//   ....[9]....
        /*00bc*/ 	.word	0xffffffff


	//   ....[10]....
        /*00c0*/ 	.word	0xffffffff


	//   ....[11]....
        /*00c4*/ 	.word	0xffffffff


	//   ....[12]....
        /*00c8*/ 	.word	0xffffffff


	//   ....[13]....
        /*00cc*/ 	.word	0xffffffff


	//   ....[14]....
        /*00d0*/ 	.word	0xffffffff


	//   ....[15]....
        /*00d4*/ 	.word	0xffffffff


	//   ....[16]....
        /*00d8*/ 	.word	0xffffffff


	//   ....[17]....
        /*00dc*/ 	.word	0xffffffff


	//   ....[18]....
        /*00e0*/ 	.word	0xffffffff


	//   ....[19]....
        /*00e4*/ 	.word	0xffffffff


	//   ....[20]....
        /*00e8*/ 	.word	0xffffffff


	//   ....[21]....
        /*00ec*/ 	.word	0xffffffff


	//   ....[22]....
        /*00f0*/ 	.word	0xffffffff


	//   ....[23]....
        /*00f4*/ 	.word	0xffffffff


	//   ....[24]....
        /*00f8*/ 	.word	0xffffffff


	//   ....[25]....
        /*00fc*/ 	.word	0xffffffff


	//   ....[26]....
        /*0100*/ 	.word	0xffffffff


	//   ....[27]....
        /*0104*/ 	.word	0xffffffff


	//   ....[28]....
        /*0108*/ 	.word	0xffffffff


	//   ....[29]....
        /*010c*/ 	.word	0xffffffff


	//   ....[30]....
        /*0110*/ 	.word	0xffffffff


	//   ....[31]....
        /*0114*/ 	.word	0xffffffff


	//   ....[32]....
        /*0118*/ 	.word	0xffffffff


	//   ....[33]....
        /*011c*/ 	.word	0xffffffff


	//   ....[34]....
        /*0120*/ 	.word	0xffffffff


	//   ....[35]....
        /*0124*/ 	.word	0xffffffff


	//   ....[36]....
        /*0128*/ 	.word	0xffffffff


	//   ....[37]....
        /*012c*/ 	.word	0xffffffff


	//   ....[38]....
        /*0130*/ 	.word	0xffffffff


	//   ....[39]....
        /*0134*/ 	.word	0xffffffff


	//   ....[40]....
        /*0138*/ 	.word	0xffffffff


	//   ....[41]....
        /*013c*/ 	.word	0xffffffff


	//   ....[42]....
        /*0140*/ 	.word	0xffffffff


	//   ....[43]....
        /*0144*/ 	.word	0xffffffff


	//   ....[44]....
        /*0148*/ 	.word	0xffffffff


	//   ....[45]....
        /*014c*/ 	.word	0xffffffff


	//   ....[46]....
        /*0150*/ 	.word	0xffffffff


	//   ....[47]....
        /*0154*/ 	.word	0xffffffff


	//   ....[48]....
        /*0158*/ 	.word	0xffffffff


	//   ....[49]....
        /*015c*/ 	.word	0xffffffff


	//   ....[50]....
        /*0160*/ 	.word	0xffffffff


	//   ....[51]....
        /*0164*/ 	.word	0xffffffff


	//   ....[52]....
        /*0168*/ 	.word	0xffffffff


	//   ....[53]....
        /*016c*/ 	.word	0xffffffff


	//   ....[54]....
        /*0170*/ 	.word	0xffffffff


	//   ....[55]....
        /*0174*/ 	.word	0xffffffff


	//   ....[56]....
        /*0178*/ 	.word	0xffffffff


	//   ....[57]....
        /*017c*/ 	.word	0xffffffff


	//   ....[58]....
        /*0180*/ 	.word	0xffffffff


	//   ....[59]....
        /*0184*/ 	.word	0xffffffff


	//   ....[60]....
        /*0188*/ 	.word	0x05000015


	//   ....[61]....
        /*018c*/ 	.word	0x05000015


	//   ....[62]....
        /*0190*/ 	.word	0x05000015


	//   ....[63]....
        /*0194*/ 	.word	0x05000015


	//   ....[64]....
        /*0198*/ 	.word	0x05000015


	//   ....[65]....
        /*019c*/ 	.word	0x05000015


	//   ....[66]....
        /*01a0*/ 	.word	0x05000015


	//   ....[67]....
        /*01a4*/ 	.word	0x05000015


	//   ....[68]....
        /*01a8*/ 	.word	0x05000015


	//   ....[69]....
        /*01ac*/ 	.word	0x05000015


	//   ....[70]....
        /*01b0*/ 	.word	0x05000015


	//   ....[71]....
        /*01b4*/ 	.word	0x05000015


	//   ....[72]....
        /*01b8*/ 	.word	0x05000015


	//   ....[73]....
        /*01bc*/ 	.word	0x05000015


	//   ....[74]....
        /*01c0*/ 	.word	0x05000015


	//   ....[75]....
        /*01c4*/ 	.word	0x05000015


	//   ....[76]....
        /*01c8*/ 	.word	0x05000015


	//   ....[77]....
        /*01cc*/ 	.word	0x05000015


	//   ....[78]....
        /*01d0*/ 	.word	0x05000015


	//   ....[79]....
        /*01d4*/ 	.word	0x05000015


	//   ....[80]....
        /*01d8*/ 	.word	0x05000015


	//   ....[81]....
        /*01dc*/ 	.word	0x05000015


	//   ....[82]....
        /*01e0*/ 	.word	0x05000015


	//   ....[83]....
        /*01e4*/ 	.word	0x05000015


	//   ....[84]....
        /*01e8*/ 	.word	0x05000015


	//   ....[85]....
        /*01ec*/ 	.word	0x05000015


	//   ....[86]....
        /*01f0*/ 	.word	0x05000015


	//   ....[87]....
        /*01f4*/ 	.word	0x05000015


	//   ....[88]....
        /*01f8*/ 	.word	0x05000015


	//   ....[89]....
        /*01fc*/ 	.word	0x05000015


	//   ....[90]....
        /*0200*/ 	.word	0x05000015


	//   ....[91]....
        /*0204*/ 	.word	0x05000015


	//   ....[92]....
        /*0208*/ 	.word	0x05000015


	//   ....[93]....
        /*020c*/ 	.word	0x05000015


	//   ....[94]....
        /*0210*/ 	.word	0x05000015


	//   ....[95]....
        /*0214*/ 	.word	0x05000015


	//----- nvinfo : EIATTR_COOP_GROUP_INSTR_OFFSETS
	.align		4
.L_543:
        /*0218*/ 	.byte	0x04, 0x28
        /*021a*/ 	.short	(.L_545 - .L_544)


	//   ....[0]....
.L_544:
        /*021c*/ 	.word	0x000004b0


	//   ....[1]....
        /*0220*/ 	.word	0x00000680


	//   ....[2]....
        /*0224*/ 	.word	0x000006a0


	//   ....[3]....
        /*0228*/ 	.word	0x000006c0


	//   ....[4]....
        /*022c*/ 	.word	0x000006e0


	//   ....[5]....
        /*0230*/ 	.word	0x00000700


	//   ....[6]....
        /*0234*/ 	.word	0x00000ae0


	//   ....[7]....
        /*0238*/ 	.word	0x00000b00


	//   ....[8]....
        /*023c*/ 	.word	0x00000b20


	//   ....[9]....
        /*0240*/ 	.word	0x00000b40


	//   ....[10]....
        /*0244*/ 	.word	0x00000b60


	//   ....[11]....
        /*0248*/ 	.word	0x00000f10


	//   ....[12]....
        /*024c*/ 	.word	0x000010e0


	//   ....[13]....
        /*0250*/ 	.word	0x00001140


	//   ....[14]....
        /*0254*/ 	.word	0x000011d0


	//   ....[15]....
        /*0258*/ 	.word	0x00001230


	//   ....[16]....
        /*025c*/ 	.word	0x00001280


	//   ....[17]....
        /*0260*/ 	.word	0x000012e0


	//   ....[18]....
        /*0264*/ 	.word	0x00001320


	//   ....[19]....
        /*0268*/ 	.word	0x00001330


	//   ....[20]....
        /*026c*/ 	.word	0x00001410


	//   ....[21]....
        /*0270*/ 	.word	0x000015e0


	//   ....[22]....
        /*0274*/ 	.word	0x00001630


	//   ....[23]....
        /*0278*/ 	.word	0x00001690


	//   ....[24]....
        /*027c*/ 	.word	0x000016f0


	//   ....[25]....
        /*0280*/ 	.word	0x00001730


	//   ....[26]....
        /*0284*/ 	.word	0x00001770


	//   ....[27]....
        /*0288*/ 	.word	0x000017b0


	//   ....[28]....
        /*028c*/ 	.word	0x000017c0


	//   ....[29]....
        /*0290*/ 	.word	0x00001be0


	//   ....[30]....
        /*0294*/ 	.word	0x000026c0


	//   ....[31]....
        /*0298*/ 	.word	0x00002890


	//   ....[32]....
        /*029c*/ 	.word	0x000028b0


	//   ....[33]....
        /*02a0*/ 	.word	0x000028d0


	//   ....[34]....
        /*02a4*/ 	.word	0x000028f0


	//   ....[35]....
        /*02a8*/ 	.word	0x00002910


	//   ....[36]....
        /*02ac*/ 	.word	0x00002c90


	//   ....[37]....
        /*02b0*/ 	.word	0x00002cb0


	//   ....[38]....
        /*02b4*/ 	.word	0x00002cd0


	//   ....[39]....
        /*02b8*/ 	.word	0x00002cf0


	//   ....[40]....
        /*02bc*/ 	.word	0x00002d10


	//   ....[41]....
        /*02c0*/ 	.word	0x000030d0


	//   ....[42]....
        /*02c4*/ 	.word	0x000032a0


	//   ....[43]....
        /*02c8*/ 	.word	0x00003300


	//   ....[44]....
        /*02cc*/ 	.word	0x00003360


	//   ....[45]....
        /*02d0*/ 	.word	0x000033c0


	//   ....[46]....
        /*02d4*/ 	.word	0x00003420


	//   ....[47]....
        /*02d8*/ 	.word	0x00003490


	//   ....[48]....
        /*02dc*/ 	.word	0x000034e0


	//   ....[49]....
        /*02e0*/ 	.word	0x000034f0


	//   ....[50]....
        /*02e4*/ 	.word	0x000035d0


	//   ....[51]....
        /*02e8*/ 	.word	0x000037a0


	//   ....[52]....
        /*02ec*/ 	.word	0x000037f0


	//   ....[53]....
        /*02f0*/ 	.word	0x00003860


	//   ....[54]....
        /*02f4*/ 	.word	0x000038c0


	//   ....[55]....
        /*02f8*/ 	.word	0x00003910


	//   ....[56]....
        /*02fc*/ 	.word	0x00003970


	//   ....[57]....
        /*0300*/ 	.word	0x000039b0


	//   ....[58]....
        /*0304*/ 	.word	0x000039c0


	//   ....[59]....
        /*0308*/ 	.word	0x00003e90


	//   ....[60]....
        /*030c*/ 	.word	0x00004470


	//   ....[61]....
        /*0310*/ 	.word	0x000044f0


	//   ....[62]....
        /*0314*/ 	.word	0x00004580


	//   ....[63]....
        /*0318*/ 	.word	0x00004670


	//   ....[64]....
        /*031c*/ 	.word	0x00004700


	//   ....[65]....
        /*0320*/ 	.word	0x00004790


	//   ....[66]....
        /*0324*/ 	.word	0x00004830


	//   ....[67]....
        /*0328*/ 	.word	0x000048b0


	//   ....[68]....
        /*032c*/ 	.word	0x000048e0


	//   ....[69]....
        /*0330*/ 	.word	0x00004980


	//   ....[70]....
        /*0334*/ 	.word	0x00004a00


	//   ....[71]....
        /*0338*/ 	.word	0x00004a80


	//   ....[72]....
        /*033c*/ 	.word	0x00004b40


	//   ....[73]....
        /*0340*/ 	.word	0x00004bd0


	//   ....[74]....
        /*0344*/ 	.word	0x00004c50


	//   ....[75]....
        /*0348*/ 	.word	0x00004cd0


	//   ....[76]....
        /*034c*/ 	.word	0x00004d50


	//   ....[77]....
        /*0350*/ 	.word	0x00004d80


	//   ....[78]....
        /*0354*/ 	.word	0x00004e20


	//   ....[79]....
        /*0358*/ 	.word	0x00004ea0


	//   ....[80]....
        /*035c*/ 	.word	0x00004f30


	//   ....[81]....
        /*0360*/ 	.word	0x00004fe0


	//   ....[82]....
        /*0364*/ 	.word	0x00005090


	//   ....[83]....
        /*0368*/ 	.word	0x00005120


	//   ....[84]....
        /*036c*/ 	.word	0x000051b0


	//   ....[85]....
        /*0370*/ 	.word	0x00005230


	//   ....[86]....
        /*0374*/ 	.word	0x00005270


	//   ....[87]....
        /*0378*/ 	.word	0x00005320


	//   ....[88]....
        /*037c*/ 	.word	0x000053a0


	//   ....[89]....
        /*0380*/ 	.word	0x00005420


	//   ....[90]....
        /*0384*/ 	.word	0x000054e0


	//   ....[91]....
        /*0388*/ 	.word	0x00005580


	//   ....[92]....
        /*038c*/ 	.word	0x00005610


	//   ....[93]....
        /*0390*/ 	.word	0x000056a0


	//   ....[94]....
        /*0394*/ 	.word	0x00005710


	//   ....[95]....
        /*0398*/ 	.word	0x00005790


	//----- nvinfo : EIATTR_VRC_CTA_INIT_COUNT
	.align		4
.L_545:
        /*039c*/ 	.byte	0x02, 0x4a
	.zero		1
	.zero		1


	//----- nvinfo : EIATTR_EXIT_INSTR_OFFSETS
	.align		4
        /*03a0*/ 	.byte	0x04, 0x1c
        /*03a2*/ 	.short	(.L_547 - .L_546)


	//   ....[0]....
.L_546:
        /*03a4*/ 	.word	0x00001eb0


	//   ....[1]....
        /*03a8*/ 	.word	0x00001ed0


	//   ....[2]....
        /*03ac*/ 	.word	0x00004400


	//   ....[3]....
        /*03b0*/ 	.word	0x00004420


	//----- nvinfo : EIATTR_MAX_THREADS
	.align		4
.L_547:
        /*03b4*/ 	.byte	0x04, 0x05
        /*03b6*/ 	.short	(.L_549 - .L_548)
.L_548:
        /*03b8*/ 	.word	0x00000180
        /*03bc*/ 	.word	0x00000001
        /*03c0*/ 	.word	0x00000001


	//----- nvinfo : EIATTR_CRS_STACK_SIZE
	.align		4
.L_549:
        /*03c4*/ 	.byte	0x04, 0x1e
        /*03c6*/ 	.short	(.L_551 - .L_550)
.L_550:
        /*03c8*/ 	.word	0x00000000


	//----- nvinfo : EIATTR_CBANK_PARAM_SIZE
	.align		4
.L_551:
        /*03cc*/ 	.byte	0x03, 0x19
        /*03ce*/ 	.short	0x0024


	//----- nvinfo : EIATTR_PARAM_CBANK
	.align		4
        /*03d0*/ 	.byte	0x04, 0x0a
        /*03d2*/ 	.short	(.L_553 - .L_552)
	.align		4
.L_552:
        /*03d4*/ 	.word	index@(.nv.constant0._ZN3cub18CUB_300001_SM_10006detail4scan16DeviceScanKernelINS2_10policy_hubIiiijN4cuda3std3__44plusIvEEE10Policy1000EPiSC_NS0_13ScanTileStateIiLb1EEES9_NS0_8NullTypeEjiLb0ESF_EEvT0_T1_T2_iT3_T4_T5_)
        /*03d8*/ 	.short	0x0380
        /*03da*/ 	.short	0x0024


	//----- nvinfo : EIATTR_SW_WAR
	.align		4
.L_553:
        /*03dc*/ 	.byte	0x04, 0x36
        /*03de*/ 	.short	(.L_555 - .L_554)
.L_554:
        /*03e0*/ 	.word	0x00000008
.L_555:


//--------------------- .nv.info._ZN3cub18CUB_300001_SM_10006detail4scan20DeviceScanInitKernelINS0_13ScanTileStateIiLb1EEEEEvT_i --------------------------
	.section	.nv.info._ZN3cub18CUB_300001_SM_10006detail4scan20DeviceScanInitKernelINS0_13ScanTileStateIiLb1EEEEEvT_i,"",@"SHT_CUDA_INFO"
	.sectionflags	@""
	.align	4


	//----- nvinfo : EIATTR_CUDA_API_VERSION
	.align		4
        /*0000*/ 	.byte	0x04, 0x37
        /*0002*/ 	.short	(.L_557 - .L_556)
.L_556:
        /*0004*/ 	.word	0x00000082


	//----- nvinfo : EIATTR_KPARAM_INFO
	.align		4
.L_557:
        /*0008*/ 	.byte	0x04, 0x17
        /*000a*/ 	.short	(.L_559 - .L_558)
.L_558:
        /*000c*/ 	.word	0x00000000
        /*0010*/ 	.short	0x0001
        /*0012*/ 	.short	0x0008
        /*0014*/ 	.byte	0x00, 0xf0, 0x11, 0x00


	//----- nvinfo : EIATTR_KPARAM_INFO
	.align		4
.L_559:
        /*0018*/ 	.byte	0x04, 0x17
        /*001a*/ 	.short	(.L_561 - .L_560)
.L_560:
        /*001c*/ 	.word	0x00000000
        /*0020*/ 	.short	0x0000
        /*0022*/ 	.short	0x0000
        /*0024*/ 	.byte	0x00, 0xf0, 0x21, 0x00


	//----- nvinfo : EIATTR_SPARSE_MMA_MASK
	.align		4
.L_561:
        /*0028*/ 	.byte	0x03, 0x50
        /*002a*/ 	.short	0x0000


	//----- nvinfo : EIATTR_MAXREG_COUNT
	.align		4
        /*002c*/ 	.byte	0x03, 0x1b
        /*002e*/ 	.short	0x00ff


	//----- nvinfo : EIATTR_MERCURY_ISA_VERSION
	.align		4
        /*0030*/ 	.byte	0x03, 0x5f
        /*0032*/ 	.short	0x0101


	//----- nvinfo : EIATTR_VRC_CTA_INIT_COUNT
	.align		4
        /*0034*/ 	.byte	0x02, 0x4a
	.zero		1
	.zero		1


	//----- nvinfo : EIATTR_EXIT_INSTR_OFFSETS
	.align		4
        /*0038*/ 	.byte	0x04, 0x1c
        /*003a*/ 	.short	(.L_563 - .L_562)


	//   ....[0]....
.L_562:
        /*003c*/ 	.word	0x000000f0


	//   ....[1]....
        /*0040*/ 	.word	0x00000130


	//----- nvinfo : EIATTR_CBANK_PARAM_SIZE
	.align		4
.L_563:
        /*0044*/ 	.byte	0x03, 0x19
        /*0046*/ 	.short	0x000c


	//----- nvinfo : EIATTR_PARAM_CBANK
	.align		4
        /*0048*/ 	.byte	0x04, 0x0a
        /*004a*/ 	.short	(.L_565 - .L_564)
	.align		4
.L_564:
        /*004c*/ 	.word	index@(.nv.constant0._ZN3cub18CUB_300001_SM_10006detail4scan20DeviceScanInitKernelINS0_13ScanTileStateIiLb1EEEEEvT_i)
        /*0050*/ 	.short	0x0380
        /*0052*/ 	.short	0x000c


	//----- nvinfo : EIATTR_SW_WAR
	.align		4
.L_565:
        /*0054*/ 	.byte	0x04, 0x36
        /*0056*/ 	.short	(.L_567 - .L_566)
.L_566:
        /*0058*/ 	.word	0x00000008
.L_567:


//--------------------- .nv.info._ZN3cub18CUB_300001_SM_10006detail10merge_sort26DeviceMergeSortMergeKernelINS2_10policy_hubIN6thrust24THRUST_300001_SM_1000_NS6detail15normal_iteratorINS6_10device_ptrIiEEEEE9Policy600ESB_PNS0_8NullTypeESB_SF_m14edge_sort_funcIiEiSE_EEvbT2_T3_T4_PT6_PT7_T5_PSK_SK_NS1_7vsmem_tE --------------------------
	.section	.nv.info._ZN3cub18CUB_300001_SM_10006detail10merge_sort26DeviceMergeSortMergeKernelINS2_10policy_hubIN6thrust24THRUST_300001_SM_1000_NS6detail15normal_iteratorINS6_10device_ptrIiEEEEE9Policy600ESB_PNS0_8NullTypeESB_SF_m14edge_sort_funcIiEiSE_EEvbT2_T3_T4_PT6_PT7_T5_PSK_SK_NS1_7vsmem_tE,"",@"SHT_CUDA_INFO"
	.sectionflags	@""
	.align	4


	//----- nvinfo : EIATTR_CUDA_API_VERSION
	.align		4
        /*0000*/ 	.byte	0x04, 0x37
        /*0002*/ 	.short	(.L_569 - .L_568)
.L_568:
        /*0004*/ 	.word	0x00000082


	//----- nvinfo : EIATTR_KPARAM_INFO
	.align		4
.L_569:
        /*0008*/ 	.byte	0x04, 0x17
        /*000a*/ 	.short	(.L_571 - .L_570)
.L_570:
        /*000c*/ 	.word	0x00000000
        /*0010*/ 	.short	0x0009
        /*0012*/ 	.short	0x0050
        /*0014*/ 	.byte	0x00, 0xf0, 0x21, 0x00


	//----- nvinfo : EIATTR_KPARAM_INFO
	.align		4
.L_571:
        /*0018*/ 	.byte	0x04, 0x17
        /*001a*/ 	.short	(.L_573 - .L_572)
.L_572:
        /*001c*/ 	.word	0x00000000
        /*0020*/ 	.short	0x0008
        /*0022*/ 	.short	0x0048
        /*0024*/ 	.byte	0x00, 0xf0, 0x21, 0x00


	//----- nvinfo : EIATTR_KPARAM_INFO
	.align		4
.L_573:
        /*0028*/ 	.byte	0x04, 0x17
        /*002a*/ 	.short	(.L_575 - .L_574)
.L_574:
        /*002c*/ 	.word	0x00000000
        /*0030*/ 	.short	0x0007
        /*0032*/ 	.short	0x0040
        /*0034*/ 	.byte	0x00, 0xf5, 0x21, 0x00


	//----- nvinfo : EIATTR_KPARAM_INFO
	.align		4
.L_575:
        /*0038*/ 	.byte	0x04, 0x17
        /*003a*/ 	.short	(.L_577 - .L_576)
.L_576:
        /*003c*/ 	.word	0x00000000
        /*0040*/ 	.short	0x0006
        /*0042*/ 	.short	0x0030
        /*0044*/ 	.byte	0x00, 0xf0, 0x41, 0x00


	//----- nvinfo : EIATTR_KPARAM_INFO
	.align		4
.L_577:
        /*0048*/ 	.byte	0x04, 0x17
        /*004a*/ 	.short	(.L_579 - .L_578)
.L_578:
        /*004c*/ 	.word	0x00000000
        /*0050*/ 	.short	0x0005
        /*0052*/ 	.short	0x0028
        /*0054*/ 	.byte	0x00, 0xf5, 0x21, 0x00


	//----- nvinfo : EIATTR_KPARAM_INFO
	.align		4
.L_579:
        /*0058*/ 	.byte	0x04, 0x17
        /*005a*/ 	.short	(.L_581 - .L_580)
.L_580:
        /*005c*/ 	.word	0x00000000
        /*0060*/ 	.short	0x0004
        /*0062*/ 	.short	0x0020
        /*0064*/ 	.byte	0x00, 0xf5, 0x21, 0x00


	//----- nvinfo : EIATTR_KPARAM_INFO
	.align		4
.L_581:
        /*0068*/ 	.byte	0x04, 0x17
        /*006a*/ 	.short	(.L_583 - .L_582)
.L_582:
        /*006c*/ 	.word	0x00000000
        /*0070*/ 	.short	0x0003
        /*0072*/ 	.short	0x0018
        /*0074*/ 	.byte	0x00, 0xf0, 0x21, 0x00


	//----- nvinfo : EIATTR_KPARAM_INFO
	.align		4
.L_583:
        /*0078*/ 	.byte	0x04, 0x17
        /*007a*/ 	.short	(.L_585 - .L_584)
.L_584:
        /*007c*/ 	.word	0x00000000
        /*0080*/ 	.short	0x0002
        /*0082*/ 	.short	0x0010
        /*0084*/ 	.byte	0x00, 0xf5, 0x21, 0x00


	//----- nvinfo : EIATTR_KPARAM_INFO
	.align		4
.L_585:
        /*0088*/ 	.byte	0x04, 0x17
        /*008a*/ 	.short	(.L_587 - .L_586)
.L_586:
        /*008c*/ 	.word	0x00000000
        /*0090*/ 	.short	0x0001
        /*0092*/ 	.short	0x0008
        /*0094*/ 	.byte	0x00, 0xf0, 0x21, 0x00


	//----- nvinfo : EIATTR_KPARAM_INFO
	.align		4
.L_587:
        /*0098*/ 	.byte	0x04, 0x17
        /*009a*/ 	.short	(.L_589 - .L_588)
.L_588:
        /*009c*/ 	.word	0x00000000
        /*00a0*/ 	.short	0x0000
        /*00a2*/ 	.short	0x0000
        /*00a4*/ 	.byte	0x00, 0xf0, 0x05, 0x00


	//----- nvinfo : EIATTR_SPARSE_MMA_MASK
	.align		4
.L_589:
        /*00a8*/ 	.byte	0x03, 0x50
        /*00aa*/ 	.short	0x0000


	//----- nvinfo : EIATTR_MAXREG_COUNT
	.align		4
        /*00ac*/ 	.byte	0x03, 0x1b
        /*00ae*/ 	.short	0x00ff


	//----- nvinfo : EIATTR_NUM_BARRIERS
	.align		4
        /*00b0*/ 	.byte	0x02, 0x4c
        /*00b2*/ 	.byte	0x01
	.zero		1


	//----- nvinfo : EIATTR_MERCURY_ISA_VERSION
	.align		4
        /*00b4*/ 	.byte	0x03, 0x5f
        /*00b6*/ 	.short	0x0101


	//----- nvinfo : EIATTR_COOP_GROUP_MASK_REGIDS
	.align		4
        /*00b8*/ 	.byte	0x04, 0x29
        /*00ba*/ 	.short	(.L_591 - .L_590)


	//   ....[0]....
.L_590:
        /*00bc*/ 	.word	0xffffffff


	//   ....[1]....
        /*00c0*/ 	.word	0xffffffff


	//   ....[2]....
        /*00c4*/ 	.word	0xffffffff


	//   ....[3]....
        /*00c8*/ 	.word	0xffffffff


	//----- nvinfo : EIATTR_COOP_GROUP_INSTR_OFFSETS
	.align		4
.L_591:
        /*00cc*/ 	.byte	0x04, 0x28
        /*00ce*/ 	.short	(.L_593 - .L_592)


	//   ....[0]....
.L_592:
        /*00d0*/ 	.word	0x000044e0


	//   ....[1]....
        /*00d4*/ 	.word	0x00004940


	//   ....[2]....
        /*00d8*/ 	.word	0x000098e0


	//   ....[3]....
        /*00dc*/ 	.word	0x00009f90


	//----- nvinfo : EIATTR_VRC_CTA_INIT_COUNT
	.align		4
.L_593:
        /*00e0*/ 	.byte	0x02, 0x4a
	.zero		1
	.zero		1


	//----- nvinfo : EIATTR_EXIT_INSTR_OFFSETS
	.align		4
        /*00e4*/ 	.byte	0x04, 0x1c
        /*00e6*/ 	.short	(.L_595 - .L_594)


	//   ....[0]....
.L_594:
        /*00e8*/ 	.word	0x00004750


	//   ....[1]....
        /*00ec*/ 	.word	0x00004be0


	//   ....[2]....
        /*00f0*/ 	.word	0x00009d80


	//   ....[3]....
        /*00f4*/ 	.word	0x00009da0


	//   ....[4]....
        /*00f8*/ 	.word	0x0000a480


	//   ....[5]....
        /*00fc*/ 	.word	0x0000a4a0


	//----- nvinfo : EIATTR_MAX_THREADS
	.align		4
.L_595:
        /*0100*/ 	.byte	0x04, 0x05
        /*0102*/ 	.short	(.L_597 - .L_596)
.L_596:
        /*0104*/ 	.word	0x00000100
        /*0108*/ 	.word	0x00000001
        /*010c*/ 	.word	0x00000001


	//----- nvinfo : EIATTR_CRS_STACK_SIZE
	.align		4
.L_597:
        /*0110*/ 	.byte	0x04, 0x1e
        /*0112*/ 	.short	(.L_599 - .L_598)
.L_598:
        /*0114*/ 	.word	0x00000000


	//----- nvinfo : EIATTR_CBANK_PARAM_SIZE
	.align		4
.L_599:
        /*0118*/ 	.byte	0x03, 0x19
        /*011a*/ 	.short	0x0058


	//----- nvinfo : EIATTR_PARAM_CBANK
	.align		4
        /*011c*/ 	.byte	0x04, 0x0a
        /*011e*/ 	.short	(.L_601 - .L_600)
	.align		4
.L_600:
        /*0120*/ 	.word	index@(.nv.constant0._ZN3cub18CUB_300001_SM_10006detail10merge_sort26DeviceMergeSortMergeKernelINS2_10policy_hubIN6thrust24THRUST_300001_SM_1000_NS6detail15normal_iteratorINS6_10device_ptrIiEEEEE9Policy600ESB_PNS0_8NullTypeESB_SF_m14edge_sort_funcIiEiSE_EEvbT2_T3_T4_PT6_PT7_T5_PSK_SK_NS1_7vsmem_tE)
        /*0124*/ 	.short	0x0380
        /*0126*/ 	.short	0x0058


	//----- nvinfo : EIATTR_SW_WAR
	.align		4
.L_601:
        /*0128*/ 	.byte	0x04, 0x36
        /*012a*/ 	.short	(.L_603 - .L_602)
.L_602:
        /*012c*/ 	.word	0x00000008
.L_603:


//--------------------- .nv.info._ZN3cub18CUB_300001_SM_10006detail10merge_sort30DeviceMergeSortPartitionKernelIN6thrust24THRUST_300001_SM_1000_NS6detail15normal_iteratorINS5_10device_ptrIiEEEEm14edge_sort_funcIiEiEEvbT_PT2_T0_SG_PSG_T1_SG_i --------------------------
	.section	.nv.info._ZN3cub18CUB_300001_SM_10006detail10merge_sort30DeviceMergeSortPartitionKernelIN6thrust24THRUST_300001_SM_1000_NS6detail15normal_iteratorINS5_10device_ptrIiEEEEm14edge_sort_funcIiEiEEvbT_PT2_T0_SG_PSG_T1_SG_i,"",@"SHT_CUDA_INFO"
	.sectionflags	@""
	.align	4


	//----- nvinfo : EIATTR_CUDA_API_VERSION
	.align		4
        /*0000*/ 	.byte	0x04, 0x37
        /*0002*/ 	.short	(.L_605 - .L_604)
.L_604:
        /*0004*/ 	.word	0x00000082


	//----- nvinfo : EIATTR_KPARAM_INFO
	.align		4
.L_605:
        /*0008*/ 	.byte	0x04, 0x17
        /*000a*/ 	.short	(.L_607 - .L_606)
.L_606:
        /*000c*/ 	.word	0x00000000
        /*0010*/ 	.short	0x0008
        /*0012*/ 	.short	0x0048
        /*0014*/ 	.byte	0x00, 0xf0, 0x11, 0x00


	//----- nvinfo : EIATTR_KPARAM_INFO
	.align		4
.L_607:
        /*0018*/ 	.byte	0x04, 0x17
        /*001a*/ 	.short	(.L_609 - .L_608)
.L_608:
        /*001c*/ 	.word	0x00000000
        /*0020*/ 	.short	0x0007
        /*0022*/ 	.short	0x0040
        /*0024*/ 	.byte	0x00, 0xf0, 0x21, 0x00


	//----- nvinfo : EIATTR_KPARAM_INFO
	.align		4
.L_609:
        /*0028*/ 	.byte	0x04, 0x17
        /*002a*/ 	.short	(.L_611 - .L_610)
.L_610:
        /*002c*/ 	.word	0x00000000
        /*0030*/ 	.short	0x0006
        /*0032*/ 	.short	0x0030
        /*0034*/ 	.byte	0x00, 0xf0, 0x41, 0x00


	//----- nvinfo : EIATTR_KPARAM_INFO
	.align		4
.L_611:
        /*0038*/ 	.byte	0x04, 0x17
        /*003a*/ 	.short	(.L_613 - .L_612)
.L_612:
        /*003c*/ 	.word	0x00000000
        /*0040*/ 	.short	0x0005
        /*0042*/ 	.short	0x0028
        /*0044*/ 	.byte	0x00, 0xf5, 0x21, 0x00


	//----- nvinfo : EIATTR_KPARAM_INFO
	.align		4
.L_613:
        /*0048*/ 	.byte	0x04, 0x17
        /*004a*/ 	.short	(.L_615 - .L_614)
.L_614:
        /*004c*/ 	.word	0x00000000
        /*0050*/ 	.short	0x0004
        /*0052*/ 	.short	0x0020
        /*0054*/ 	.byte	0x00, 0xf0, 0x21, 0x00


	//----- nvinfo : EIATTR_KPARAM_INFO
	.align		4
.L_615:
        /*0058*/ 	.byte	0x04, 0x17
        /*005a*/ 	.short	(.L_617 - .L_616)
.L_616:
        /*005c*/ 	.word	0x00000000
        /*0060*/ 	.short	0x0003
        /*0062*/ 	.short	0x0018
        /*0064*/ 	.byte	0x00, 0xf0, 0x21, 0x00


	//----- nvinfo : EIATTR_KPARAM_INFO
	.align		4
.L_617:
        /*0068*/ 	.byte	0x04, 0x17
        /*006a*/ 	.short	(.L_619 - .L_618)
.L_618:
        /*006c*/ 	.word	0x00000000
        /*0070*/ 	.short	0x0002
        /*0072*/ 	.short	0x0010
        /*0074*/ 	.byte	0x00, 0xf5, 0x21, 0x00


	//----- nvinfo : EIATTR_KPARAM_INFO
	.align		4
.L_619:
        /*0078*/ 	.byte	0x04, 0x17
        /*007a*/ 	.short	(.L_621 - .L_620)
.L_620:
        /*007c*/ 	.word	0x00000000
        /*0080*/ 	.short	0x0001
        /*0082*/ 	.short	0x0008
        /*0084*/ 	.byte	0x00, 0xf0, 0x21, 0x00


	//----- nvinfo : EIATTR_KPARAM_INFO
	.align		4
.L_621:
        /*0088*/ 	.byte	0x04, 0x17
        /*008a*/ 	.short	(.L_623 - .L_622)
.L_622:
        /*008c*/ 	.word	0x00000000
        /*0090*/ 	.short	0x0000
        /*0092*/ 	.short	0x0000
        /*0094*/ 	.byte	0x00, 0xf0, 0x05, 0x00


	//----- nvinfo : EIATTR_SPARSE_MMA_MASK
	.align		4
.L_623:
        /*0098*/ 	.byte	0x03, 0x50
        /*009a*/ 	.short	0x0000


	//----- nvinfo : EIATTR_MAXREG_COUNT
	.align		4
        /*009c*/ 	.byte	0x03, 0x1b
        /*009e*/ 	.short	0x00ff


	//----- nvinfo : EIATTR_MERCURY_ISA_VERSION
	.align		4
        /*00a0*/ 	.byte	0x03, 0x5f
        /*00a2*/ 	.short	0x0101


	//----- nvinfo : EIATTR_VRC_CTA_INIT_COUNT
	.align		4
        /*00a4*/ 	.byte	0x02, 0x4a
	.zero		1
	.zero		1


	//----- nvinfo : EIATTR_EXIT_INSTR_OFFSETS
	.align		4
        /*00a8*/ 	.byte	0x04, 0x1c
        /*00aa*/ 	.short	(.L_625 - .L_624)


	//   ....[0]....
.L_624:
        /*00ac*/ 	.word	0x00000080


	//   ....[1]....
        /*00b0*/ 	.word	0x000003d0


	//   ....[2]....
        /*00b4*/ 	.word	0x00000e30


	//----- nvinfo : EIATTR_CRS_STACK_SIZE
	.align		4
.L_625:
        /*00b8*/ 	.byte	0x04, 0x1e
        /*00ba*/ 	.short	(.L_627 - .L_626)
.L_626:
        /*00bc*/ 	.word	0x00000000


	//----- nvinfo : EIATTR_CBANK_PARAM_SIZE
	.align		4
.L_627:
        /*00c0*/ 	.byte	0x03, 0x19
        /*00c2*/ 	.short	0x004c


	//----- nvinfo : EIATTR_PARAM_CBANK
	.align		4
        /*00c4*/ 	.byte	0x04, 0x0a
        /*00c6*/ 	.short	(.L_629 - .L_628)
	.align		4
.L_628:
        /*00c8*/ 	.word	index@(.nv.constant0._ZN3cub18CUB_300001_SM_10006detail10merge_sort30DeviceMergeSortPartitionKernelIN6thrust24THRUST_300001_SM_1000_NS6detail15normal_iteratorINS5_10device_ptrIiEEEEm14edge_sort_funcIiEiEEvbT_PT2_T0_SG_PSG_T1_SG_i)
        /*00cc*/ 	.short	0x0380
        /*00ce*/ 	.short	0x004c


	//----- nvinfo : EIATTR_SW_WAR
	.align		4
.L_629:
        /*00d0*/ 	.byte	0x04, 0x36
        /*00d2*/ 	.short	(.L_631 - .L_630)
.L_630:
        /*00d4*/ 	.word	0x00000008
.L_631:


//--------------------- .nv.info._ZN3cub18CUB_300001_SM_10006detail10merge_sort30DeviceMergeSortBlockSortKernelINS2_10policy_hubIN6thrust24THRUST_300001_SM_1000_NS6detail15normal_iteratorINS6_10device_ptrIiEEEEE9Policy600ESB_PNS0_8NullTypeESB_SF_m14edge_sort_funcIiEiSE_EEvbT0_T1_T2_T3_T4_PT6_PT7_T5_NS1_7vsmem_tE --------------------------
	.section	.nv.info._ZN3cub18CUB_300001_SM_10006detail10merge_sort30DeviceMergeSortBlockSortKernelINS2_10policy_hubIN6thrust24THRUST_300001_SM_1000_NS6detail15normal_iteratorINS6_10device_ptrIiEEEEE9Policy600ESB_PNS0_8NullTypeESB_SF_m14edge_sort_funcIiEiSE_EEvbT0_T1_T2_T3_T4_PT6_PT7_T5_NS1_7vsmem_tE,"",@"SHT_CUDA_INFO"
	.sectionflags	@""
	.align	4


	//----- nvinfo : EIATTR_CUDA_API_VERSION
	.align		4
        /*0000*/ 	.byte	0x04, 0x37
        /*0002*/ 	.short	(.L_633 - .L_632)
.L_632:
        /*0004*/ 	.word	0x00000082


	//----- nvinfo : EIATTR_KPARAM_INFO
	.align		4
.L_633:
        /*0008*/ 	.byte	0x04, 0x17
        /*000a*/ 	.short	(.L_635 - .L_634)
.L_634:
        /*000c*/ 	.word	0x00000000
        /*0010*/ 	.short	0x0009
        /*0012*/ 	.short	0x0050
        /*0014*/ 	.byte	0x00, 0xf0, 0x21, 0x00


	//----- nvinfo : EIATTR_KPARAM_INFO
	.align		4
.L_635:
        /*0018*/ 	.byte	0x04, 0x17
        /*001a*/ 	.short	(.L_637 - .L_636)
.L_636:
        /*001c*/ 	.word	0x00000000
        /*0020*/ 	.short	0x0008
        /*0022*/ 	.short	0x0040
        /*0024*/ 	.byte	0x00, 0xf0, 0x41, 0x00


	//----- nvinfo : EIATTR_KPARAM_INFO
	.align		4
.L_637:
        /*0028*/ 	.byte	0x04, 0x17
        /*002a*/ 	.short	(.L_639 - .L_638)
.L_638:
        /*002c*/ 	.word	0x00000000
        /*0030*/ 	.short	0x0007
        /*0032*/ 	.short	0x0038
        /*0034*/ 	.byte	0x00, 0xf5, 0x21, 0x00


	//----- nvinfo : EIATTR_KPARAM_INFO
	.align		4
.L_639:
        /*0038*/ 	.byte	0x04, 0x17
        /*003a*/ 	.short	(.L_641 - .L_640)
.L_640:
        /*003c*/ 	.word	0x00000000
        /*0040*/ 	.short	0x0006
        /*0042*/ 	.short	0x0030
        /*0044*/ 	.byte	0x00, 0xf5, 0x21, 0x00


	//----- nvinfo : EIATTR_KPARAM_INFO
	.align		4
.L_641:
        /*0048*/ 	.byte	0x04, 0x17
        /*004a*/ 	.short	(.L_643 - .L_642)
.L_642:
        /*004c*/ 	.word	0x00000000
        /*0050*/ 	.short	0x0005
        /*0052*/ 	.short	0x0028
        /*0054*/ 	.byte	0x00, 0xf0, 0x21, 0x00


	//----- nvinfo : EIATTR_KPARAM_INFO
	.align		4
.L_643:
        /*0058*/ 	.byte	0x04, 0x17
        /*005a*/ 	.short	(.L_645 - .L_644)
.L_644:
        /*005c*/ 	.word	0x00000000
        /*0060*/ 	.short	0x0004
        /*0062*/ 	.short	0x0020
        /*0064*/ 	.byte	0x00, 0xf5, 0x21, 0x00


	//----- nvinfo : EIATTR_KPARAM_INFO
	.align		4
.L_645:
        /*0068*/ 	.byte	0x04, 0x17
        /*006a*/ 	.short	(.L_647 - .L_646)
.L_646:
        /*006c*/ 	.word	0x00000000
        /*0070*/ 	.short	0x0003
        /*0072*/ 	.short	0x0018
        /*0074*/ 	.byte	0x00, 0xf0, 0x21, 0x00


	//----- nvinfo : EIATTR_KPARAM_INFO
	.align		4
.L_647:
        /*0078*/ 	.byte	0x04, 0x17
        /*007a*/ 	.short	(.L_649 - .L_648)
.L_648:
        /*007c*/ 	.word	0x00000000
        /*0080*/ 	.short	0x0002
        /*0082*/ 	.short	0x0010
        /*0084*/ 	.byte	0x00, 0xf5, 0x21, 0x00


	//----- nvinfo : EIATTR_KPARAM_INFO
	.align		4
.L_649:
        /*0088*/ 	.byte	0x04, 0x17
        /*008a*/ 	.short	(.L_651 - .L_650)
.L_650:
        /*008c*/ 	.word	0x00000000
        /*0090*/ 	.short	0x0001
        /*0092*/ 	.short	0x0008
        /*0094*/ 	.byte	0x00, 0xf0, 0x21, 0x00


	//----- nvinfo : EIATTR_KPARAM_INFO
	.align		4
.L_651:
        /*0098*/ 	.byte	0x04, 0x17
        /*009a*/ 	.short	(.L_653 - .L_652)
.L_652:
        /*009c*/ 	.word	0x00000000
        /*00a0*/ 	.short	0x0000
        /*00a2*/ 	.short	0x0000
        /*00a4*/ 	.byte	0x00, 0xf0, 0x05, 0x00


	//----- nvinfo : EIATTR_SPARSE_MMA_MASK
	.align		4
.L_653:
        /*00a8*/ 	.byte	0x03, 0x50
        /*00aa*/ 	.short	0x0000


	//----- nvinfo : EIATTR_MAXREG_COUNT
	.align		4
        /*00ac*/ 	.byte	0x03, 0x1b
        /*00ae*/ 	.short	0x00ff


	//----- nvinfo : EIATTR_NUM_BARRIERS
	.align		4
        /*00b0*/ 	.byte	0x02, 0x4c
        /*00b2*/ 	.byte	0x01
	.zero		1


	//----- nvinfo : EIATTR_MERCURY_ISA_VERSION
	.align		4
        /*00b4*/ 	.byte	0x03, 0x5f
        /*00b6*/ 	.short	0x0101


	//----- nvinfo : EIATTR_COOP_GROUP_MASK_REGIDS
	.align		4
        /*00b8*/ 	.byte	0x04, 0x29
        /*00ba*/ 	.short	(.L_655 - .L_654)


	//   ....[0]....
.L_654:
        /*00bc*/ 	.word	0xffffffff


	//   ....[1]....
        /*00c0*/ 	.word	0xffffffff


	//   ....[2]....
        /*00c4*/ 	.word	0xffffffff


	//   ....[3]....
        /*00c8*/ 	.word	0xffffffff


	//   ....[4]....
        /*00cc*/ 	.word	0xffffffff


	//   ....[5]....
        /*00d0*/ 	.word	0xffffffff


	//----- nvinfo : EIATTR_COOP_GROUP_INSTR_OFFSETS
	.align		4
.L_655:
        /*00d4*/ 	.byte	0x04, 0x28
        /*00d6*/ 	.short	(.L_657 - .L_656)


	//   ....[0]....
.L_656:
        /*00d8*/ 	.word	0x00000410


	//   ....[1]....
        /*00dc*/ 	.word	0x0000f6a0


	//   ....[2]....
        /*00e0*/ 	.word	0x0000fa20


	//   ....[3]....
        /*00e4*/ 	.word	0x000102e0


	//   ....[4]....
        /*00e8*/ 	.word	0x00021110


	//   ....[5]....
        /*00ec*/ 	.word	0x000216c0


	//----- nvinfo : EIATTR_VRC_CTA_INIT_COUNT
	.align		4
.L_657:
        /*00f0*/ 	.byte	0x02, 0x4a
	.zero		1
	.zero		1


	//----- nvinfo : EIATTR_EXIT_INSTR_OFFSETS
	.align		4
        /*00f4*/ 	.byte	0x04, 0x1c
        /*00f6*/ 	.short	(.L_659 - .L_658)


	//   ....[0]....
.L_658:
        /*00f8*/ 	.word	0x0000f8d0


	//   ....[1]....
        /*00fc*/ 	.word	0x0000fc50


	//   ....[2]....
        /*0100*/ 	.word	0x00021520


	//   ....[3]....
        /*0104*/ 	.word	0x00021540


	//   ....[4]....
        /*0108*/ 	.word	0x00021ad0


	//   ....[5]....
        /*010c*/ 	.word	0x00021af0


	//----- nvinfo : EIATTR_MAX_THREADS
	.align		4
.L_659:
        /*0110*/ 	.byte	0x04, 0x05
        /*0112*/ 	.short	(.L_661 - .L_660)
.L_660:
        /*0114*/ 	.word	0x00000100
        /*0118*/ 	.word	0x00000001
        /*011c*/ 	.word	0x00000001


	//----- nvinfo : EIATTR_CRS_STACK_SIZE
	.align		4
.L_661:
        /*0120*/ 	.byte	0x04, 0x1e
        /*0122*/ 	.short	(.L_663 - .L_662)
.L_662:
        /*0124*/ 	.word	0x00000000


	//----- nvinfo : EIATTR_CBANK_PARAM_SIZE
	.align		4
.L_663:
        /*0128*/ 	.byte	0x03, 0x19
        /*012a*/ 	.short	0x0058


	//----- nvinfo : EIATTR_PARAM_CBANK
	.align		4
        /*012c*/ 	.byte	0x04, 0x0a
        /*012e*/ 	.short	(.L_665 - .L_664)
	.align		4
.L_664:
        /*0130*/ 	.word	index@(.nv.constant0._ZN3cub18CUB_300001_SM_10006detail10merge_sort30DeviceMergeSortBlockSortKernelINS2_10policy_hubIN6thrust24THRUST_300001_SM_1000_NS6detail15normal_iteratorINS6_10device_ptrIiEEEEE9Policy600ESB_PNS0_8NullTypeESB_SF_m14edge_sort_funcIiEiSE_EEvbT0_T1_T2_T3_T4_PT6_PT7_T5_NS1_7vsmem_tE)
        /*0134*/ 	.short	0x0380
        /*0136*/ 	.short	0x0058


	//----- nvinfo : EIATTR_SW_WAR
	.align		4
.L_665:
        /*0138*/ 	.byte	0x04, 0x36
        /*013a*/ 	.short	(.L_667 - .L_666)
.L_666:
        /*013c*/ 	.word	0x00000008
.L_667:


//--------------------- .nv.info._ZN3cub18CUB_300001_SM_10006detail10merge_sort26DeviceMergeSortMergeKernelINS2_10policy_hubIN6thrust24THRUST_300001_SM_1000_NS6detail15normal_iteratorINS6_10device_ptrIiEEEEE9Policy600ESB_PNS0_8NullTypeESB_SF_j14edge_sort_funcIiEiSE_EEvbT2_T3_T4_PT6_PT7_T5_PSK_SK_NS1_7vsmem_tE --------------------------
	.section	.nv.info._ZN3cub18CUB_300001_SM_10006detail10merge_sort26DeviceMergeSortMergeKernelINS2_10policy_hubIN6thrust24THRUST_300001_SM_1000_NS6detail15normal_iteratorINS6_10device_ptrIiEEEEE9Policy600ESB_PNS0_8NullTypeESB_SF_j14edge_sort_funcIiEiSE_EEvbT2_T3_T4_PT6_PT7_T5_PSK_SK_NS1_7vsmem_tE,"",@"SHT_CUDA_INFO"
	.sectionflags	@""
	.align	4


	//----- nvinfo : EIATTR_CUDA_API_VERSION
	.align		4
        /*0000*/ 	.byte	0x04, 0x37
        /*0002*/ 	.short	(.L_669 - .L_668)
.L_668:
        /*0004*/ 	.word	0x00000082


	//----- nvinfo : EIATTR_KPARAM_INFO
	.align		4
.L_669:
        /*0008*/ 	.byte	0x04, 0x17
        /*000a*/ 	.short	(.L_671 - .L_670)
.L_670:
        /*000c*/ 	.word	0x00000000
        /*0010*/ 	.short	0x0009
        /*0012*/ 	.short	0x0050
        /*0014*/ 	.byte	0x00, 0xf0, 0x21, 0x00


	//----- nvinfo : EIATTR_KPARAM_INFO
	.align		4
.L_671:
        /*0018*/ 	.byte	0x04, 0x17
        /*001a*/ 	.short	(.L_673 - .L_672)
.L_672:
        /*001c*/ 	.word	0x00000000
        /*0020*/ 	.short	0x0008
        /*0022*/ 	.short	0x0048
        /*0024*/ 	.byte	0x00, 0xf0, 0x11, 0x00


	//----- nvinfo : EIATTR_KPARAM_INFO
	.align		4
.L_673:
        /*0028*/ 	.byte	0x04, 0x17
        /*002a*/ 	.short	(.L_675 - .L_674)
.L_674:
        /*002c*/ 	.word	0x00000000
        /*0030*/ 	.short	0x0007
        /*0032*/ 	.short	0x0040
        /*0034*/ 	.byte	0x00, 0xf5, 0x21, 0x00


	//----- nvinfo : EIATTR_KPARAM_INFO
	.align		4
.L_675:
        /*0038*/ 	.byte	0x04, 0x17
        /*003a*/ 	.short	(.L_677 - .L_676)
.L_676:
        /*003c*/ 	.word	0x00000000
        /*0040*/ 	.short	0x0006
        /*0042*/ 	.short	0x0030
        /*0044*/ 	.byte	0x00, 0xf0, 0x41, 0x00


	//----- nvinfo : EIATTR_KPARAM_INFO
	.align		4
.L_677:
        /*0048*/ 	.byte	0x04, 0x17
        /*004a*/ 	.short	(.L_679 - .L_678)
.L_678:
        /*004c*/ 	.word	0x00000000
        /*0050*/ 	.short	0x0005
        /*0052*/ 	.short	0x0028
        /*0054*/ 	.byte	0x00, 0xf5, 0x21, 0x00


	//----- nvinfo : EIATTR_KPARAM_INFO
	.align		4
.L_679:
        /*0058*/ 	.byte	0x04, 0x17
        /*005a*/ 	.short	(.L_681 - .L_680)
.L_680:
        /*005c*/ 	.word	0x00000000
        /*0060*/ 	.short	0x0004
        /*0062*/ 	.short	0x0020
        /*0064*/ 	.byte	0x00, 0xf5, 0x21, 0x00


	//----- nvinfo : EIATTR_KPARAM_INFO
	.align		4
.L_681:
        /*0068*/ 	.byte	0x04, 0x17
        /*006a*/ 	.short	(.L_683 - .L_682)
.L_682:
        /*006c*/ 	.word	0x00000000
        /*0070*/ 	.short	0x0003
        /*0072*/ 	.short	0x0018
        /*0074*/ 	.byte	0x00, 0xf0, 0x11, 0x00


	//----- nvinfo : EIATTR_KPARAM_INFO
	.align		4
.L_683:
        /*0078*/ 	.byte	0x04, 0x17
        /*007a*/ 	.short	(.L_685 - .L_684)
.L_684:
        /*007c*/ 	.word	0x00000000
        /*0080*/ 	.short	0x0002
        /*0082*/ 	.short	0x0010
        /*0084*/ 	.byte	0x00, 0xf5, 0x21, 0x00


	//----- nvinfo : EIATTR_KPARAM_INFO
	.align		4
.L_685:
        /*0088*/ 	.byte	0x04, 0x17
        /*008a*/ 	.short	(.L_687 - .L_686)
.L_686:
        /*008c*/ 	.word	0x00000000
        /*0090*/ 	.short	0x0001
        /*0092*/ 	.short	0x0008
        /*0094*/ 	.byte	0x00, 0xf0, 0x21, 0x00


	//----- nvinfo : EIATTR_KPARAM_INFO
	.align		4
.L_687:
        /*0098*/ 	.byte	0x04, 0x17
        /*009a*/ 	.short	(.L_689 - .L_688)
.L_688:
        /*009c*/ 	.word	0x00000000
        /*00a0*/ 	.short	0x0000
        /*00a2*/ 	.short	0x0000
        /*00a4*/ 	.byte	0x00, 0xf0, 0x05, 0x00


	//----- nvinfo : EIATTR_SPARSE_MMA_MASK
	.align		4
.L_689:
        /*00a8*/ 	.byte	0x03, 0x50
        /*00aa*/ 	.short	0x0000


	//----- nvinfo : EIATTR_MAXREG_COUNT
	.align		4
        /*00ac*/ 	.byte	0x03, 0x1b
        /*00ae*/ 	.short	0x00ff


	//----- nvinfo : EIATTR_NUM_BARRIERS
	.align		4
        /*00b0*/ 	.byte	0x02, 0x4c
        /*00b2*/ 	.byte	0x01
	.zero		1


	//----- nvinfo : EIATTR_MERCURY_ISA_VERSION
	.align		4
        /*00b4*/ 	.byte	0x03, 0x5f
        /*00b6*/ 	.short	0x0101


	//----- nvinfo : EIATTR_COOP_GROUP_MASK_REGIDS
	.align		4
        /*00b8*/ 	.byte	0x04, 0x29
        /*00ba*/ 	.short	(.L_691 - .L_690)


	//   ....[0]....
.L_690:
        /*00bc*/ 	.word	0xffffffff


	//   ....[1]....
        /*00c0*/ 	.word	0xffffffff


	//   ....[2]....
        /*00c4*/ 	.word	0xffffffff


	//   ....[3]....
        /*00c8*/ 	.word	0xffffffff


	//----- nvinfo : EIATTR_COOP_GROUP_INSTR_OFFSETS
	.align		4
.L_691:
        /*00cc*/ 	.byte	0x04, 0x28
        /*00ce*/ 	.short	(.L_693 - .L_692)


	//   ....[0]....
.L_692:
        /*00d0*/ 	.word	0x00004300


	//   ....[1]....
        /*00d4*/ 	.word	0x000047b0


	//   ....[2]....
        /*00d8*/ 	.word	0x000094d0


	//   ....[3]....
        /*00dc*/ 	.word	0x00009bc0


	//----- nvinfo : EIATTR_VRC_CTA_INIT_COUNT
	.align		4
.L_693:
        /*00e0*/ 	.byte	0x02, 0x4a
	.zero		1
	.zero		1


	//----- nvinfo : EIATTR_EXIT_INSTR_OFFSETS
	.align		4
        /*00e4*/ 	.byte	0x04, 0x1c
        /*00e6*/ 	.short	(.L_695 - .L_694)


	//   ....[0]....
.L_694:
        /*00e8*/ 	.word	0x00004560


	//   ....[1]....
        /*00ec*/ 	.word	0x000049e0


	//   ....[2]....
        /*00f0*/ 	.word	0x00009950


	//   ....[3]....
        /*00f4*/ 	.word	0x00009970


	//   ....[4]....
        /*00f8*/ 	.word	0x0000a040


	//   ....[5]....
        /*00fc*/ 	.word	0x0000a060


	//----- nvinfo : EIATTR_MAX_THREADS
	.align		4
.L_695:
        /*0100*/ 	.byte	0x04, 0x05
        /*0102*/ 	.short	(.L_697 - .L_696)
.L_696:
        /*0104*/ 	.word	0x00000100
        /*0108*/ 	.word	0x00000001
        /*010c*/ 	.word	0x00000001


	//----- nvinfo : EIATTR_CRS_STACK_SIZE
	.align		4
.L_697:
        /*0110*/ 	.byte	0x04, 0x1e
        /*0112*/ 	.short	(.L_699 - .L_698)
.L_698:
        /*0114*/ 	.word	0x00000000


	//----- nvinfo : EIATTR_CBANK_PARAM_SIZE
	.align		4
.L_699:
        /*0118*/ 	.byte	0x03, 0x19
        /*011a*/ 	.short	0x0058


	//----- nvinfo : EIATTR_PARAM_CBANK
	.align		4
        /*011c*/ 	.byte	0x04, 0x0a
        /*011e*/ 	.short	(.L_701 - .L_700)
	.align		4
.L_700:
        /*0120*/ 	.word	index@(.nv.constant0._ZN3cub18CUB_300001_SM_10006detail10merge_sort26DeviceMergeSortMergeKernelINS2_10policy_hubIN6thrust24THRUST_300001_SM_1000_NS6detail15normal_iteratorINS6_10device_ptrIiEEEEE9Policy600ESB_PNS0_8NullTypeESB_SF_j14edge_sort_funcIiEiSE_EEvbT2_T3_T4_PT6_PT7_T5_PSK_SK_NS1_7vsmem_tE)
        /*0124*/ 	.short	0x0380
        /*0126*/ 	.short	0x0058


	//----- nvinfo : EIATTR_SW_WAR
	.align		4
.L_701:
        /*0128*/ 	.byte	0x04, 0x36
        /*012a*/ 	.short	(.L_703 - .L_702)
.L_702:
        /*012c*/ 	.word	0x00000008
.L_703:


//--------------------- .nv.info._ZN3cub18CUB_300001_SM_10006detail10merge_sort30DeviceMergeSortPartitionKernelIN6thrust24THRUST_300001_SM_1000_NS6detail15normal_iteratorINS5_10device_ptrIiEEEEj14edge_sort_funcIiEiEEvbT_PT2_T0_SG_PSG_T1_SG_i --------------------------
	.section	.nv.info._ZN3cub18CUB_300001_SM_10006detail10merge_sort30DeviceMergeSortPartitionKernelIN6thrust24THRUST_300001_SM_1000_NS6detail15normal_iteratorINS5_10device_ptrIiEEEEj14edge_sort_funcIiEiEEvbT_PT2_T0_SG_PSG_T1_SG_i,"",@"SHT_CUDA_INFO"
	.sectionflags	@""
	.align	4


	//----- nvinfo : EIATTR_CUDA_API_VERSION
	.align		4
        /*0000*/ 	.byte	0x04, 0x37
        /*0002*/ 	.short	(.L_705 - .L_704)
.L_704:
        /*0004*/ 	.word	0x00000082


	//----- nvinfo : EIATTR_KPARAM_INFO
	.align		4
.L_705:
        /*0008*/ 	.byte	0x04, 0x17
        /*000a*/ 	.short	(.L_707 - .L_706)
.L_706:
        /*000c*/ 	.word	0x00000000
        /*0010*/ 	.short	0x0008
        /*0012*/ 	.short	0x003c
        /*0014*/ 	.byte	0x00, 0xf0, 0x11, 0x00


	//----- nvinfo : EIATTR_KPARAM_INFO
	.align		4
.L_707:
        /*0018*/ 	.byte	0x04, 0x17
        /*001a*/ 	.short	(.L_709 - .L_708)
.L_708:
        /*001c*/ 	.word	0x00000000
        /*0020*/ 	.short	0x0007
        /*0022*/ 	.short	0x0038
        /*0024*/ 	.byte	0x00, 0xf0, 0x11, 0x00


	//----- nvinfo : EIATTR_KPARAM_INFO
	.align		4
.L_709:
        /*0028*/ 	.byte	0x04, 0x17
        /*002a*/ 	.short	(.L_711 - .L_710)
.L_710:
        /*002c*/ 	.word	0x00000000
        /*0030*/ 	.short	0x0006
        /*0032*/ 	.short	0x0028
        /*0034*/ 	.byte	0x00, 0xf0, 0x41, 0x00


	//----- nvinfo : EIATTR_KPARAM_INFO
	.align		4
.L_711:
        /*0038*/ 	.byte	0x04, 0x17
        /*003a*/ 	.short	(.L_713 - .L_712)
.L_712:
        /*003c*/ 	.word	0x00000000
        /*0040*/ 	.short	0x0005
        /*0042*/ 	.short	0x0020
        /*0044*/ 	.byte	0x00, 0xf5, 0x21, 0x00


	//----- nvinfo : EIATTR_KPARAM_INFO
	.align		4
.L_713:
        /*0048*/ 	.byte	0x04, 0x17
        /*004a*/ 	.short	(.L_715 - .L_714)
.L_714:
        /*004c*/ 	.word	0x00000000
        /*0050*/ 	.short	0x0004
        /*0052*/ 	.short	0x001c
        /*0054*/ 	.byte	0x00, 0xf0, 0x11, 0x00


	//----- nvinfo : EIATTR_KPARAM_INFO
	.align		4
.L_715:
        /*0058*/ 	.byte	0x04, 0x17
        /*005a*/ 	.short	(.L_717 - .L_716)
.L_716:
        /*005c*/ 	.word	0x00000000
        /*0060*/ 	.short	0x0003
        /*0062*/ 	.short	0x0018
        /*0064*/ 	.byte	0x00, 0xf0, 0x11, 0x00


	//----- nvinfo : EIATTR_KPARAM_INFO
	.align		4
.L_717:
        /*0068*/ 	.byte	0x04, 0x17
        /*006a*/ 	.short	(.L_719 - .L_718)
.L_718:
        /*006c*/ 	.word	0x00000000
        /*0070*/ 	.short	0x0002
        /*0072*/ 	.short	0x0010
        /*0074*/ 	.byte	0x00, 0xf5, 0x21, 0x00


	//----- nvinfo : EIATTR_KPARAM_INFO
	.align		4
.L_719:
        /*0078*/ 	.byte	0x04, 0x17
        /*007a*/ 	.short	(.L_721 - .L_720)
.L_720:
        /*007c*/ 	.word	0x00000000
        /*0080*/ 	.short	0x0001
        /*0082*/ 	.short	0x0008
        /*0084*/ 	.byte	0x00, 0xf0, 0x21, 0x00


	//----- nvinfo : EIATTR_KPARAM_INFO
	.align		4
.L_721:
        /*0088*/ 	.byte	0x04, 0x17
        /*008a*/ 	.short	(.L_723 - .L_722)
.L_722:
        /*008c*/ 	.word	0x00000000
        /*0090*/ 	.short	0x0000
        /*0092*/ 	.short	0x0000
        /*0094*/ 	.byte	0x00, 0xf0, 0x05, 0x00


	//----- nvinfo : EIATTR_SPARSE_MMA_MASK
	.align		4
.L_723:
        /*0098*/ 	.byte	0x03, 0x50
        /*009a*/ 	.short	0x0000


	//----- nvinfo : EIATTR_MAXREG_COUNT
	.align		4
        /*009c*/ 	.byte	0x03, 0x1b
        /*009e*/ 	.short	0x00ff


	//----- nvinfo : EIATTR_MERCURY_ISA_VERSION
	.align		4
        /*00a0*/ 	.byte	0x03, 0x5f
        /*00a2*/ 	.short	0x0101


	//----- nvinfo : EIATTR_VRC_CTA_INIT_COUNT
	.align		4
        /*00a4*/ 	.byte	0x02, 0x4a
	.zero		1
	.zero		1


	//----- nvinfo : EIATTR_EXIT_INSTR_OFFSETS
	.align		4
        /*00a8*/ 	.byte	0x04, 0x1c
        /*00aa*/ 	.short	(.L_725 - .L_724)


	//   ....[0]....
.L_724:
        /*00ac*/ 	.word	0x00000070


	//   ....[1]....
        /*00b0*/ 	.word	0x000001d0


	//   ....[2]....
        /*00b4*/ 	.word	0x00000910


	//----- nvinfo : EIATTR_CRS_STACK_SIZE
	.align		4
.L_725:
        /*00b8*/ 	.byte	0x04, 0x1e
        /*00ba*/ 	.short	(.L_727 - .L_726)
.L_726:
        /*00bc*/ 	.word	0x00000000


	//----- nvinfo : EIATTR_CBANK_PARAM_SIZE
	.align		4
.L_727:
        /*00c0*/ 	.byte	0x03, 0x19
        /*00c2*/ 	.short	0x0040


	//----- nvinfo : EIATTR_PARAM_CBANK
	.align		4
        /*00c4*/ 	.byte	0x04, 0x0a
        /*00c6*/ 	.short	(.L_729 - .L_728)
	.align		4
.L_728:
        /*00c8*/ 	.word	index@(.nv.constant0._ZN3cub18CUB_300001_SM_10006detail10merge_sort30DeviceMergeSortPartitionKernelIN6thrust24THRUST_300001_SM_1000_NS6detail15normal_iteratorINS5_10device_ptrIiEEEEj14edge_sort_funcIiEiEEvbT_PT2_T0_SG_PSG_T1_SG_i)
        /*00cc*/ 	.short	0x0380
        /*00ce*/ 	.short	0x0040


	//----- nvinfo : EIATTR_SW_WAR
	.align		4
.L_729:
        /*00d0*/ 	.byte	0x04, 0x36
        /*00d2*/ 	.short	(.L_731 - .L_730)
.L_730:
        /*00d4*/ 	.word	0x00000008
.L_731:


//--------------------- .nv.info._ZN3cub18CUB_300001_SM_10006detail10merge_sort30DeviceMergeSortBlockSortKernelINS2_10policy_hubIN6thrust24THRUST_300001_SM_1000_NS6detail15normal_iteratorINS6_10device_ptrIiEEEEE9Policy600ESB_PNS0_8NullTypeESB_SF_j14edge_sort_funcIiEiSE_EEvbT0_T1_T2_T3_T4_PT6_PT7_T5_NS1_7vsmem_tE --------------------------
	.section	.nv.info._ZN3cub18CUB_300001_SM_10006detail10merge_sort30DeviceMergeSortBlockSortKernelINS2_10policy_hubIN6thrust24THRUST_300001_SM_1000_NS6detail15normal_iteratorINS6_10device_ptrIiEEEEE9Policy600ESB_PNS0_8NullTypeESB_SF_j14edge_sort_funcIiEiSE_EEvbT0_T1_T2_T3_T4_PT6_PT7_T5_NS1_7vsmem_tE,"",@"SHT_CUDA_INFO"
	.sectionflags	@""
	.align	4


	//----- nvinfo : EIATTR_CUDA_API_VERSION
	.align		4
        /*0000*/ 	.byte	0x04, 0x37
        /*0002*/ 	.short	(.L_733 - .L_732)
.L_732:
        /*0004*/ 	.word	0x00000082


	//----- nvinfo : EIATTR_KPARAM_INFO
	.align		4
.L_733:
        /*0008*/ 	.byte	0x04, 0x17
        /*000a*/ 	.short	(.L_735 - .L_734)
.L_734:
        /*000c*/ 	.word	0x00000000
        /*0010*/ 	.short	0x0009
        /*0012*/ 	.short	0x0050
        /*0014*/ 	.byte	0x00, 0xf0, 0x21, 0x00


	//----- nvinfo : EIATTR_KPARAM_INFO
	.align		4
.L_735:
        /*0018*/ 	.byte	0x04, 0x17
        /*001a*/ 	.short	(.L_737 - .L_736)
.L_736:
        /*001c*/ 	.word	0x00000000
        /*0020*/ 	.short	0x0008
        /*0022*/ 	.short	0x0040
        /*0024*/ 	.byte	0x00, 0xf0, 0x41, 0x00


	//----- nvinfo : EIATTR_KPARAM_INFO
	.align		4
.L_737:
        /*0028*/ 	.byte	0x04, 0x17
        /*002a*/ 	.short	(.L_739 - .L_738)
.L_738:
        /*002c*/ 	.word	0x00000000
        /*0030*/ 	.short	0x0007
        /*0032*/ 	.short	0x0038
        /*0034*/ 	.byte	0x00, 0xf5, 0x21, 0x00


	//----- nvinfo : EIATTR_KPARAM_INFO
	.align		4
.L_739:
        /*0038*/ 	.byte	0x04, 0x17
        /*003a*/ 	.short	(.L_741 - .L_740)
.L_740:
        /*003c*/ 	.word	0x00000000
        /*0040*/ 	.short	0x0006
        /*0042*/ 	.short	0x0030
        /*0044*/ 	.byte	0x00, 0xf5, 0x21, 0x00


	//----- nvinfo : EIATTR_KPARAM_INFO
	.align		4
.L_741:
        /*0048*/ 	.byte	0x04, 0x17
        /*004a*/ 	.short	(.L_743 - .L_742)
.L_742:
        /*004c*/ 	.word	0x00000000
        /*0050*/ 	.short	0x0005
        /*0052*/ 	.short	0x0028
        /*0054*/ 	.byte	0x00, 0xf0, 0x11, 0x00


	//----- nvinfo : EIATTR_KPARAM_INFO
	.align		4
.L_743:
        /*0058*/ 	.byte	0x04, 0x17
        /*005a*/ 	.short	(.L_745 - .L_744)
.L_744:
        /*005c*/ 	.word	0x00000000
        /*0060*/ 	.short	0x0004
        /*0062*/ 	.short	0x0020
        /*0064*/ 	.byte	0x00, 0xf5, 0x21, 0x00


	//----- nvinfo : EIATTR_KPARAM_INFO
	.align		4
.L_745:
        /*0068*/ 	.byte	0x04, 0x17
        /*006a*/ 	.short	(.L_747 - .L_746)
.L_746:
        /*006c*/ 	.word	0x00000000
        /*0070*/ 	.short	0x0003
        /*0072*/ 	.short	0x0018
        /*0074*/ 	.byte	0x00, 0xf0, 0x21, 0x00


	//----- nvinfo : EIATTR_KPARAM_INFO
	.align		4
.L_747:
        /*0078*/ 	.byte	0x04, 0x17
        /*007a*/ 	.short	(.L_749 - .L_748)
.L_748:
        /*007c*/ 	.word	0x00000000
        /*0080*/ 	.short	0x0002
        /*0082*/ 	.short	0x0010
        /*0084*/ 	.byte	0x00, 0xf5, 0x21, 0x00


	//----- nvinfo : EIATTR_KPARAM_INFO
	.align		4
.L_749:
        /*0088*/ 	.byte	0x04, 0x17
        /*008a*/ 	.short	(.L_751 - .L_750)
.L_750:
        /*008c*/ 	.word	0x00000000
        /*0090*/ 	.short	0x0001
        /*0092*/ 	.short	0x0008
        /*0094*/ 	.byte	0x00, 0xf0, 0x21, 0x00


	//----- nvinfo : EIATTR_KPARAM_INFO
	.align		4
.L_751:
        /*0098*/ 	.byte	0x04, 0x17
        /*009a*/ 	.short	(.L_753 - .L_752)
.L_752:
        /*009c*/ 	.word	0x00000000
        /*00a0*/ 	.short	0x0000
        /*00a2*/ 	.short	0x0000
        /*00a4*/ 	.byte	0x00, 0xf0, 0x05, 0x00


	//----- nvinfo : EIATTR_SPARSE_MMA_MASK
	.align		4
.L_753:
        /*00a8*/ 	.byte	0x03, 0x50
        /*00aa*/ 	.short	0x0000


	//----- nvinfo : EIATTR_MAXREG_COUNT
	.align		4
        /*00ac*/ 	.byte	0x03, 0x1b
        /*00ae*/ 	.short	0x00ff


	//----- nvinfo : EIATTR_NUM_BARRIERS
	.align		4
        /*00b0*/ 	.byte	0x02, 0x4c
        /*00b2*/ 	.byte	0x01
	.zero		1


	//----- nvinfo : EIATTR_MERCURY_ISA_VERSION
	.align		4
        /*00b4*/ 	.byte	0x03, 0x5f
        /*00b6*/ 	.short	0x0101


	//----- nvinfo : EIATTR_COOP_GROUP_MASK_REGIDS
	.align		4
        /*00b8*/ 	.byte	0x04, 0x29
        /*00ba*/ 	.short	(.L_755 - .L_754)


	//   ....[0]....
.L_754:
        /*00bc*/ 	.word	0xffffffff


	//   ....[1]....
        /*00c0*/ 	.word	0xffffffff


	//   ....[2]....
        /*00c4*/ 	.word	0xffffffff


	//   ....[3]....
        /*00c8*/ 	.word	0xffffffff


	//   ....[4]....
        /*00cc*/ 	.word	0xffffffff


	//   ....[5]....
        /*00d0*/ 	.word	0xffffffff


	//----- nvinfo : EIATTR_COOP_GROUP_INSTR_OFFSETS
	.align		4
.L_755:
        /*00d4*/ 	.byte	0x04, 0x28
        /*00d6*/ 	.short	(.L_757 - .L_756)


	//   ....[0]....
.L_756:
        /*00d8*/ 	.word	0x000003f0


	//   ....[1]....
        /*00dc*/ 	.word	0x0000f680


	//   ....[2]....
        /*00e0*/ 	.word	0x0000fa30


	//   ....[3]....
        /*00e4*/ 	.word	0x000102f0


	//   ....[4]....
        /*00e8*/ 	.word	0x000210c0


	//   ....[5]....
        /*00ec*/ 	.word	0x000216c0


	//----- nvinfo : EIATTR_VRC_CTA_INIT_COUNT
	.align		4
.L_757:
        /*00f0*/ 	.byte	0x02, 0x4a
	.zero		1
	.zero		1


	//----- nvinfo : EIATTR_EXIT_INSTR_OFFSETS
	.align		4
        /*00f4*/ 	.byte	0x04, 0x1c
        /*00f6*/ 	.short	(.L_759 - .L_758)


	//   ....[0]....
.L_758:
        /*00f8*/ 	.word	0x0000f8e0


	//   ....[1]....
        /*00fc*/ 	.word	0x0000fc60


	//   ....[2]....
        /*0100*/ 	.word	0x00021520


	//   ....[3]....
        /*0104*/ 	.word	0x00021540


	//   ....[4]....
        /*0108*/ 	.word	0x00021af0


	//   ....[5]....
        /*010c*/ 	.word	0x00021b10


	//----- nvinfo : EIATTR_MAX_THREADS
	.align		4
.L_759:
        /*0110*/ 	.byte	0x04, 0x05
        /*0112*/ 	.short	(.L_761 - .L_760)
.L_760:
        /*0114*/ 	.word	0x00000100
        /*0118*/ 	.word	0x00000001
        /*011c*/ 	.word	0x00000001


	//----- nvinfo : EIATTR_CRS_STACK_SIZE
	.align		4
.L_761:
        /*0120*/ 	.byte	0x04, 0x1e
        /*0122*/ 	.short	(.L_763 - .L_762)
.L_762:
        /*0124*/ 	.word	0x00000000


	//----- nvinfo : EIATTR_CBANK_PARAM_SIZE
	.align		4
.L_763:
        /*0128*/ 	.byte	0x03, 0x19
        /*012a*/ 	.short	0x0058


	//----- nvinfo : EIATTR_PARAM_CBANK
	.align		4
        /*012c*/ 	.byte	0x04, 0x0a
        /*012e*/ 	.short	(.L_765 - .L_764)
	.align		4
.L_764:
        /*0130*/ 	.word	index@(.nv.constant0._ZN3cub18CUB_300001_SM_10006detail10merge_sort30DeviceMergeSortBlockSortKernelINS2_10policy_hubIN6thrust24THRUST_300001_SM_1000_NS6detail15normal_iteratorINS6_10device_ptrIiEEEEE9Policy600ESB_PNS0_8NullTypeESB_SF_j14edge_sort_funcIiEiSE_EEvbT0_T1_T2_T3_T4_PT6_PT7_T5_NS1_7vsmem_tE)
        /*0134*/ 	.short	0x0380
        /*0136*/ 	.short	0x0058


	//----- nvinfo : EIATTR_SW_WAR
	.align		4
.L_765:
        /*0138*/ 	.byte	0x04, 0x36
        /*013a*/ 	.short	(.L_767 - .L_766)
.L_766:
        /*013c*/ 	.word	0x00000008
.L_767:


//--------------------- .nv.info._ZN3cub18CUB_300001_SM_10006detail8for_each13static_kernelINS2_12policy_hub_t12policy_500_tElN6thrust24THRUST_300001_SM_1000_NS8cuda_cub10__tabulate7functorINS7_6detail15normal_iteratorINS7_10device_ptrIiEEEENS7_6system6detail7generic6detail22compute_sequence_valueIivEElEEEEvT0_T1_ --------------------------
	.section	.nv.info._ZN3cub18CUB_300001_SM_10006detail8for_each13static_kernelINS2_12policy_hub_t12policy_500_tElN6thrust24THRUST_300001_SM_1000_NS8cuda_cub10__tabulate7functorINS7_6detail15normal_iteratorINS7_10device_ptrIiEEEENS7_6system6detail7generic6detail22compute_sequence_valueIivEElEEEEvT0_T1_,"",@"SHT_CUDA_INFO"
	.sectionflags	@""
	.align	4


	//----- nvinfo : EIATTR_CUDA_API_VERSION
	.align		4
        /*0000*/ 	.byte	0x04, 0x37
        /*0002*/ 	.short	(.L_769 - .L_768)
.L_768:
        /*0004*/ 	.word	0x00000082


	//----- nvinfo : EIATTR_KPARAM_INFO
	.align		4
.L_769:
        /*0008*/ 	.byte	0x04, 0x17
        /*000a*/ 	.short	(.L_771 - .L_770)
.L_770:
        /*000c*/ 	.word	0x00000000
        /*0010*/ 	.short	0x0001
        /*0012*/ 	.short	0x0008
        /*0014*/ 	.byte	0x00, 0xf0, 0x41, 0x00


	//----- nvinfo : EIATTR_KPARAM_INFO
	.align		4
.L_771:
        /*0018*/ 	.byte	0x04, 0x17
        /*001a*/ 	.short	(.L_773 - .L_772)
.L_772:
        /*001c*/ 	.word	0x00000000
        /*0020*/ 	.short	0x0000
        /*0022*/ 	.short	0x0000
        /*0024*/ 	.byte	0x00, 0xf0, 0x21, 0x00


	//----- nvinfo : EIATTR_SPARSE_MMA_MASK
	.align		4
.L_773:
        /*0028*/ 	.byte	0x03, 0x50
        /*002a*/ 	.short	0x0000


	//----- nvinfo : EIATTR_MAXREG_COUNT
	.align		4
        /*002c*/ 	.byte	0x03, 0x1b
        /*002e*/ 	.short	0x00ff


	//----- nvinfo : EIATTR_MERCURY_ISA_VERSION
	.align		4
        /*0030*/ 	.byte	0x03, 0x5f
        /*0032*/ 	.short	0x0101


	//----- nvinfo : EIATTR_VRC_CTA_INIT_COUNT
	.align		4
        /*0034*/ 	.byte	0x02, 0x4a
	.zero		1
	.zero		1


	//----- nvinfo : EIATTR_EXIT_INSTR_OFFSETS
	.align		4
        /*0038*/ 	.byte	0x04, 0x1c
        /*003a*/ 	.short	(.L_775 - .L_774)


	//   ....[0]....
.L_774:
        /*003c*/ 	.word	0x00000160


	//   ....[1]....
        /*0040*/ 	.word	0x000002b0


	//   ....[2]....
        /*0044*/ 	.word	0x00000340


	//----- nvinfo : EIATTR_MAX_THREADS
	.align		4
.L_775:
        /*0048*/ 	.byte	0x04, 0x05
        /*004a*/ 	.short	(.L_777 - .L_776)
.L_776:
        /*004c*/ 	.word	0x00000100
        /*0050*/ 	.word	0x00000001
        /*0054*/ 	.word	0x00000001


	//----- nvinfo : EIATTR_CRS_STACK_SIZE
	.align		4
.L_777:
        /*0058*/ 	.byte	0x04, 0x1e
        /*005a*/ 	.short	(.L_779 - .L_778)
.L_778:
        /*005c*/ 	.word	0x00000000


	//----- nvinfo : EIATTR_CBANK_PARAM_SIZE
	.align		4
.L_779:
        /*0060*/ 	.byte	0x03, 0x19
        /*0062*/ 	.short	0x0018


	//----- nvinfo : EIATTR_PARAM_CBANK
	.align		4
        /*0064*/ 	.byte	0x04, 0x0a
        /*0066*/ 	.short	(.L_781 - .L_780)
	.align		4
.L_780:
        /*0068*/ 	.word	index@(.nv.constant0._ZN3cub18CUB_300001_SM_10006detail8for_each13static_kernelINS2_12policy_hub_t12policy_500_tElN6thrust24THRUST_300001_SM_1000_NS8cuda_cub10__tabulate7functorINS7_6detail15normal_iteratorINS7_10device_ptrIiEEEENS7_6system6detail7generic6detail22compute_sequence_valueIivEElEEEEvT0_T1_)
        /*006c*/ 	.short	0x0380
        /*006e*/ 	.short	0x0018


	//----- nvinfo : EIATTR_SW_WAR
	.align		4
.L_781:
        /*0070*/ 	.byte	0x04, 0x36
        /*0072*/ 	.short	(.L_783 - .L_782)
.L_782:
        /*0074*/ 	.word	0x00000008
.L_783:


//--------------------- .nv.info._ZN3cub18CUB_300001_SM_10006detail8for_each13static_kernelINS2_12policy_hub_t12policy_500_tEmN6thrust24THRUST_300001_SM_1000_NS8cuda_cub20__uninitialized_fill7functorINS7_10device_ptrIiEEiEEEEvT0_T1_ --------------------------
	.section	.nv.info._ZN3cub18CUB_300001_SM_10006detail8for_each13static_kernelINS2_12policy_hub_t12policy_500_tEmN6thrust24THRUST_300001_SM_1000_NS8cuda_cub20__uninitialized_fill7functorINS7_10device_ptrIiEEiEEEEvT0_T1_,"",@"SHT_CUDA_INFO"
	.sectionflags	@""
	.align	4


	//----- nvinfo : EIATTR_CUDA_API_VERSION
	.align		4
        /*0000*/ 	.byte	0x04, 0x37
        /*0002*/ 	.short	(.L_785 - .L_784)
.L_784:
        /*0004*/ 	.word	0x00000082


	//----- nvinfo : EIATTR_KPARAM_INFO
	.align		4
.L_785:
        /*0008*/ 	.byte	0x04, 0x17
        /*000a*/ 	.short	(.L_787 - .L_786)
.L_786:
        /*000c*/ 	.word	0x00000000
        /*0010*/ 	.short	0x0001
        /*0012*/ 	.short	0x0008
        /*0014*/ 	.byte	0x00, 0xf0, 0x41, 0x00


	//----- nvinfo : EIATTR_KPARAM_INFO
	.align		4
.L_787:
        /*0018*/ 	.byte	0x04, 0x17
        /*001a*/ 	.short	(.L_789 - .L_788)
.L_788:
        /*001c*/ 	.word	0x00000000
        /*0020*/ 	.short	0x0000
        /*0022*/ 	.short	0x0000
        /*0024*/ 	.byte	0x00, 0xf0, 0x21, 0x00


	//----- nvinfo : EIATTR_SPARSE_MMA_MASK
	.align		4
.L_789:
        /*0028*/ 	.byte	0x03, 0x50
        /*002a*/ 	.short	0x0000


	//----- nvinfo : EIATTR_MAXREG_COUNT
	.align		4
        /*002c*/ 	.byte	0x03, 0x1b
        /*002e*/ 	.short	0x00ff


	//----- nvinfo : EIATTR_MERCURY_ISA_VERSION
	.align		4
        /*0030*/ 	.byte	0x03, 0x5f
        /*0032*/ 	.short	0x0101


	//----- nvinfo : EIATTR_VRC_CTA_INIT_COUNT
	.align		4
        /*0034*/ 	.byte	0x02, 0x4a
	.zero		1
	.zero		1


	//----- nvinfo : EIATTR_EXIT_INSTR_OFFSETS
	.align		4
        /*0038*/ 	.byte	0x04, 0x1c
        /*003a*/ 	.short	(.L_791 - .L_790)


	//   ....[0]....
.L_790:
        /*003c*/ 	.word	0x00000130


	//   ....[1]....
        /*0040*/ 	.word	0x00000230


	//   ....[2]....
        /*0044*/ 	.word	0x00000260


	//----- nvinfo : EIATTR_MAX_THREADS
	.align		4
.L_791:
        /*0048*/ 	.byte	0x04, 0x05
        /*004a*/ 	.short	(.L_793 - .L_792)
.L_792:
        /*004c*/ 	.word	0x00000100
        /*0050*/ 	.word	0x00000001
        /*0054*/ 	.word	0x00000001


	//----- nvinfo : EIATTR_CBANK_PARAM_SIZE
	.align		4
.L_793:
        /*0058*/ 	.byte	0x03, 0x19
        /*005a*/ 	.short	0x0018


	//----- nvinfo : EIATTR_PARAM_CBANK
	.align		4
        /*005c*/ 	.byte	0x04, 0x0a
        /*005e*/ 	.short	(.L_795 - .L_794)
	.align		4
.L_794:
        /*0060*/ 	.word	index@(.nv.constant0._ZN3cub18CUB_300001_SM_10006detail8for_each13static_kernelINS2_12policy_hub_t12policy_500_tEmN6thrust24THRUST_300001_SM_1000_NS8cuda_cub20__uninitialized_fill7functorINS7_10device_ptrIiEEiEEEEvT0_T1_)
        /*0064*/ 	.short	0x0380
        /*0066*/ 	.short	0x0018


	//----- nvinfo : EIATTR_SW_WAR
	.align		4
.L_795:
        /*0068*/ 	.byte	0x04, 0x36
        /*006a*/ 	.short	(.L_797 - .L_796)
.L_796:
        /*006c*/ 	.word	0x00000008
.L_797:


//--------------------- .nv.info._ZN3cub18CUB_300001_SM_10006detail11EmptyKernelIvEEvv --------------------------
	.section	.nv.info._ZN3cub18CUB_300001_SM_10006detail11EmptyKernelIvEEvv,"",@"SHT_CUDA_INFO"
	.sectionflags	@""
	.align	4


	//----- nvinfo : EIATTR_CUDA_API_VERSION
	.align		4
        /*0000*/ 	.byte	0x04, 0x37
        /*0002*/ 	.short	(.L_799 - .L_798)
.L_798:
        /*0004*/ 	.word	0x00000082


	//----- nvinfo : EIATTR_SPARSE_MMA_MASK
	.align		4
.L_799:
        /*0008*/ 	.byte	0x03, 0x50
        /*000a*/ 	.short	0x0000


	//----- nvinfo : EIATTR_MAXREG_COUNT
	.align		4
        /*000c*/ 	.byte	0x03, 0x1b
        /*000e*/ 	.short	0x00ff


	//----- nvinfo : EIATTR_MERCURY_ISA_VERSION
	.align		4
        /*0010*/ 	.byte	0x03, 0x5f
        /*0012*/ 	.short	0x0101


	//----- nvinfo : EIATTR_VRC_CTA_INIT_COUNT
	.align		4
        /*0014*/ 	.byte	0x02, 0x4a
	.zero		1
	.zero		1


	//----- nvinfo : EIATTR_EXIT_INSTR_OFFSETS
	.align		4
        /*0018*/ 	.byte	0x04, 0x1c
        /*001a*/ 	.short	(.L_801 - .L_800)


	//   ....[0]....
.L_800:
        /*001c*/ 	.word	0x00000010


	//----- nvinfo : EIATTR_SW_WAR
	.align		4
.L_801:
        /*0020*/ 	.byte	0x04, 0x36
        /*0022*/ 	.short	(.L_803 - .L_802)
.L_802:
        /*0024*/ 	.word	0x00000008
.L_803:


//--------------------- .nv.info._ZN6thrust24THRUST_300001_SM_1000_NS8cuda_cub4core6detail13_kernel_agentINS1_8__unique11UniqueAgentINS0_10device_ptrIiEES8_16edge_unique_funcIiEiPiEEJS8_S8_SA_SB_iN3cub18CUB_300001_SM_100013ScanTileStateIiLb1EEEmEEEvDpT0_ --------------------------
	.section	.nv.info._ZN6thrust24THRUST_300001_SM_1000_NS8cuda_cub4core6detail13_kernel_agentINS1_8__unique11UniqueAgentINS0_10device_ptrIiEES8_16edge_unique_funcIiEiPiEEJS8_S8_SA_SB_iN3cub18CUB_300001_SM_100013ScanTileStateIiLb1EEEmEEEvDpT0_,"",@"SHT_CUDA_INFO"
	.sectionflags	@""
	.align	4


	//----- nvinfo : EIATTR_CUDA_API_VERSION
	.align		4
        /*0000*/ 	.byte	0x04, 0x37
        /*0002*/ 	.short	(.L_805 - .L_804)
.L_804:
        /*0004*/ 	.word	0x00000082


	//----- nvinfo : EIATTR_KPARAM_INFO
	.align		4
.L_805:
        /*0008*/ 	.byte	0x04, 0x17
        /*000a*/ 	.short	(.L_807 - .L_806)
.L_806:
        /*000c*/ 	.word	0x00000000
        /*0010*/ 	.short	0x0006
        /*0012*/ 	.short	0x0038
        /*0014*/ 	.byte	0x00, 0xf0, 0x21, 0x00


	//----- nvinfo : EIATTR_KPARAM_INFO
	.align		4
.L_807:
        /*0018*/ 	.byte	0x04, 0x17
        /*001a*/ 	.short	(.L_809 - .L_808)
.L_808:
        /*001c*/ 	.word	0x00000000
        /*0020*/ 	.short	0x0005
        /*0022*/ 	.short	0x0030
        /*0024*/ 	.byte	0x00, 0xf0, 0x21, 0x00


	//----- nvinfo : EIATTR_KPARAM_INFO
	.align		4
.L_809:
        /*0028*/ 	.byte	0x04, 0x17
        /*002a*/ 	.short	(.L_811 - .L_810)
.L_810:
        /*002c*/ 	.word	0x00000000
        /*0030*/ 	.short	0x0004
        /*0032*/ 	.short	0x0028
        /*0034*/ 	.byte	0x00, 0xf0, 0x11, 0x00


	//----- nvinfo : EIATTR_KPARAM_INFO
	.align		4
.L_811:
        /*0038*/ 	.byte	0x04, 0x17
        /*003a*/ 	.short	(.L_813 - .L_812)
.L_812:
        /*003c*/ 	.word	0x00000000
        /*0040*/ 	.short	0x0003
        /*0042*/ 	.short	0x0020
        /*0044*/ 	.byte	0x00, 0xf5, 0x21, 0x00


	//----- nvinfo : EIATTR_KPARAM_INFO
	.align		4
.L_813:
        /*0048*/ 	.byte	0x04, 0x17
        /*004a*/ 	.short	(.L_815 - .L_814)
.L_814:
        /*004c*/ 	.word	0x00000000
        /*0050*/ 	.short	0x0002
        /*0052*/ 	.short	0x0010
        /*0054*/ 	.byte	0x00, 0xf0, 0x41, 0x00


	//----- nvinfo : EIATTR_KPARAM_INFO
	.align		4
.L_815:
        /*0058*/ 	.byte	0x04, 0x17
        /*005a*/ 	.short	(.L_817 - .L_816)
.L_816:
        /*005c*/ 	.word	0x00000000
        /*0060*/ 	.short	0x0001
        /*0062*/ 	.short	0x0008
        /*0064*/ 	.byte	0x00, 0xf0, 0x21, 0x00


	//----- nvinfo : EIATTR_KPARAM_INFO
	.align		4
.L_817:
        /*0068*/ 	.byte	0x04, 0x17
        /*006a*/ 	.short	(.L_819 - .L_818)
.L_818:
        /*006c*/ 	.word	0x00000000
        /*0070*/ 	.short	0x0000
        /*0072*/ 	.short	0x0000
        /*0074*/ 	.byte	0x00, 0xf0, 0x21, 0x00


	//----- nvinfo : EIATTR_SPARSE_MMA_MASK
	.align		4
.L_819:
        /*0078*/ 	.byte	0x03, 0x50
        /*007a*/ 	.short	0x0000


	//----- nvinfo : EIATTR_MAXREG_COUNT
	.align		4
        /*007c*/ 	.byte	0x03, 0x1b
        /*007e*/ 	.short	0x00ff


	//----- nvinfo : EIATTR_NUM_BARRIERS
	.align		4
        /*0080*/ 	.byte	0x02, 0x4c
        /*0082*/ 	.byte	0x01
	.zero		1


	//----- nvinfo : EIATTR_MERCURY_ISA_VERSION
	.align		4
        /*0084*/ 	.byte	0x03, 0x5f
        /*0086*/ 	.short	0x0101


	//----- nvinfo : EIATTR_UNUSED_LOAD_BYTE_OFFSET
	.align		4
        /*0088*/ 	.byte	0x04, 0x44
        /*008a*/ 	.short	(.L_821 - .L_820)


	//   ....[0]....
.L_820:
        /*008c*/ 	.word	0x00006f30
        /*0090*/ 	.word	0x0000fff0


	//----- nvinfo : EIATTR_COOP_GROUP_MASK_REGIDS
	.align		4
.L_821:
        /*0094*/ 	.byte	0x04, 0x29
        /*0096*/ 	.short	(.L_823 - .L_822)


	//   ....[0]....
.L_822:
        /*0098*/ 	.word	0xffffffff


	//   ....[1]....
        /*009c*/ 	.word	0xffffffff


	//   ....[2]....
        /*00a0*/ 	.word	0xffffffff


	//   ....[3]....
        /*00a4*/ 	.word	0xffffffff


	//   ....[4]....
        /*00a8*/ 	.word	0xffffffff


	//   ....[5]....
        /*00ac*/ 	.word	0xffffffff


	//   ....[6]....
        /*00b0*/ 	.word	0xffffffff


	//   ....[7]....
        /*00b4*/ 	.word	0xffffffff


	//   ....[8]....
        /*00b8*/ 	.word	0xffffffff


	//   ....[9]....
        /*00bc*/ 	.word	0xffffffff


	//   ....[10]....
        /*00c0*/ 	.word	0xffffffff


	//   ....[11]....
        /*00c4*/ 	.word	0xffffffff


	//   ....[12]....
        /*00c8*/ 	.word	0xffffffff


	//   ....[13]....
        /*00cc*/ 	.word	0xffffffff


	//   ....[14]....
        /*00d0*/ 	.word	0xffffffff


	//   ....[15]....
        /*00d4*/ 	.word	0xffffffff


	//   ....[16]....
        /*00d8*/ 	.word	0xffffffff


	//   ....[17]....
        /*00dc*/ 	.word	0xffffffff


	//   ....[18]....
        /*00e0*/ 	.word	0xffffffff


	//   ....[19]....
        /*00e4*/ 	.word	0xffffffff


	//   ....[20]....
        /*00e8*/ 	.word	0xffffffff


	//   ....[21]....
        /*00ec*/ 	.word	0xffffffff


	//   ....[22]....
        /*00f0*/ 	.word	0xffffffff


	//   ....[23]....
        /*00f4*/ 	.word	0xffffffff


	//   ....[24]....
        /*00f8*/ 	.word	0xffffffff


	//   ....[25]....
        /*00fc*/ 	.word	0xffffffff


	//   ....[26]....
        /*0100*/ 	.word	0xffffffff


	//   ....[27]....
        /*0104*/ 	.word	0xffffffff


	//   ....[28]....
        /*0108*/ 	.word	0xffffffff


	//   ....[29]....
        /*010c*/ 	.word	0xffffffff


	//   ....[30]....
        /*0110*/ 	.word	0xffffffff


	//   ....[31]....
        /*0114*/ 	.word	0xffffffff


	//   ....[32]....
        /*0118*/ 	.word	0xffffffff


	//   ....[33]....
        /*011c*/ 	.word	0xffffffff


	//   ....[34]....
        /*0120*/ 	.word	0xffffffff


	//   ....[35]....
        /*0124*/ 	.word	0xffffffff


	//   ....[36]....
        /*0128*/ 	.word	0xffffffff


	//   ....[37]....
        /*012c*/ 	.word	0xffffffff


	//   ....[38]....
        /*0130*/ 	.word	0xffffffff


	//   ....[39]....
        /*0134*/ 	.word	0xffffffff


	//   ....[40]....
        /*0138*/ 	.word	0xffffffff


	//   ....[41]....
        /*013c*/ 	.word	0xffffffff


	//   ....[42]....
        /*0140*/ 	.word	0xffffffff


	//   ....[43]....
        /*0144*/ 	.word	0xffffffff


	//   ....[44]....
        /*0148*/ 	.word	0xffffffff


	//   ....[45]....
        /*014c*/ 	.word	0xffffffff


	//   ....[46]....
        /*0150*/ 	.word	0xffffffff


	//   ....[47]....
        /*0154*/ 	.word	0xffffffff


	//   ....[48]....
        /*0158*/ 	.word	0xffffffff


	//   ....[49]....
        /*015c*/ 	.word	0xffffffff


	//   ....[50]....
        /*0160*/ 	.word	0xffffffff


	//   ....[51]....
        /*0164*/ 	.word	0xffffffff


	//   ....[52]....
        /*0168*/ 	.word	0xffffffff


	//   ....[53]....
        /*016c*/ 	.word	0xffffffff


	//   ....[54]....
        /*0170*/ 	.word	0xffffffff


	//   ....[55]....
        /*0174*/ 	.word	0xffffffff


	//   ....[56]....
        /*0178*/ 	.word	0xffffffff


	//   ....[57]....
        /*017c*/ 	.word	0xffffffff


	//   ....[58]....
        /*0180*/ 	.word	0xffffffff


	//   ....[59]....
        /*0184*/ 	.word	0xffffffff


	//   ....[60]....
        /*0188*/ 	.word	0x0500001c


	//   ....[61]....
        /*018c*/ 	.word	0x0500001c


	//   ....[62]....
        /*0190*/ 	.word	0x0500001c


	//   ....[63]....
        /*0194*/ 	.word	0x0500001c


	//   ....[64]....
        /*0198*/ 	.word	0x0500001c


	//   ....[65]....
        /*019c*/ 	.word	0x0500001c


	//   ....[66]....
        /*01a0*/ 	.word	0x0500001c


	//   ....[67]....
        /*01a4*/ 	.word	0x0500001c


	//   ....[68]....
        /*01a8*/ 	.word	0x0500001c


	//   ....[69]....
        /*01ac*/ 	.word	0x0500001c


	//   ....[70]....
        /*01b0*/ 	.word	0x0500001c


	//   ....[71]....
        /*01b4*/ 	.word	0x0500001c


	//   ....[72]....
        /*01b8*/ 	.word	0x0500001c


	//   ....[73]....
        /*01bc*/ 	.word	0x0500001c


	//   ....[74]....
        /*01c0*/ 	.word	0x0500001c


	//   ....[75]....
        /*01c4*/ 	.word	0x0500001c


	//   ....[76]....
        /*01c8*/ 	.word	0x0500001c


	//   ....[77]....
        /*01cc*/ 	.word	0x0500001c


	//   ....[78]....
        /*01d0*/ 	.word	0x0500001c


	//   ....[79]....
        /*01d4*/ 	.word	0x0500001c


	//   ....[80]....
        /*01d8*/ 	.word	0x0500001c


	//   ....[81]....
        /*01dc*/ 	.word	0x0500001c


	//   ....[82]....
        /*01e0*/ 	.word	0x0500001c


	//   ....[83]....
        /*01e4*/ 	.word	0x0500001c


	//   ....[84]....
        /*01e8*/ 	.word	0x0500001c


	//   ....[85]....
        /*01ec*/ 	.word	0x0500001c


	//   ....[86]....
        /*01f0*/ 	.word	0x0500001c


	//   ....[87]....
        /*01f4*/ 	.word	0x0500001c


	//   ....[88]....
        /*01f8*/ 	.word	0x0500001c


	//   ....[89]....
        /*01fc*/ 	.word	0x0500001c


	//   ....[90]....
        /*0200*/ 	.word	0x0500001c


	//   ....[91]....
        /*0204*/ 	.word	0x0500001c


	//   ....[92]....
        /*0208*/ 	.word	0x0500001c


	//   ....[93]....
        /*020c*/ 	.word	0x0500001c


	//   ....[94]....
        /*0210*/ 	.word	0x0500001c


	//   ....[95]....
        /*0214*/ 	.word	0x0500001c


	//----- nvinfo : EIATTR_COOP_GROUP_INSTR_OFFSETS
	.align		4
.L_823:
        /*0218*/ 	.byte	0x04, 0x28
        /*021a*/ 	.short	(.L_825 - .L_824)


	//   ....[0]....
.L_824:
        /*021c*/ 	.word	0x00000320


	//   ....[1]....
        /*0220*/ 	.word	0x00000bd0


	//   ....[2]....
        /*0224*/ 	.word	0x00000bf0


	//   ....[3]....
        /*0228*/ 	.word	0x00000c10


	//   ....[4]....
        /*022c*/ 	.word	0x00000c30


	//   ....[5]....
        /*0230*/ 	.word	0x00000c60


	//   ....[6]....
        /*0234*/ 	.word	0x00001a80


	//   ....[7]....
        /*0238*/ 	.word	0x000022b0


	//   ....[8]....
        /*023c*/ 	.word	0x000022d0


	//   ....[9]....
        /*0240*/ 	.word	0x000022f0


	//   ....[10]....
        /*0244*/ 	.word	0x00002310


	//   ....[11]....
        /*0248*/ 	.word	0x00002340


	//   ....[12]....
        /*024c*/ 	.word	0x00002560


	//   ....[13]....
        /*0250*/ 	.word	0x00002620


	//   ....[14]....
        /*0254*/ 	.word	0x00002680


	//   ....[15]....
        /*0258*/ 	.word	0x00002720


	//   ....[16]....
        /*025c*/ 	.word	0x00002780


	//   ....[17]....
        /*0260*/ 	.word	0x000027c0


	//   ....[18]....
        /*0264*/ 	.word	0x00002800


	//   ....[19]....
        /*0268*/ 	.word	0x00002850


	//   ....[20]....
        /*026c*/ 	.word	0x00002860


	//   ....[21]....
        /*0270*/ 	.word	0x00002940


	//   ....[22]....
        /*0274*/ 	.word	0x00002a00


	//   ....[23]....
        /*0278*/ 	.word	0x00002a50


	//   ....[24]....
        /*027c*/ 	.word	0x00002ab0


	//   ....[25]....
        /*0280*/ 	.word	0x00002b10


	//   ....[26]....
        /*0284*/ 	.word	0x00002b50


	//   ....[27]....
        /*0288*/ 	.word	0x00002b90


	//   ....[28]....
        /*028c*/ 	.word	0x00002bd0


	//   ....[29]....
        /*0290*/ 	.word	0x00002be0


	//   ....[30]....
        /*0294*/ 	.word	0x00003dd0


	//   ....[31]....
        /*0298*/ 	.word	0x00004880


	//   ....[32]....
        /*029c*/ 	.word	0x000048a0


	//   ....[33]....
        /*02a0*/ 	.word	0x000048c0


	//   ....[34]....
        /*02a4*/ 	.word	0x000048e0


	//   ....[35]....
        /*02a8*/ 	.word	0x00004910


	//   ....[36]....
        /*02ac*/ 	.word	0x00005940


	//   ....[37]....
        /*02b0*/ 	.word	0x00006360


	//   ....[38]....
        /*02b4*/ 	.word	0x00006380


	//   ....[39]....
        /*02b8*/ 	.word	0x000063a0


	//   ....[40]....
        /*02bc*/ 	.word	0x000063c0


	//   ....[41]....
        /*02c0*/ 	.word	0x000063f0


	//   ....[42]....
        /*02c4*/ 	.word	0x00006640


	//   ....[43]....
        /*02c8*/ 	.word	0x00006700


	//   ....[44]....
        /*02cc*/ 	.word	0x00006760


	//   ....[45]....
        /*02d0*/ 	.word	0x000067f0


	//   ....[46]....
        /*02d4*/ 	.word	0x00006850


	//   ....[47]....
        /*02d8*/ 	.word	0x00006890


	//   ....[48]....
        /*02dc*/ 	.word	0x000068d0


	//   ....[49]....
        /*02e0*/ 	.word	0x00006920


	//   ....[50]....
        /*02e4*/ 	.word	0x00006930


	//   ....[51]....
        /*02e8*/ 	.word	0x00006a40


	//   ....[52]....
        /*02ec*/ 	.word	0x00006b00


	//   ....[53]....
        /*02f0*/ 	.word	0x00006b50


	//   ....[54]....
        /*02f4*/ 	.word	0x00006bb0


	//   ....[55]....
        /*02f8*/ 	.word	0x00006c10


	//   ....[56]....
        /*02fc*/ 	.word	0x00006c50


	//   ....[57]....
        /*0300*/ 	.word	0x00006c90


	//   ....[58]....
        /*0304*/ 	.word	0x00006cd0


	//   ....[59]....
        /*0308*/ 	.word	0x00006ce0


	//   ....[60]....
        /*030c*/ 	.word	0x00007ad0


	//   ....[61]....
        /*0310*/ 	.word	0x00007b50


	//   ....[62]....
        /*0314*/ 	.word	0x00007bf0


	//   ....[63]....
        /*0318*/ 	.word	0x00007ce0


	//   ....[64]....
        /*031c*/ 	.word	0x00007d70


	//   ....[65]....
        /*0320*/ 	.word	0x00007df0


	//   ....[66]....
        /*0324*/ 	.word	0x00007e70


	//   ....[67]....
        /*0328*/ 	.word	0x00007ef0


	//   ....[68]....
        /*032c*/ 	.word	0x00007f20


	//   ....[69]....
        /*0330*/ 	.word	0x00007ff0


	//   ....[70]....
        /*0334*/ 	.word	0x00008070


	//   ....[71]....
        /*0338*/ 	.word	0x000080f0


	//   ....[72]....
        /*033c*/ 	.word	0x000081b0


	//   ....[73]....
        /*0340*/ 	.word	0x00008240


	//   ....[74]....
        /*0344*/ 	.word	0x000082c0


	//   ....[75]....
        /*0348*/ 	.word	0x00008340


	//   ....[76]....
        /*034c*/ 	.word	0x000083c0


	//   ....[77]....
        /*0350*/ 	.word	0x00008420


	//   ....[78]....
        /*0354*/ 	.word	0x00008490


	//   ....[79]....
        /*0358*/ 	.word	0x00008510


	//   ....[80]....
        /*035c*/ 	.word	0x000085a0


	//   ....[81]....
        /*0360*/ 	.word	0x00008680


	//   ....[82]....
        /*0364*/ 	.word	0x00008710


	//   ....[83]....
        /*0368*/ 	.word	0x00008790


	//   ....[84]....
        /*036c*/ 	.word	0x00008810


	//   ....[85]....
        /*0370*/ 	.word	0x00008890


	//   ....[86]....
        /*0374*/ 	.word	0x000088c0


	//   ....[87]....
        /*0378*/ 	.word	0x000089b0


	//   ....[88]....
        /*037c*/ 	.word	0x00008a30


	//   ....[89]....
        /*0380*/ 	.word	0x00008ab0


	//   ....[90]....
        /*0384*/ 	.word	0x00008b60


	//   ....[91]....
        /*0388*/ 	.word	0x00008bf0


	//   ....[92]....
        /*038c*/ 	.word	0x00008c70


	//   ....[93]....
        /*0390*/ 	.word	0x00008ce0


	//   ....[94]....
        /*0394*/ 	.word	0x00008d60


	//   ....[95]....
        /*0398*/ 	.word	0x00008dc0


	//----- nvinfo : EIATTR_VRC_CTA_INIT_COUNT
	.align		4
.L_825:
        /*039c*/ 	.byte	0x02, 0x4a
	.zero		1
	.zero		1


	//----- nvinfo : EIATTR_EXIT_INSTR_OFFSETS
	.align		4
        /*03a0*/ 	.byte	0x04, 0x1c
        /*03a2*/ 	.short	(.L_827 - .L_826)


	//   ....[0]....
.L_826:
        /*03a4*/ 	.word	0x000017d0


	//   ....[1]....
        /*03a8*/ 	.word	0x000038d0


	//   ....[2]....
        /*03ac*/ 	.word	0x00007a50


	//   ....[3]....
        /*03b0*/ 	.word	0x00007a80


	//----- nvinfo : EIATTR_MAX_THREADS
	.align		4
.L_827:
        /*03b4*/ 	.byte	0x04, 0x05
        /*03b6*/ 	.short	(.L_829 - .L_828)
.L_828:
        /*03b8*/ 	.word	0x00000040
        /*03bc*/ 	.word	0x00000001
        /*03c0*/ 	.word	0x00000001


	//----- nvinfo : EIATTR_CRS_STACK_SIZE
	.align		4
.L_829:
        /*03c4*/ 	.byte	0x04, 0x1e
        /*03c6*/ 	.short	(.L_831 - .L_830)
.L_830:
        /*03c8*/ 	.word	0x00000000


	//----- nvinfo : EIATTR_CBANK_PARAM_SIZE
	.align		4
.L_831:
        /*03cc*/ 	.byte	0x03, 0x19
        /*03ce*/ 	.short	0x0040


	//----- nvinfo : EIATTR_PARAM_CBANK
	.align		4
        /*03d0*/ 	.byte	0x04, 0x0a
        /*03d2*/ 	.short	(.L_833 - .L_832)
	.align		4
.L_832:
        /*03d4*/ 	.word	index@(.nv.constant0._ZN6thrust24THRUST_300001_SM_1000_NS8cuda_cub4core6detail13_kernel_agentINS1_8__unique11UniqueAgentINS0_10device_ptrIiEES8_16edge_unique_funcIiEiPiEEJS8_S8_SA_SB_iN3cub18CUB_300001_SM_100013ScanTileStateIiLb1EEEmEEEvDpT0_)
        /*03d8*/ 	.short	0x0380
        /*03da*/ 	.short	0x0040


	//----- nvinfo : EIATTR_SW_WAR
	.align		4
.L_833:
        /*03dc*/ 	.byte	0x04, 0x36
        /*03de*/ 	.short	(.L_835 - .L_834)
.L_834:
        /*03e0*/ 	.word	0x00000008
.L_835:


//--------------------- .nv.info._ZN6thrust24THRUST_300001_SM_1000_NS8cuda_cub4core6detail13_kernel_agentINS1_8__unique9InitAgentIN3cub18CUB_300001_SM_100013ScanTileStateIiLb1EEEPiiEEJSA_mSB_EEEvDpT0_ --------------------------
	.section	.nv.info._ZN6thrust24THRUST_300001_SM_1000_NS8cuda_cub4core6detail13_kernel_agentINS1_8__unique9InitAgentIN3cub18CUB_300001_SM_100013ScanTileStateIiLb1EEEPiiEEJSA_mSB_EEEvDpT0_,"",@"SHT_CUDA_INFO"
	.sectionflags	@""
	.align	4


	//----- nvinfo : EIATTR_CUDA_API_VERSION
	.align		4
        /*0000*/ 	.byte	0x04, 0x37
        /*0002*/ 	.short	(.L_837 - .L_836)
.L_836:
        /*0004*/ 	.word	0x00000082


	//----- nvinfo : EIATTR_KPARAM_INFO
	.align		4
.L_837:
        /*0008*/ 	.byte	0x04, 0x17
        /*000a*/ 	.short	(.L_839 - .L_838)
.L_838:
        /*000c*/ 	.word	0x00000000
        /*0010*/ 	.short	0x0002
        /*0012*/ 	.short	0x0010
        /*0014*/ 	.byte	0x00, 0xf5, 0x21, 0x00


	//----- nvinfo : EIATTR_KPARAM_INFO
	.align		4
.L_839:
        /*0018*/ 	.byte	0x04, 0x17
        /*001a*/ 	.short	(.L_841 - .L_840)
.L_840:
        /*001c*/ 	.word	0x00000000
        /*0020*/ 	.short	0x0001
        /*0022*/ 	.short	0x0008
        /*0024*/ 	.byte	0x00, 0xf0, 0x21, 0x00


	//----- nvinfo : EIATTR_KPARAM_INFO
	.align		4
.L_841:
        /*0028*/ 	.byte	0x04, 0x17
        /*002a*/ 	.short	(.L_843 - .L_842)
.L_842:
        /*002c*/ 	.word	0x00000000
        /*0030*/ 	.short	0x0000
        /*0032*/ 	.short	0x0000
        /*0034*/ 	.byte	0x00, 0xf0, 0x21, 0x00


	//----- nvinfo : EIATTR_SPARSE_MMA_MASK
	.align		4
.L_843:
        /*0038*/ 	.byte	0x03, 0x50
        /*003a*/ 	.short	0x0000


	//----- nvinfo : EIATTR_MAXREG_COUNT
	.align		4
        /*003c*/ 	.byte	0x03, 0x1b
        /*003e*/ 	.short	0x00ff


	//----- nvinfo : EIATTR_MERCURY_ISA_VERSION
	.align		4
        /*0040*/ 	.byte	0x03, 0x5f
        /*0042*/ 	.short	0x0101


	//----- nvinfo : EIATTR_VRC_CTA_INIT_COUNT
	.align		4
        /*0044*/ 	.byte	0x02, 0x4a
	.zero		1
	.zero		1


	//----- nvinfo : EIATTR_EXIT_INSTR_OFFSETS
	.align		4
        /*0048*/ 	.byte	0x04, 0x1c
        /*004a*/ 	.short	(.L_845 - .L_844)


	//   ....[0]....
.L_844:
        /*004c*/ 	.word	0x00000130


	//   ....[1]....
        /*0050*/ 	.word	0x00000160


	//----- nvinfo : EIATTR_MAX_THREADS
	.align		4
.L_845:
        /*0054*/ 	.byte	0x04, 0x05
        /*0056*/ 	.short	(.L_847 - .L_846)
.L_846:
        /*0058*/ 	.word	0x00000080
        /*005c*/ 	.word	0x00000001
        /*0060*/ 	.word	0x00000001


	//----- nvinfo : EIATTR_CBANK_PARAM_SIZE
	.align		4
.L_847:
        /*0064*/ 	.byte	0x03, 0x19
        /*0066*/ 	.short	0x0018


	//----- nvinfo : EIATTR_PARAM_CBANK
	.align		4
        /*0068*/ 	.byte	0x04, 0x0a
        /*006a*/ 	.short	(.L_849 - .L_848)
	.align		4
.L_848:
        /*006c*/ 	.word	index@(.nv.constant0._ZN6thrust24THRUST_300001_SM_1000_NS8cuda_cub4core6detail13_kernel_agentINS1_8__unique9InitAgentIN3cub18CUB_300001_SM_100013ScanTileStateIiLb1EEEPiiEEJSA_mSB_EEEvDpT0_)
        /*0070*/ 	.short	0x0380
        /*0072*/ 	.short	0x0018


	//----- nvinfo : EIATTR_SW_WAR
	.align		4
.L_849:
        /*0074*/ 	.byte	0x04, 0x36
        /*0076*/ 	.short	(.L_851 - .L_850)
.L_850:
        /*0078*/ 	.word	0x00000008
.L_851:


//--------------------- .nv.info._Z20count_vertex_adjfaceiPKiS0_Pi --------------------------
	.section	.nv.info._Z20count_vertex_adjfaceiPKiS0_Pi,"",@"SHT_CUDA_INFO"
	.sectionflags	@""
	.align	4


	//----- nvinfo : EIATTR_CUDA_API_VERSION
	.align		4
        /*0000*/ 	.byte	0x04, 0x37
        /*0002*/ 	.short	(.L_853 - .L_852)
.L_852:
        /*0004*/ 	.word	0x00000082


	//----- nvinfo : EIATTR_KPARAM_INFO
	.align		4
.L_853:
        /*0008*/ 	.byte	0x04, 0x17
        /*000a*/ 	.short	(.L_855 - .L_854)
.L_854:
        /*000c*/ 	.word	0x00000000
        /*0010*/ 	.short	0x0003
        /*0012*/ 	.short	0x0018
        /*0014*/ 	.byte	0x00, 0xf5, 0x21, 0x00


	//----- nvinfo : EIATTR_KPARAM_INFO
	.align		4
.L_855:
        /*0018*/ 	.byte	0x04, 0x17
        /*001a*/ 	.short	(.L_857 - .L_856)
.L_856:
        /*001c*/ 	.word	0x00000000
        /*0020*/ 	.short	0x0002
        /*0022*/ 	.short	0x0010
        /*0024*/ 	.byte	0x00, 0xf5, 0x21, 0x00


	//----- nvinfo : EIATTR_KPARAM_INFO
	.align		4
.L_857:
        /*0028*/ 	.byte	0x04, 0x17
        /*002a*/ 	.short	(.L_859 - .L_858)
.L_858:
        /*002c*/ 	.word	0x00000000
        /*0030*/ 	.short	0x0001
        /*0032*/ 	.short	0x0008
        /*0034*/ 	.byte	0x00, 0xf5, 0x21, 0x00


	//----- nvinfo : EIATTR_KPARAM_INFO
	.align		4
.L_859:
        /*0038*/ 	.byte	0x04, 0x17
        /*003a*/ 	.short	(.L_861 - .L_860)
.L_860:
        /*003c*/ 	.word	0x00000000
        /*0040*/ 	.short	0x0000
        /*0042*/ 	.short	0x0000
        /*0044*/ 	.byte	0x00, 0xf0, 0x11, 0x00


	//----- nvinfo : EIATTR_SPARSE_MMA_MASK
	.align		4
.L_861:
        /*0048*/ 	.byte	0x03, 0x50
        /*004a*/ 	.short	0x0000


	//----- nvinfo : EIATTR_MAXREG_COUNT
	.align		4
        /*004c*/ 	.byte	0x03, 0x1b
        /*004e*/ 	.short	0x00ff


	//----- nvinfo : EIATTR_MERCURY_ISA_VERSION
	.align		4
        /*0050*/ 	.byte	0x03, 0x5f
        /*0052*/ 	.short	0x0101


	//----- nvinfo : EIATTR_VRC_CTA_INIT_COUNT
	.align		4
        /*0054*/ 	.byte	0x02, 0x4a
	.zero		1
	.zero		1


	//----- nvinfo : EIATTR_EXIT_INSTR_OFFSETS
	.align		4
        /*0058*/ 	.byte	0x04, 0x1c
        /*005a*/ 	.short	(.L_863 - .L_862)


	//   ....[0]....
.L_862:
        /*005c*/ 	.word	0x00000070


	//   ....[1]....
        /*0060*/ 	.word	0x00000270


	//   ....[2]....
        /*0064*/ 	.word	0x000002c0


	//----- nvinfo : EIATTR_CRS_STACK_SIZE
	.align		4
.L_863:
        /*0068*/ 	.byte	0x04, 0x1e
        /*006a*/ 	.short	(.L_865 - .L_864)
.L_864:
        /*006c*/ 	.word	0x00000000


	//----- nvinfo : EIATTR_CBANK_PARAM_SIZE
	.align		4
.L_865:
        /*0070*/ 	.byte	0x03, 0x19
        /*0072*/ 	.short	0x0020


	//----- nvinfo : EIATTR_PARAM_CBANK
	.align		4
        /*0074*/ 	.byte	0x04, 0x0a
        /*0076*/ 	.short	(.L_867 - .L_866)
	.align		4
.L_866:
        /*0078*/ 	.word	index@(.nv.constant0._Z20count_vertex_adjfaceiPKiS0_Pi)
        /*007c*/ 	.short	0x0380
        /*007e*/ 	.short	0x0020


	//----- nvinfo : EIATTR_SW_WAR
	.align		4
.L_867:
        /*0080*/ 	.byte	0x04, 0x36
        /*0082*/ 	.short	(.L_869 - .L_868)
.L_868:
        /*0084*/ 	.word	0x00000008
.L_869:


//--------------------- .nv.info._Z11update_mapAiPiS_S_PKi --------------------------
	.section	.nv.info._Z11update_mapAiPiS_S_PKi,"",@"SHT_CUDA_INFO"
	.sectionflags	@""
	.align	4


	//----- nvinfo : EIATTR_CUDA_API_VERSION
	.align		4
        /*0000*/ 	.byte	0x04, 0x37
        /*0002*/ 	.short	(.L_871 - .L_870)
.L_870:
        /*0004*/ 	.word	0x00000082


	//----- nvinfo : EIATTR_KPARAM_INFO
	.align		4
.L_871:
        /*0008*/ 	.byte	0x04, 0x17
        /*000a*/ 	.short	(.L_873 - .L_872)
.L_872:
        /*000c*/ 	.word	0x00000000
        /*0010*/ 	.short	0x0004
        /*0012*/ 	.short	0x0020
        /*0014*/ 	.byte	0x00, 0xf5, 0x21, 0x00


	//----- nvinfo : EIATTR_KPARAM_INFO
	.align		4
.L_873:
        /*0018*/ 	.byte	0x04, 0x17
        /*001a*/ 	.short	(.L_875 - .L_874)
.L_874:
        /*001c*/ 	.word	0x00000000
        /*0020*/ 	.short	0x0003
        /*0022*/ 	.short	0x0018
        /*0024*/ 	.byte	0x00, 0xf5, 0x21, 0x00


	//----- nvinfo : EIATTR_KPARAM_INFO
	.align		4
.L_875:
        /*0028*/ 	.byte	0x04, 0x17
        /*002a*/ 	.short	(.L_877 - .L_876)
.L_876:
        /*002c*/ 	.word	0x00000000
        /*0030*/ 	.short	0x0002
        /*0032*/ 	.short	0x0010
        /*0034*/ 	.byte	0x00, 0xf5, 0x21, 0x00


	//----- nvinfo : EIATTR_KPARAM_INFO
	.align		4
.L_877:
        /*0038*/ 	.byte	0x04, 0x17
        /*003a*/ 	.short	(.L_879 - .L_878)
.L_878:
        /*003c*/ 	.word	0x00000000
        /*0040*/ 	.short	0x0001
        /*0042*/ 	.short	0x0008
        /*0044*/ 	.byte	0x00, 0xf5, 0x21, 0x00


	//----- nvinfo : EIATTR_KPARAM_INFO
	.align		4
.L_879:
        /*0048*/ 	.byte	0x04, 0x17
        /*004a*/ 	.short	(.L_881 - .L_880)
.L_880:
        /*004c*/ 	.word	0x00000000
        /*0050*/ 	.short	0x0000
        /*0052*/ 	.short	0x0000
        /*0054*/ 	.byte	0x00, 0xf0, 0x11, 0x00


	//----- nvinfo : EIATTR_SPARSE_MMA_MASK
	.align		4
.L_881:
        /*0058*/ 	.byte	0x03, 0x50
        /*005a*/ 	.short	0x0000


	//----- nvinfo : EIATTR_MAXREG_COUNT
	.align		4
        /*005c*/ 	.byte	0x03, 0x1b
        /*005e*/ 	.short	0x00ff


	//----- nvinfo : EIATTR_MERCURY_ISA_VERSION
	.align		4
        /*0060*/ 	.byte	0x03, 0x5f
        /*0062*/ 	.short	0x0101


	//----- nvinfo : EIATTR_VRC_CTA_INIT_COUNT
	.align		4
        /*0064*/ 	.byte	0x02, 0x4a
	.zero		1
	.zero		1


	//----- nvinfo : EIATTR_EXIT_INSTR_OFFSETS
	.align		4
        /*0068*/ 	.byte	0x04, 0x1c
        /*006a*/ 	.short	(.L_883 - .L_882)


	//   ....[0]....
.L_882:
        /*006c*/ 	.word	0x00000070


	//   ....[1]....
        /*0070*/ 	.word	0x00000120


	//   ....[2]....
        /*0074*/ 	.word	0x00000150


	//----- nvinfo : EIATTR_CRS_STACK_SIZE
	.align		4
.L_883:
        /*0078*/ 	.byte	0x04, 0x1e
        /*007a*/ 	.short	(.L_885 - .L_884)
.L_884:
        /*007c*/ 	.word	0x00000000


	//----- nvinfo : EIATTR_CBANK_PARAM_SIZE
	.align		4
.L_885:
        /*0080*/ 	.byte	0x03, 0x19
        /*0082*/ 	.short	0x0028


	//----- nvinfo : EIATTR_PARAM_CBANK
	.align		4
        /*0084*/ 	.byte	0x04, 0x0a
        /*0086*/ 	.short	(.L_887 - .L_886)
	.align		4
.L_886:
        /*0088*/ 	.word	index@(.nv.constant0._Z11update_mapAiPiS_S_PKi)
        /*008c*/ 	.short	0x0380
        /*008e*/ 	.short	0x0028


	//----- nvinfo : EIATTR_SW_WAR
	.align		4
.L_887:
        /*0090*/ 	.byte	0x04, 0x36
        /*0092*/ 	.short	(.L_889 - .L_888)
.L_888:
        /*0094*/ 	.word	0x00000008
.L_889:


//--------------------- .nv.info._Z11update_repAiPiS_S_ --------------------------
	.section	.nv.info._Z11update_repAiPiS_S_,"",@"SHT_CUDA_INFO"
	.sectionflags	@""
	.align	4


	//----- nvinfo : EIATTR_CUDA_API_VERSION
	.align		4
        /*0000*/ 	.byte	0x04, 0x37
        /*0002*/ 	.short	(.L_891 - .L_890)
.L_890:
        /*0004*/ 	.word	0x00000082


	//----- nvinfo : EIATTR_KPARAM_INFO
	.align		4
.L_891:
        /*0008*/ 	.byte	0x04, 0x17
        /*000a*/ 	.short	(.L_893 - .L_892)
.L_892:
        /*000c*/ 	.word	0x00000000
        /*0010*/ 	.short	0x0003
        /*0012*/ 	.short	0x0018
        /*0014*/ 	.byte	0x00, 0xf5, 0x21, 0x00


	//----- nvinfo : EIATTR_KPARAM_INFO
	.align		4
.L_893:
        /*0018*/ 	.byte	0x04, 0x17
        /*001a*/ 	.short	(.L_895 - .L_894)
.L_894:
        /*001c*/ 	.word	0x00000000
        /*0020*/ 	.short	0x0002
        /*0022*/ 	.short	0x0010
        /*0024*/ 	.byte	0x00, 0xf5, 0x21, 0x00


	//----- nvinfo : EIATTR_KPARAM_INFO
	.align		4
.L_895:
        /*0028*/ 	.byte	0x04, 0x17
        /*002a*/ 	.short	(.L_897 - .L_896)
.L_896:
        /*002c*/ 	.word	0x00000000
        /*0030*/ 	.short	0x0001
        /*0032*/ 	.short	0x0008
        /*0034*/ 	.byte	0x00, 0xf5, 0x21, 0x00


	//----- nvinfo : EIATTR_KPARAM_INFO
	.align		4
.L_897:
        /*0038*/ 	.byte	0x04, 0x17
        /*003a*/ 	.short	(.L_899 - .L_898)
.L_898:
        /*003c*/ 	.word	0x00000000
        /*0040*/ 	.short	0x0000
        /*0042*/ 	.short	0x0000
        /*0044*/ 	.byte	0x00, 0xf0, 0x11, 0x00


	//----- nvinfo : EIATTR_SPARSE_MMA_MASK
	.align		4
.L_899:
        /*0048*/ 	.byte	0x03, 0x50
        /*004a*/ 	.short	0x0000


	//----- nvinfo : EIATTR_MAXREG_COUNT
	.align		4
        /*004c*/ 	.byte	0x03, 0x1b
        /*004e*/ 	.short	0x00ff


	//----- nvinfo : EIATTR_EXTERNS
	.align		4
        /*0050*/ 	.byte	0x04, 0x0f
        /*0052*/ 	.short	(.L_901 - .L_900)


	//   ....[0]....
	.align		4
.L_900:
        /*0054*/ 	.word	index@(vprintf)


	//----- nvinfo : EIATTR_MERCURY_ISA_VERSION
	.align		4
.L_901:
        /*0058*/ 	.byte	0x03, 0x5f
        /*005a*/ 	.short	0x0101


	//----- nvinfo : EIATTR_VRC_CTA_INIT_COUNT
	.align		4
        /*005c*/ 	.byte	0x02, 0x4a
	.zero		1
	.zero		1


	//----- nvinfo : EIATTR_SYSCALL_OFFSETS
	.align		4
        /*0060*/ 	.byte	0x04, 0x46
        /*0062*/ 	.short	(.L_903 - .L_902)


	//   ....[0]....
.L_902:
        /*0064*/ 	.word	0x000002d0


	//----- nvinfo : EIATTR_EXIT_INSTR_OFFSETS
	.align		4
.L_903:
        /*0068*/ 	.byte	0x04, 0x1c
        /*006a*/ 	.short	(.L_905 - .L_904)


	//   ....[0]....
.L_904:
        /*006c*/ 	.word	0x000000c0


	//   ....[1]....
        /*0070*/ 	.word	0x00000170


	//   ....[2]....
        /*0074*/ 	.word	0x000001c0


	//   ....[3]....
        /*0078*/ 	.word	0x00000340


	//----- nvinfo : EIATTR_CRS_STACK_SIZE
	.align		4
.L_905:
        /*007c*/ 	.byte	0x04, 0x1e
        /*007e*/ 	.short	(.L_907 - .L_906)
.L_906:
        /*0080*/ 	.word	0x00000000


	//----- nvinfo : EIATTR_CBANK_PARAM_SIZE
	.align		4
.L_907:
        /*0084*/ 	.byte	0x03, 0x19
        /*0086*/ 	.short	0x0020


	//----- nvinfo : EIATTR_PARAM_CBANK
	.align		4
        /*0088*/ 	.byte	0x04, 0x0a
        /*008a*/ 	.short	(.L_909 - .L_908)
	.align		4
.L_908:
        /*008c*/ 	.word	index@(.nv.constant0._Z11update_repAiPiS_S_)
        /*0090*/ 	.short	0x0380
        /*0092*/ 	.short	0x0020


	//----- nvinfo : EIATTR_SW_WAR
	.align		4
.L_909:
        /*0094*/ 	.byte	0x04, 0x36
        /*0096*/ 	.short	(.L_911 - .L_910)
.L_910:
        /*0098*/ 	.word	0x00000008
.L_911:


//--------------------- .nv.info._Z11update_repBiPiS_S_ --------------------------
	.section	.nv.info._Z11update_repBiPiS_S_,"",@"SHT_CUDA_INFO"
	.sectionflags	@""
	.align	4


	//----- nvinfo : EIATTR_CUDA_API_VERSION
	.align		4
        /*0000*/ 	.byte	0x04, 0x37
        /*0002*/ 	.short	(.L_913 - .L_912)
.L_912:
        /*0004*/ 	.word	0x00000082


	//----- nvinfo : EIATTR_KPARAM_INFO
	.align		4
.L_913:
        /*0008*/ 	.byte	0x04, 0x17
        /*000a*/ 	.short	(.L_915 - .L_914)
.L_914:
        /*000c*/ 	.word	0x00000000
        /*0010*/ 	.short	0x0003
        /*0012*/ 	.short	0x0018
        /*0014*/ 	.byte	0x00, 0xf5, 0x21, 0x00


	//----- nvinfo : EIATTR_KPARAM_INFO
	.align		4
.L_915:
        /*0018*/ 	.byte	0x04, 0x17
        /*001a*/ 	.short	(.L_917 - .L_916)
.L_916:
        /*001c*/ 	.word	0x00000000
        /*0020*/ 	.short	0x0002
        /*0022*/ 	.short	0x0010
        /*0024*/ 	.byte	0x00, 0xf5, 0x21, 0x00


	//----- nvinfo : EIATTR_KPARAM_INFO
	.align		4
.L_917:
        /*0028*/ 	.byte	0x04, 0x17
        /*002a*/ 	.short	(.L_919 - .L_918)
.L_918:
        /*002c*/ 	.word	0x00000000
        /*0030*/ 	.short	0x0001
        /*0032*/ 	.short	0x0008
        /*0034*/ 	.byte	0x00, 0xf5, 0x21, 0x00


	//----- nvinfo : EIATTR_KPARAM_INFO
	.align		4
.L_919:
        /*0038*/ 	.byte	0x04, 0x17
        /*003a*/ 	.short	(.L_921 - .L_920)
.L_920:
        /*003c*/ 	.word	0x00000000
        /*0040*/ 	.short	0x0000
        /*0042*/ 	.short	0x0000
        /*0044*/ 	.byte	0x00, 0xf0, 0x11, 0x00


	//----- nvinfo : EIATTR_SPARSE_MMA_MASK
	.align		4
.L_921:
        /*0048*/ 	.byte	0x03, 0x50
        /*004a*/ 	.short	0x0000


	//----- nvinfo : EIATTR_MAXREG_COUNT
	.align		4
        /*004c*/ 	.byte	0x03, 0x1b
        /*004e*/ 	.short	0x00ff


	//----- nvinfo : EIATTR_MERCURY_ISA_VERSION
	.align		4
        /*0050*/ 	.byte	0x03, 0x5f
        /*0052*/ 	.short	0x0101


	//----- nvinfo : EIATTR_VRC_CTA_INIT_COUNT
	.align		4
        /*0054*/ 	.byte	0x02, 0x4a
	.zero		1
	.zero		1


	//----- nvinfo : EIATTR_EXIT_INSTR_OFFSETS
	.align		4
        /*0058*/ 	.byte	0x04, 0x1c
        /*005a*/ 	.short	(.L_923 - .L_922)


	//   ....[0]....
.L_922:
        /*005c*/ 	.word	0x00000070


	//   ....[1]....
        /*0060*/ 	.word	0x000000d0


	//   ....[2]....
        /*0064*/ 	.word	0x00000120


	//   ....[3]....
        /*0068*/ 	.word	0x00000140


	//----- nvinfo : EIATTR_CBANK_PARAM_SIZE
	.align		4
.L_923:
        /*006c*/ 	.byte	0x03, 0x19
        /*006e*/ 	.short	0x0020


	//----- nvinfo : EIATTR_PARAM_CBANK
	.align		4
        /*0070*/ 	.byte	0x04, 0x0a
        /*0072*/ 	.short	(.L_925 - .L_924)
	.align		4
.L_924:
        /*0074*/ 	.word	index@(.nv.constant0._Z11update_repBiPiS_S_)
        /*0078*/ 	.short	0x0380
        /*007a*/ 	.short	0x0020


	//----- nvinfo : EIATTR_SW_WAR
	.align		4
.L_925:
        /*007c*/ 	.byte	0x04, 0x36
        /*007e*/ 	.short	(.L_927 - .L_926)
.L_926:
        /*0080*/ 	.word	0x00000008
.L_927:


//--------------------- .nv.info._Z11updateFacesiPKiPKbPi --------------------------
	.section	.nv.info._Z11updateFacesiPKiPKbPi,"",@"SHT_CUDA_INFO"
	.sectionflags	@""
	.align	4


	//----- nvinfo : EIATTR_CUDA_API_VERSION
	.align		4
        /*0000*/ 	.byte	0x04, 0x37
        /*0002*/ 	.short	(.L_929 - .L_928)
.L_928:
        /*0004*/ 	.word	0x00000082


	//----- nvinfo : EIATTR_KPARAM_INFO
	.align		4
.L_929:
        /*0008*/ 	.byte	0x04, 0x17
        /*000a*/ 	.short	(.L_931 - .L_930)
.L_930:
        /*000c*/ 	.word	0x00000000
        /*0010*/ 	.short	0x0003
        /*0012*/ 	.short	0x0018
        /*0014*/ 	.byte	0x00, 0xf5, 0x21, 0x00


	//----- nvinfo : EIATTR_KPARAM_INFO
	.align		4
.L_931:
        /*0018*/ 	.byte	0x04, 0x17
        /*001a*/ 	.short	(.L_933 - .L_932)
.L_932:
        /*001c*/ 	.word	0x00000000
        /*0020*/ 	.short	0x0002
        /*0022*/ 	.short	0x0010
        /*0024*/ 	.byte	0x00, 0xf5, 0x21, 0x00


	//----- nvinfo : EIATTR_KPARAM_INFO
	.align		4
.L_933:
        /*0028*/ 	.byte	0x04, 0x17
        /*002a*/ 	.short	(.L_935 - .L_934)
.L_934:
        /*002c*/ 	.word	0x00000000
        /*0030*/ 	.short	0x0001
        /*0032*/ 	.short	0x0008
        /*0034*/ 	.byte	0x00, 0xf5, 0x21, 0x00


	//----- nvinfo : EIATTR_KPARAM_INFO
	.align		4
.L_935:
        /*0038*/ 	.byte	0x04, 0x17
        /*003a*/ 	.short	(.L_937 - .L_936)
.L_936:
        /*003c*/ 	.word	0x00000000
        /*0040*/ 	.short	0x0000
        /*0042*/ 	.short	0x0000
        /*0044*/ 	.byte	0x00, 0xf0, 0x11, 0x00


	//----- nvinfo : EIATTR_SPARSE_MMA_MASK
	.align		4
.L_937:
        /*0048*/ 	.byte	0x03, 0x50
        /*004a*/ 	.short	0x0000


	//----- nvinfo : EIATTR_MAXREG_COUNT
	.align		4
        /*004c*/ 	.byte	0x03, 0x1b
        /*004e*/ 	.short	0x00ff


	//----- nvinfo : EIATTR_MERCURY_ISA_VERSION
	.align		4
        /*0050*/ 	.byte	0x03, 0x5f
        /*0052*/ 	.short	0x0101


	//----- nvinfo : EIATTR_VRC_CTA_INIT_COUNT
	.align		4
        /*0054*/ 	.byte	0x02, 0x4a
	.zero		1
	.zero		1


	//----- nvinfo : EIATTR_EXIT_INSTR_OFFSETS
	.align		4
        /*0058*/ 	.byte	0x04, 0x1c
        /*005a*/ 	.short	(.L_939 - .L_938)


	//   ....[0]....
.L_938:
        /*005c*/ 	.word	0x00000070


	//   ....[1]....
        /*0060*/ 	.word	0x000000e0


	//   ....[2]....
        /*0064*/ 	.word	0x000001f0


	//----- nvinfo : EIATTR_CBANK_PARAM_SIZE
	.align		4
.L_939:
        /*0068*/ 	.byte	0x03, 0x19
        /*006a*/ 	.short	0x0020


	//----- nvinfo : EIATTR_PARAM_CBANK
	.align		4
        /*006c*/ 	.byte	0x04, 0x0a
        /*006e*/ 	.short	(.L_941 - .L_940)
	.align		4
.L_940:
        /*0070*/ 	.word	index@(.nv.constant0._Z11updateFacesiPKiPKbPi)
        /*0074*/ 	.short	0x0380
        /*0076*/ 	.short	0x0020


	//----- nvinfo : EIATTR_SW_WAR
	.align		4
.L_941:
        /*0078*/ 	.byte	0x04, 0x36
        /*007a*/ 	.short	(.L_943 - .L_942)
.L_942:
        /*007c*/ 	.word	0x00000008
.L_943:


//--------------------- .nv.info._Z8getIOmapiPKiPi --------------------------
	.section	.nv.info._Z8getIOmapiPKiPi,"",@"SHT_CUDA_INFO"
	.sectionflags	@""
	.align	4


	//----- nvinfo : EIATTR_CUDA_API_VERSION
	.align		4
        /*0000*/ 	.byte	0x04, 0x37
        /*0002*/ 	.short	(.L_945 - .L_944)
.L_944:
        /*0004*/ 	.word	0x00000082


	//----- nvinfo : EIATTR_KPARAM_INFO
	.align		4
.L_945:
        /*0008*/ 	.byte	0x04, 0x17
        /*000a*/ 	.short	(.L_947 - .L_946)
.L_946:
        /*000c*/ 	.word	0x00000000
        /*0010*/ 	.short	0x0002
        /*0012*/ 	.short	0x0010
        /*0014*/ 	.byte	0x00, 0xf5, 0x21, 0x00


	//----- nvinfo : EIATTR_KPARAM_INFO
	.align		4
.L_947:
        /*0018*/ 	.byte	0x04, 0x17
        /*001a*/ 	.short	(.L_949 - .L_948)
.L_948:
        /*001c*/ 	.word	0x00000000
        /*0020*/ 	.short	0x0001
        /*0022*/ 	.short	0x0008
        /*0024*/ 	.byte	0x00, 0xf5, 0x21, 0x00


	//----- nvinfo : EIATTR_KPARAM_INFO
	.align		4
.L_949:
        /*0028*/ 	.byte	0x04, 0x17
        /*002a*/ 	.short	(.L_951 - .L_950)
.L_950:
        /*002c*/ 	.word	0x00000000
        /*0030*/ 	.short	0x0000
        /*0032*/ 	.short	0x0000
        /*0034*/ 	.byte	0x00, 0xf0, 0x11, 0x00


	//----- nvinfo : EIATTR_SPARSE_MMA_MASK
	.align		4
.L_951:
        /*0038*/ 	.byte	0x03, 0x50
        /*003a*/ 	.short	0x0000


	//----- nvinfo : EIATTR_MAXREG_COUNT
	.align		4
        /*003c*/ 	.byte	0x03, 0x1b
        /*003e*/ 	.short	0x00ff


	//----- nvinfo : EIATTR_MERCURY_ISA_VERSION
	.align		4
        /*0040*/ 	.byte	0x03, 0x5f
        /*0042*/ 	.short	0x0101


	//----- nvinfo : EIATTR_VRC_CTA_INIT_COUNT
	.align		4
        /*0044*/ 	.byte	0x02, 0x4a
	.zero		1
	.zero		1


	//----- nvinfo : EIATTR_EXIT_INSTR_OFFSETS
	.align		4
        /*0048*/ 	.byte	0x04, 0x1c
        /*004a*/ 	.short	(.L_953 - .L_952)


	//   ....[0]....
.L_952:
        /*004c*/ 	.word	0x00000070


	//   ....[1]....
        /*0050*/ 	.word	0x00000130


	//   ....[2]....
        /*0054*/ 	.word	0x00000180


	//----- nvinfo : EIATTR_CRS_STACK_SIZE
	.align		4
.L_953:
        /*0058*/ 	.byte	0x04, 0x1e
        /*005a*/ 	.short	(.L_955 - .L_954)
.L_954:
        /*005c*/ 	.word	0x00000000


	//----- nvinfo : EIATTR_CBANK_PARAM_SIZE
	.align		4
.L_955:
        /*0060*/ 	.byte	0x03, 0x19
        /*0062*/ 	.short	0x0018


	//----- nvinfo : EIATTR_PARAM_CBANK
	.align		4
        /*0064*/ 	.byte	0x04, 0x0a
        /*0066*/ 	.short	(.L_957 - .L_956)
	.align		4
.L_956:
        /*0068*/ 	.word	index@(.nv.constant0._Z8getIOmapiPKiPi)
        /*006c*/ 	.short	0x0380
        /*006e*/ 	.short	0x0018


	//----- nvinfo : EIATTR_SW_WAR
	.align		4
.L_957:
        /*0070*/ 	.byte	0x04, 0x36
        /*0072*/ 	.short	(.L_959 - .L_958)
.L_958:
        /*0074*/ 	.word	0x00000008
.L_959:


//--------------------- .nv.info._Z12sizeofOutputiPKiS0_Pi --------------------------
	.section	.nv.info._Z12sizeofOutputiPKiS0_Pi,"",@"SHT_CUDA_INFO"
	.sectionflags	@""
	.align	4


	//----- nvinfo : EIATTR_CUDA_API_VERSION
	.align		4
        /*0000*/ 	.byte	0x04, 0x37
        /*0002*/ 	.short	(.L_961 - .L_960)
.L_960:
        /*0004*/ 	.word	0x00000082


	//----- nvinfo : EIATTR_KPARAM_INFO
	.align		4
.L_961:
        /*0008*/ 	.byte	0x04, 0x17
        /*000a*/ 	.short	(.L_963 - .L_962)
.L_962:
        /*000c*/ 	.word	0x00000000
        /*0010*/ 	.short	0x0003
        /*0012*/ 	.short	0x0018
        /*0014*/ 	.byte	0x00, 0xf5, 0x21, 0x00


	//----- nvinfo : EIATTR_KPARAM_INFO
	.align		4
.L_963:
        /*0018*/ 	.byte	0x04, 0x17
        /*001a*/ 	.short	(.L_965 - .L_964)
.L_964:
        /*001c*/ 	.word	0x00000000
        /*0020*/ 	.short	0x0002
        /*0022*/ 	.short	0x0010
        /*0024*/ 	.byte	0x00, 0xf5, 0x21, 0x00


	//----- nvinfo : EIATTR_KPARAM_INFO
	.align		4
.L_965:
        /*0028*/ 	.byte	0x04, 0x17
        /*002a*/ 	.short	(.L_967 - .L_966)
.L_966:
        /*002c*/ 	.word	0x00000000
        /*0030*/ 	.short	0x0001
        /*0032*/ 	.short	0x0008
        /*0034*/ 	.byte	0x00, 0xf5, 0x21, 0x00


	//----- nvinfo : EIATTR_KPARAM_INFO
	.align		4
.L_967:
        /*0038*/ 	.byte	0x04, 0x17
        /*003a*/ 	.short	(.L_969 - .L_968)
.L_968:
        /*003c*/ 	.word	0x00000000
        /*0040*/ 	.short	0x0000
        /*0042*/ 	.short	0x0000
        /*0044*/ 	.byte	0x00, 0xf0, 0x11, 0x00


	//----- nvinfo : EIATTR_SPARSE_MMA_MASK
	.align		4
.L_969:
        /*0048*/ 	.byte	0x03, 0x50
        /*004a*/ 	.short	0x0000


	//----- nvinfo : EIATTR_MAXREG_COUNT
	.align		4
        /*004c*/ 	.byte	0x03, 0x1b
        /*004e*/ 	.short	0x00ff


	//----- nvinfo : EIATTR_MERCURY_ISA_VERSION
	.align		4
        /*0050*/ 	.byte	0x03, 0x5f
        /*0052*/ 	.short	0x0101


	//----- nvinfo : EIATTR_VRC_CTA_INIT_COUNT
	.align		4
        /*0054*/ 	.byte	0x02, 0x4a
	.zero		1
	.zero		1


	//----- nvinfo : EIATTR_EXIT_INSTR_OFFSETS
	.align		4
        /*0058*/ 	.byte	0x04, 0x1c
        /*005a*/ 	.short	(.L_971 - .L_970)


	//   ....[0]....
.L_970:
        /*005c*/ 	.word	0x00000030


	//   ....[1]....
        /*0060*/ 	.word	0x00000470


	//   ....[2]....
        /*0064*/ 	.word	0x000006d0


	//   ....[3]....
        /*0068*/ 	.word	0x000007d0


	//   ....[4]....
        /*006c*/ 	.word	0x00000850


	//----- nvinfo : EIATTR_CBANK_PARAM_SIZE
	.align		4
.L_971:
        /*0070*/ 	.byte	0x03, 0x19
        /*0072*/ 	.short	0x0020


	//----- nvinfo : EIATTR_PARAM_CBANK
	.align		4
        /*0074*/ 	.byte	0x04, 0x0a
        /*0076*/ 	.short	(.L_973 - .L_972)
	.align		4
.L_972:
        /*0078*/ 	.word	index@(.nv.constant0._Z12sizeofOutputiPKiS0_Pi)
        /*007c*/ 	.short	0x0380
        /*007e*/ 	.short	0x0020


	//----- nvinfo : EIATTR_SW_WAR
	.align		4
.L_973:
        /*0080*/ 	.byte	0x04, 0x36
        /*0082*/ 	.short	(.L_975 - .L_974)
.L_974:
        /*0084*/ 	.word	0x00000008
.L_975:


//--------------------- .nv.info._Z24labelDegenerateTrianglesiiPKiS0_PKfS0_PiPbS3_S3_ --------------------------
	.section	.nv.info._Z24labelDegenerateTrianglesiiPKiS0_PKfS0_PiPbS3_S3_,"",@"SHT_CUDA_INFO"
	.sectionflags	@""
	.align	4


	//----- nvinfo : EIATTR_CUDA_API_VERSION
	.align		4
        /*0000*/ 	.byte	0x04, 0x37
        /*0002*/ 	.short	(.L_977 - .L_976)
.L_976:
        /*0004*/ 	.word	0x00000082


	//----- nvinfo : EIATTR_KPARAM_INFO
	.align		4
.L_977:
        /*0008*/ 	.byte	0x04, 0x17
        /*000a*/ 	.short	(.L_979 - .L_978)
.L_978:
        /*000c*/ 	.word	0x00000000
        /*0010*/ 	.short	0x0009
        /*0012*/ 	.short	0x0040
        /*0014*/ 	.byte	0x00, 0xf5, 0x21, 0x00


	//----- nvinfo : EIATTR_KPARAM_INFO
	.align		4
.L_979:
        /*0018*/ 	.byte	0x04, 0x17
        /*001a*/ 	.short	(.L_981 - .L_980)
.L_980:
        /*001c*/ 	.word	0x00000000
        /*0020*/ 	.short	0x0008
        /*0022*/ 	.short	0x0038
        /*0024*/ 	.byte	0x00, 0xf5, 0x21, 0x00


	//----- nvinfo : EIATTR_KPARAM_INFO
	.align		4
.L_981:
        /*0028*/ 	.byte	0x04, 0x17
        /*002a*/ 	.short	(.L_983 - .L_982)
.L_982:
        /*002c*/ 	.word	0x00000000
        /*0030*/ 	.short	0x0007
        /*0032*/ 	.short	0x0030
        /*0034*/ 	.byte	0x00, 0xf5, 0x21, 0x00


	//----- nvinfo : EIATTR_KPARAM_INFO
	.align		4
.L_983:
        /*0038*/ 	.byte	0x04, 0x17
        /*003a*/ 	.short	(.L_985 - .L_984)
.L_984:
        /*003c*/ 	.word	0x00000000
        /*0040*/ 	.short	0x0006
        /*0042*/ 	.short	0x0028
        /*0044*/ 	.byte	0x00, 0xf5, 0x21, 0x00


	//----- nvinfo : EIATTR_KPARAM_INFO
	.align		4
.L_985:
        /*0048*/ 	.byte	0x04, 0x17
        /*004a*/ 	.short	(.L_987 - .L_986)
.L_986:
        /*004c*/ 	.word	0x00000000
        /*0050*/ 	.short	0x0005
        /*0052*/ 	.short	0x0020
        /*0054*/ 	.byte	0x00, 0xf5, 0x21, 0x00


	//----- nvinfo : EIATTR_KPARAM_INFO
	.align		4
.L_987:
        /*0058*/ 	.byte	0x04, 0x17
        /*005a*/ 	.short	(.L_989 - .L_988)
.L_988:
        /*005c*/ 	.word	0x00000000
        /*0060*/ 	.short	0x0004
        /*0062*/ 	.short	0x0018
        /*0064*/ 	.byte	0x00, 0xf5, 0x21, 0x00


	//----- nvinfo : EIATTR_KPARAM_INFO
	.align		4
.L_989:
        /*0068*/ 	.byte	0x04, 0x17
        /*006a*/ 	.short	(.L_991 - .L_990)
.L_990:
        /*006c*/ 	.word	0x00000000
        /*0070*/ 	.short	0x0003
        /*0072*/ 	.short	0x0010
        /*0074*/ 	.byte	0x00, 0xf5, 0x21, 0x00


	//----- nvinfo : EIATTR_KPARAM_INFO
	.align		4
.L_991:
        /*0078*/ 	.byte	0x04, 0x17
        /*007a*/ 	.short	(.L_993 - .L_992)
.L_992:
        /*007c*/ 	.word	0x00000000
        /*0080*/ 	.short	0x0002
        /*0082*/ 	.short	0x0008
        /*0084*/ 	.byte	0x00, 0xf5, 0x21, 0x00


	//----- nvinfo : EIATTR_KPARAM_INFO
	.align		4
.L_993:
        /*0088*/ 	.byte	0x04, 0x17
        /*008a*/ 	.short	(.L_995 - .L_994)
.L_994:
        /*008c*/ 	.word	0x00000000
        /*0090*/ 	.short	0x0001
        /*0092*/ 	.short	0x0004
        /*0094*/ 	.byte	0x00, 0xf0, 0x11, 0x00


	//----- nvinfo : EIATTR_KPARAM_INFO
	.align		4
.L_995:
        /*0098*/ 	.byte	0x04, 0x17
        /*009a*/ 	.short	(.L_997 - .L_996)
.L_996:
        /*009c*/ 	.word	0x00000000
        /*00a0*/ 	.short	0x0000
        /*00a2*/ 	.short	0x0000
        /*00a4*/ 	.byte	0x00, 0xf0, 0x11, 0x00


	//----- nvinfo : EIATTR_SPARSE_MMA_MASK
	.align		4
.L_997:
        /*00a8*/ 	.byte	0x03, 0x50
        /*00aa*/ 	.short	0x0000


	//----- nvinfo : EIATTR_MAXREG_COUNT
	.align		4
        /*00ac*/ 	.byte	0x03, 0x1b
        /*00ae*/ 	.short	0x00ff


	//----- nvinfo : EIATTR_MERCURY_ISA_VERSION
	.align		4
        /*00b0*/ 	.byte	0x03, 0x5f
        /*00b2*/ 	.short	0x0101


	//----- nvinfo : EIATTR_VRC_CTA_INIT_COUNT
	.align		4
        /*00b4*/ 	.byte	0x02, 0x4a
	.zero		1
	.zero		1


	//----- nvinfo : EIATTR_EXIT_INSTR_OFFSETS
	.align		4
        /*00b8*/ 	.byte	0x04, 0x1c
        /*00ba*/ 	.short	(.L_999 - .L_998)


	//   ....[0]....
.L_998:
        /*00bc*/ 	.word	0x000000b0


	//   ....[1]....
        /*00c0*/ 	.word	0x00000400


	//   ....[2]....
        /*00c4*/ 	.word	0x000004d0


	//----- nvinfo : EIATTR_CRS_STACK_SIZE
	.align		4
.L_999:
        /*00c8*/ 	.byte	0x04, 0x1e
        /*00ca*/ 	.short	(.L_1001 - .L_1000)
.L_1000:
        /*00cc*/ 	.word	0x00000000


	//----- nvinfo : EIATTR_CBANK_PARAM_SIZE
	.align		4
.L_1001:
        /*00d0*/ 	.byte	0x03, 0x19
        /*00d2*/ 	.short	0x0048


	//----- nvinfo : EIATTR_PARAM_CBANK
	.align		4
        /*00d4*/ 	.byte	0x04, 0x0a
        /*00d6*/ 	.short	(.L_1003 - .L_1002)
	.align		4
.L_1002:
        /*00d8*/ 	.word	index@(.nv.constant0._Z24labelDegenerateTrianglesiiPKiS0_PKfS0_PiPbS3_S3_)
        /*00dc*/ 	.short	0x0380
        /*00de*/ 	.short	0x0048


	//----- nvinfo : EIATTR_SW_WAR
	.align		4
.L_1003:
        /*00e0*/ 	.byte	0x04, 0x36
        /*00e2*/ 	.short	(.L_1005 - .L_1004)
.L_1004:
        /*00e4*/ 	.word	0x00000008
.L_1005:


//--------------------- .nv.info._Z24VertexClusterContractioniiPKiS0_PKfPfS3_ --------------------------
	.section	.nv.info._Z24VertexClusterContractioniiPKiS0_PKfPfS3_,"",@"SHT_CUDA_INFO"
	.sectionflags	@""
	.align	4


	//----- nvinfo : EIATTR_CUDA_API_VERSION
	.align		4
        /*0000*/ 	.byte	0x04, 0x37
        /*0002*/ 	.short	(.L_1007 - .L_1006)
.L_1006:
        /*0004*/ 	.word	0x00000082


	//----- nvinfo : EIATTR_KPARAM_INFO
	.align		4
.L_1007:
        /*0008*/ 	.byte	0x04, 0x17
        /*000a*/ 	.short	(.L_1009 - .L_1008)
.L_1008:
        /*000c*/ 	.word	0x00000000
        /*0010*/ 	.short	0x0006
        /*0012*/ 	.short	0x0028
        /*0014*/ 	.byte	0x00, 0xf5, 0x21, 0x00


	//----- nvinfo : EIATTR_KPARAM_INFO
	.align		4
.L_1009:
        /*0018*/ 	.byte	0x04, 0x17
        /*001a*/ 	.short	(.L_1011 - .L_1010)
.L_1010:
        /*001c*/ 	.word	0x00000000
        /*0020*/ 	.short	0x0005
        /*0022*/ 	.short	0x0020
        /*0024*/ 	.byte	0x00, 0xf5, 0x21, 0x00


	//----- nvinfo : EIATTR_KPARAM_INFO
	.align		4
.L_1011:
        /*0028*/ 	.byte	0x04, 0x17
        /*002a*/ 	.short	(.L_1013 - .L_1012)
.L_1012:
        /*002c*/ 	.word	0x00000000
        /*0030*/ 	.short	0x0004
        /*0032*/ 	.short	0x0018
        /*0034*/ 	.byte	0x00, 0xf5, 0x21, 0x00


	//----- nvinfo : EIATTR_KPARAM_INFO
	.align		4
.L_1013:
        /*0038*/ 	.byte	0x04, 0x17
        /*003a*/ 	.short	(.L_1015 - .L_1014)
.L_1014:
        /*003c*/ 	.word	0x00000000
        /*0040*/ 	.short	0x0003
        /*0042*/ 	.short	0x0010
        /*0044*/ 	.byte	0x00, 0xf5, 0x21, 0x00


	//----- nvinfo : EIATTR_KPARAM_INFO
	.align		4
.L_1015:
        /*0048*/ 	.byte	0x04, 0x17
        /*004a*/ 	.short	(.L_1017 - .L_1016)
.L_1016:
        /*004c*/ 	.word	0x00000000
        /*0050*/ 	.short	0x0002
        /*0052*/ 	.short	0x0008
        /*0054*/ 	.byte	0x00, 0xf5, 0x21, 0x00


	//----- nvinfo : EIATTR_KPARAM_INFO
	.align		4
.L_1017:
        /*0058*/ 	.byte	0x04, 0x17
        /*005a*/ 	.short	(.L_1019 - .L_1018)
.L_1018:
        /*005c*/ 	.word	0x00000000
        /*0060*/ 	.short	0x0001
        /*0062*/ 	.short	0x0004
        /*0064*/ 	.byte	0x00, 0xf0, 0x11, 0x00


	//----- nvinfo : EIATTR_KPARAM_INFO
	.align		4
.L_1019:
        /*0068*/ 	.byte	0x04, 0x17
        /*006a*/ 	.short	(.L_1021 - .L_1020)
.L_1020:
        /*006c*/ 	.word	0x00000000
        /*0070*/ 	.short	0x0000
        /*0072*/ 	.short	0x0000
        /*0074*/ 	.byte	0x00, 0xf0, 0x11, 0x00


	//----- nvinfo : EIATTR_SPARSE_MMA_MASK
	.align		4
.L_1021:
        /*0078*/ 	.byte	0x03, 0x50
        /*007a*/ 	.short	0x0000


	//----- nvinfo : EIATTR_MAXREG_COUNT
	.align		4
        /*007c*/ 	.byte	0x03, 0x1b
        /*007e*/ 	.short	0x00ff


	//----- nvinfo : EIATTR_MERCURY_ISA_VERSION
	.align		4
        /*0080*/ 	.byte	0x03, 0x5f
        /*0082*/ 	.short	0x0101


	//----- nvinfo : EIATTR_VRC_CTA_INIT_COUNT
	.align		4
        /*0084*/ 	.byte	0x02, 0x4a
	.zero		1
	.zero		1


	//----- nvinfo : EIATTR_EXIT_INSTR_OFFSETS
	.align		4
        /*0088*/ 	.byte	0x04, 0x1c
        /*008a*/ 	.short	(.L_1023 - .L_1022)


	//   ....[0]....
.L_1022:
        /*008c*/ 	.word	0x000000b0


	//   ....[1]....
        /*0090*/ 	.word	0x00001780


	//   ....[2]....
        /*0094*/ 	.word	0x00001b20


	//   ....[3]....
        /*0098*/ 	.word	0x00001cd0


	//   ....[4]....
        /*009c*/ 	.word	0x00001e00


	//   ....[5]....
        /*00a0*/ 	.word	0x00001ed0


	//----- nvinfo : EIATTR_CRS_STACK_SIZE
	.align		4
.L_1023:
        /*00a4*/ 	.byte	0x04, 0x1e
        /*00a6*/ 	.short	(.L_1025 - .L_1024)
.L_1024:
        /*00a8*/ 	.word	0x00000000


	//----- nvinfo : EIATTR_CBANK_PARAM_SIZE
	.align		4
.L_1025:
        /*00ac*/ 	.byte	0x03, 0x19
        /*00ae*/ 	.short	0x0030


	//----- nvinfo : EIATTR_PARAM_CBANK
	.align		4
        /*00b0*/ 	.byte	0x04, 0x0a
        /*00b2*/ 	.short	(.L_1027 - .L_1026)
	.align		4
.L_1026:
        /*00b4*/ 	.word	index@(.nv.constant0._Z24VertexClusterContractioniiPKiS0_PKfPfS3_)
        /*00b8*/ 	.short	0x0380
        /*00ba*/ 	.short	0x0030


	//----- nvinfo : EIATTR_SW_WAR
	.align		4
.L_1027:
        /*00bc*/ 	.byte	0x04, 0x36
        /*00be*/ 	.short	(.L_1029 - .L_1028)
.L_1028:
        /*00c0*/ 	.word	0x00000008
.L_1029:


//--------------------- .nv.info._Z21VertexClusterQuadricsiiPKiS0_PKfPfS3_ --------------------------
	.section	.nv.info._Z21VertexClusterQuadricsiiPKiS0_PKfPfS3_,"",@"SHT_CUDA_INFO"
	.sectionflags	@""
	.align	4


	//----- nvinfo : EIATTR_CUDA_API_VERSION
	.align		4
        /*0000*/ 	.byte	0x04, 0x37
        /*0002*/ 	.short	(.L_1031 - .L_1030)
.L_1030:
        /*0004*/ 	.word	0x00000082


	//----- nvinfo : EIATTR_KPARAM_INFO
	.align		4
.L_1031:
        /*0008*/ 	.byte	0x04, 0x17
        /*000a*/ 	.short	(.L_1033 - .L_1032)
.L_1032:
        /*000c*/ 	.word	0x00000000
        /*0010*/ 	.short	0x0006
        /*0012*/ 	.short	0x0028
        /*0014*/ 	.byte	0x00, 0xf5, 0x21, 0x00


	//----- nvinfo : EIATTR_KPARAM_INFO
	.align		4
.L_1033:
        /*0018*/ 	.byte	0x04, 0x17
        /*001a*/ 	.short	(.L_1035 - .L_1034)
.L_1034:
        /*001c*/ 	.word	0x00000000
        /*0020*/ 	.short	0x0005
        /*0022*/ 	.short	0x0020
        /*0024*/ 	.byte	0x00, 0xf5, 0x21, 0x00


	//----- nvinfo : EIATTR_KPARAM_INFO
	.align		4
.L_1035:
        /*0028*/ 	.byte	0x04, 0x17
        /*002a*/ 	.short	(.L_1037 - .L_1036)
.L_1036:
        /*002c*/ 	.word	0x00000000
        /*0030*/ 	.short	0x0004
        /*0032*/ 	.short	0x0018
        /*0034*/ 	.byte	0x00, 0xf5, 0x21, 0x00


	//----- nvinfo : EIATTR_KPARAM_INFO
	.align		4
.L_1037:
        /*0038*/ 	.byte	0x04, 0x17
        /*003a*/ 	.short	(.L_1039 - .L_1038)
.L_1038:
        /*003c*/ 	.word	0x00000000
        /*0040*/ 	.short	0x0003
        /*0042*/ 	.short	0x0010
        /*0044*/ 	.byte	0x00, 0xf5, 0x21, 0x00


	//----- nvinfo : EIATTR_KPARAM_INFO
	.align		4
.L_1039:
        /*0048*/ 	.byte	0x04, 0x17
        /*004a*/ 	.short	(.L_1041 - .L_1040)
.L_1040:
        /*004c*/ 	.word	0x00000000
        /*0050*/ 	.short	0x0002
        /*0052*/ 	.short	0x0008
        /*0054*/ 	.byte	0x00, 0xf5, 0x21, 0x00


	//----- nvinfo : EIATTR_KPARAM_INFO
	.align		4
.L_1041:
        /*0058*/ 	.byte	0x04, 0x17
        /*005a*/ 	.short	(.L_1043 - .L_1042)
.L_1042:
        /*005c*/ 	.word	0x00000000
        /*0060*/ 	.short	0x0001
        /*0062*/ 	.short	0x0004
        /*0064*/ 	.byte	0x00, 0xf0, 0x11, 0x00


	//----- nvinfo : EIATTR_KPARAM_INFO
	.align		4
.L_1043:
        /*0068*/ 	.byte	0x04, 0x17
        /*006a*/ 	.short	(.L_1045 - .L_1044)
.L_1044:
        /*006c*/ 	.word	0x00000000
        /*0070*/ 	.short	0x0000
        /*0072*/ 	.short	0x0000
        /*0074*/ 	.byte	0x00, 0xf0, 0x11, 0x00


	//----- nvinfo : EIATTR_SPARSE_MMA_MASK
	.align		4
.L_1045:
        /*0078*/ 	.byte	0x03, 0x50
        /*007a*/ 	.short	0x0000


	//----- nvinfo : EIATTR_MAXREG_COUNT
	.align		4
        /*007c*/ 	.byte	0x03, 0x1b
        /*007e*/ 	.short	0x00ff


	//----- nvinfo : EIATTR_MERCURY_ISA_VERSION
	.align		4
        /*0080*/ 	.byte	0x03, 0x5f
        /*0082*/ 	.short	0x0101


	//----- nvinfo : EIATTR_VRC_CTA_INIT_COUNT
	.align		4
        /*0084*/ 	.byte	0x02, 0x4a
	.zero		1
	.zero		1


	//----- nvinfo : EIATTR_EXIT_INSTR_OFFSETS
	.align		4
        /*0088*/ 	.byte	0x04, 0x1c
        /*008a*/ 	.short	(.L_1047 - .L_1046)


	//   ....[0]....
.L_1046:
        /*008c*/ 	.word	0x000000b0


	//   ....[1]....
        /*0090*/ 	.word	0x00000100


	//   ....[2]....
        /*0094*/ 	.word	0x000002c0


	//   ....[3]....
        /*0098*/ 	.word	0x00000600


	//   ....[4]....
        /*009c*/ 	.word	0x000007c0


	//   ....[5]....
        /*00a0*/ 	.word	0x00000900


	//   ....[6]....
        /*00a4*/ 	.word	0x000009f0


	//----- nvinfo : EIATTR_CBANK_PARAM_SIZE
	.align		4
.L_1047:
        /*00a8*/ 	.byte	0x03, 0x19
        /*00aa*/ 	.short	0x0030


	//----- nvinfo : EIATTR_PARAM_CBANK
	.align		4
        /*00ac*/ 	.byte	0x04, 0x0a
        /*00ae*/ 	.short	(.L_1049 - .L_1048)
	.align		4
.L_1048:
        /*00b0*/ 	.word	index@(.nv.constant0._Z21VertexClusterQuadricsiiPKiS0_PKfPfS3_)
        /*00b4*/ 	.short	0x0380
        /*00b6*/ 	.short	0x0030


	//----- nvinfo : EIATTR_SW_WAR
	.align		4
.L_1049:
        /*00b8*/ 	.byte	0x04, 0x36
        /*00ba*/ 	.short	(.L_1051 - .L_1050)
.L_1050:
        /*00bc*/ 	.word	0x00000008
.L_1051:


//--------------------- .nv.info._Z15computeEdgeCostiiiPKfPKiS2_S0_Pf --------------------------
	.section	.nv.info._Z15computeEdgeCostiiiPKfPKiS2_S0_Pf,"",@"SHT_CUDA_INFO"
	.sectionflags	@""
	.align	4


	//----- nvinfo : EIATTR_CUDA_API_VERSION
	.align		4
        /*0000*/ 	.byte	0x04, 0x37
        /*0002*/ 	.short	(.L_1053 - .L_1052)
.L_1052:
        /*0004*/ 	.word	0x00000082


	//----- nvinfo : EIATTR_KPARAM_INFO
	.align		4
.L_1053:
        /*0008*/ 	.byte	0x04, 0x17
        /*000a*/ 	.short	(.L_1055 - .L_1054)
.L_1054:
        /*000c*/ 	.word	0x00000000
        /*0010*/ 	.short	0x0007
        /*0012*/ 	.short	0x0030
        /*0014*/ 	.byte	0x00, 0xf5, 0x21, 0x00


	//----- nvinfo : EIATTR_KPARAM_INFO
	.align		4
.L_1055:
        /*0018*/ 	.byte	0x04, 0x17
        /*001a*/ 	.short	(.L_1057 - .L_1056)
.L_1056:
        /*001c*/ 	.word	0x00000000
        /*0020*/ 	.short	0x0006
        /*0022*/ 	.short	0x0028
        /*0024*/ 	.byte	0x00, 0xf5, 0x21, 0x00


	//----- nvinfo : EIATTR_KPARAM_INFO
	.align		4
.L_1057:
        /*0028*/ 	.byte	0x04, 0x17
        /*002a*/ 	.short	(.L_1059 - .L_1058)
.L_1058:
        /*002c*/ 	.word	0x00000000
        /*0030*/ 	.short	0x0005
        /*0032*/ 	.short	0x0020
        /*0034*/ 	.byte	0x00, 0xf5, 0x21, 0x00


	//----- nvinfo : EIATTR_KPARAM_INFO
	.align		4
.L_1059:
        /*0038*/ 	.byte	0x04, 0x17
        /*003a*/ 	.short	(.L_1061 - .L_1060)
.L_1060:
        /*003c*/ 	.word	0x00000000
        /*0040*/ 	.short	0x0004
        /*0042*/ 	.short	0x0018
        /*0044*/ 	.byte	0x00, 0xf5, 0x21, 0x00


	//----- nvinfo : EIATTR_KPARAM_INFO
	.align		4
.L_1061:
        /*0048*/ 	.byte	0x04, 0x17
        /*004a*/ 	.short	(.L_1063 - .L_1062)
.L_1062:
        /*004c*/ 	.word	0x00000000
        /*0050*/ 	.short	0x0003
        /*0052*/ 	.short	0x0010
        /*0054*/ 	.byte	0x00, 0xf5, 0x21, 0x00


	//----- nvinfo : EIATTR_KPARAM_INFO
	.align		4
.L_1063:
        /*0058*/ 	.byte	0x04, 0x17
        /*005a*/ 	.short	(.L_1065 - .L_1064)
.L_1064:
        /*005c*/ 	.word	0x00000000
        /*0060*/ 	.short	0x0002
        /*0062*/ 	.short	0x0008
        /*0064*/ 	.byte	0x00, 0xf0, 0x11, 0x00


	//----- nvinfo : EIATTR_KPARAM_INFO
	.align		4
.L_1065:
        /*0068*/ 	.byte	0x04, 0x17
        /*006a*/ 	.short	(.L_1067 - .L_1066)
.L_1066:
        /*006c*/ 	.word	0x00000000
        /*0070*/ 	.short	0x0001
        /*0072*/ 	.short	0x0004
        /*0074*/ 	.byte	0x00, 0xf0, 0x11, 0x00


	//----- nvinfo : EIATTR_KPARAM_INFO
	.align		4
.L_1067:
        /*0078*/ 	.byte	0x04, 0x17
        /*007a*/ 	.short	(.L_1069 - .L_1068)
.L_1068:
        /*007c*/ 	.word	0x00000000
        /*0080*/ 	.short	0x0000
        /*0082*/ 	.short	0x0000
        /*0084*/ 	.byte	0x00, 0xf0, 0x11, 0x00


	//----- nvinfo : EIATTR_SPARSE_MMA_MASK
	.align		4
.L_1069:
        /*0088*/ 	.byte	0x03, 0x50
        /*008a*/ 	.short	0x0000


	//----- nvinfo : EIATTR_MAXREG_COUNT
	.align		4
        /*008c*/ 	.byte	0x03, 0x1b
        /*008e*/ 	.short	0x00ff


	//----- nvinfo : EIATTR_MERCURY_ISA_VERSION
	.align		4
        /*0090*/ 	.byte	0x03, 0x5f
        /*0092*/ 	.short	0x0101


	//----- nvinfo : EIATTR_VRC_CTA_INIT_COUNT
	.align		4
        /*0094*/ 	.byte	0x02, 0x4a
	.zero		1
	.zero		1


	//----- nvinfo : EIATTR_EXIT_INSTR_OFFSETS
	.align		4
        /*0098*/ 	.byte	0x04, 0x1c
        /*009a*/ 	.short	(.L_1071 - .L_1070)


	//   ....[0]....
.L_1070:
        /*009c*/ 	.word	0x00000080


	//   ....[1]....
        /*00a0*/ 	.word	0x00008050


	//   ....[2]....
        /*00a4*/ 	.word	0x00008390


	//----- nvinfo : EIATTR_CRS_STACK_SIZE
	.align		4
.L_1071:
        /*00a8*/ 	.byte	0x04, 0x1e
        /*00aa*/ 	.short	(.L_1073 - .L_1072)
.L_1072:
        /*00ac*/ 	.word	0x00000000


	//----- nvinfo : EIATTR_CBANK_PARAM_SIZE
	.align		4
.L_1073:
        /*00b0*/ 	.byte	0x03, 0x19
        /*00b2*/ 	.short	0x0038


	//----- nvinfo : EIATTR_PARAM_CBANK
	.align		4
        /*00b4*/ 	.byte	0x04, 0x0a
        /*00b6*/ 	.short	(.L_1075 - .L_1074)
	.align		4
.L_1074:
        /*00b8*/ 	.word	index@(.nv.constant0._Z15computeEdgeCostiiiPKfPKiS2_S0_Pf)
        /*00bc*/ 	.short	0x0380
        /*00be*/ 	.short	0x0038


	//----- nvinfo : EIATTR_SW_WAR
	.align		4
.L_1075:
        /*00c0*/ 	.byte	0x04, 0x36
        /*00c2*/ 	.short	(.L_1077 - .L_1076)
.L_1076:
        /*00c4*/ 	.word	0x00000008
.L_1077:


//--------------------- .nv.info._Z19addBoundaryQuadricsiibfPKfS0_PKiS2_Pf --------------------------
	.section	.nv.info._Z19addBoundaryQuadricsiibfPKfS0_PKiS2_Pf,"",@"SHT_CUDA_INFO"
	.sectionflags	@""
	.align	4


	//----- nvinfo : EIATTR_CUDA_API_VERSION
	.align		4
        /*0000*/ 	.byte	0x04, 0x37
        /*0002*/ 	.short	(.L_1079 - .L_1078)
.L_1078:
        /*0004*/ 	.word	0x00000082


	//----- nvinfo : EIATTR_KPARAM_INFO
	.align		4
.L_1079:
        /*0008*/ 	.byte	0x04, 0x17
        /*000a*/ 	.short	(.L_1081 - .L_1080)
.L_1080:
        /*000c*/ 	.word	0x00000000
        /*0010*/ 	.short	0x0008
        /*0012*/ 	.short	0x0030
        /*0014*/ 	.byte	0x00, 0xf5, 0x21, 0x00


	//----- nvinfo : EIATTR_KPARAM_INFO
	.align		4
.L_1081:
        /*0018*/ 	.byte	0x04, 0x17
        /*001a*/ 	.short	(.L_1083 - .L_1082)
.L_1082:
        /*001c*/ 	.word	0x00000000
        /*0020*/ 	.short	0x0007
        /*0022*/ 	.short	0x0028
        /*0024*/ 	.byte	0x00, 0xf5, 0x21, 0x00


	//----- nvinfo : EIATTR_KPARAM_INFO
	.align		4
.L_1083:
        /*0028*/ 	.byte	0x04, 0x17
        /*002a*/ 	.short	(.L_1085 - .L_1084)
.L_1084:
        /*002c*/ 	.word	0x00000000
        /*0030*/ 	.short	0x0006
        /*0032*/ 	.short	0x0020
        /*0034*/ 	.byte	0x00, 0xf5, 0x21, 0x00


	//----- nvinfo : EIATTR_KPARAM_INFO
	.align		4
.L_1085:
        /*0038*/ 	.byte	0x04, 0x17
        /*003a*/ 	.short	(.L_1087 - .L_1086)
.L_1086:
        /*003c*/ 	.word	0x00000000
        /*0040*/ 	.short	0x0005
        /*0042*/ 	.short	0x0018
        /*0044*/ 	.byte	0x00, 0xf5, 0x21, 0x00


	//----- nvinfo : EIATTR_KPARAM_INFO
	.align		4
.L_1087:
        /*0048*/ 	.byte	0x04, 0x17
        /*004a*/ 	.short	(.L_1089 - .L_1088)
.L_1088:
        /*004c*/ 	.word	0x00000000
        /*0050*/ 	.short	0x0004
        /*0052*/ 	.short	0x0010
        /*0054*/ 	.byte	0x00, 0xf5, 0x21, 0x00


	//----- nvinfo : EIATTR_KPARAM_INFO
	.align		4
.L_1089:
        /*0058*/ 	.byte	0x04, 0x17
        /*005a*/ 	.short	(.L_1091 - .L_1090)
.L_1090:
        /*005c*/ 	.word	0x00000000
        /*0060*/ 	.short	0x0003
        /*0062*/ 	.short	0x000c
        /*0064*/ 	.byte	0x00, 0xf0, 0x11, 0x00


	//----- nvinfo : EIATTR_KPARAM_INFO
	.align		4
.L_1091:
        /*0068*/ 	.byte	0x04, 0x17
        /*006a*/ 	.short	(.L_1093 - .L_1092)
.L_1092:
        /*006c*/ 	.word	0x00000000
        /*0070*/ 	.short	0x0002
        /*0072*/ 	.short	0x0008
        /*0074*/ 	.byte	0x00, 0xf0, 0x05, 0x00


	//----- nvinfo : EIATTR_KPARAM_INFO
	.align		4
.L_1093:
        /*0078*/ 	.byte	0x04, 0x17
        /*007a*/ 	.short	(.L_1095 - .L_1094)
.L_1094:
        /*007c*/ 	.word	0x00000000
        /*0080*/ 	.short	0x0001
        /*0082*/ 	.short	0x0004
        /*0084*/ 	.byte	0x00, 0xf0, 0x11, 0x00


	//----- nvinfo : EIATTR_KPARAM_INFO
	.align		4
.L_1095:
        /*0088*/ 	.byte	0x04, 0x17
        /*008a*/ 	.short	(.L_1097 - .L_1096)
.L_1096:
        /*008c*/ 	.word	0x00000000
        /*0090*/ 	.short	0x0000
        /*0092*/ 	.short	0x0000
        /*0094*/ 	.byte	0x00, 0xf0, 0x11, 0x00


	//----- nvinfo : EIATTR_SPARSE_MMA_MASK
	.align		4
.L_1097:
        /*0098*/ 	.byte	0x03, 0x50
        /*009a*/ 	.short	0x0000


	//----- nvinfo : EIATTR_MAXREG_COUNT
	.align		4
        /*009c*/ 	.byte	0x03, 0x1b
        /*009e*/ 	.short	0x00ff


	//----- nvinfo : EIATTR_MERCURY_ISA_VERSION
	.align		4
        /*00a0*/ 	.byte	0x03, 0x5f
        /*00a2*/ 	.short	0x0101


	//----- nvinfo : EIATTR_VRC_CTA_INIT_COUNT
	.align		4
        /*00a4*/ 	.byte	0x02, 0x4a
	.zero		1
	.zero		1


	//----- nvinfo : EIATTR_EXIT_INSTR_OFFSETS
	.align		4
        /*00a8*/ 	.byte	0x04, 0x1c
        /*00aa*/ 	.short	(.L_1099 - .L_1098)


	//   ....[0]....
.L_1098:
        /*00ac*/ 	.word	0x00000070


	//   ....[1]....
        /*00b0*/ 	.word	0x000002e0


	//   ....[2]....
        /*00b4*/ 	.word	0x00000c00


	//----- nvinfo : EIATTR_CRS_STACK_SIZE
	.align		4
.L_1099:
        /*00b8*/ 	.byte	0x04, 0x1e
        /*00ba*/ 	.short	(.L_1101 - .L_1100)
.L_1100:
        /*00bc*/ 	.word	0x00000000


	//----- nvinfo : EIATTR_CBANK_PARAM_SIZE
	.align		4
.L_1101:
        /*00c0*/ 	.byte	0x03, 0x19
        /*00c2*/ 	.short	0x0038


	//----- nvinfo : EIATTR_PARAM_CBANK
	.align		4
        /*00c4*/ 	.byte	0x04, 0x0a
        /*00c6*/ 	.short	(.L_1103 - .L_1102)
	.align		4
.L_1102:
        /*00c8*/ 	.word	index@(.nv.constant0._Z19addBoundaryQuadricsiibfPKfS0_PKiS2_Pf)
        /*00cc*/ 	.short	0x0380
        /*00ce*/ 	.short	0x0038


	//----- nvinfo : EIATTR_SW_WAR
	.align		4
.L_1103:
        /*00d0*/ 	.byte	0x04, 0x36
        /*00d2*/ 	.short	(.L_1105 - .L_1104)
.L_1104:
        /*00d4*/ 	.word	0x00000008
.L_1105:


//--------------------- .nv.info._Z12extractEdgesiPKiPi --------------------------
	.section	.nv.info._Z12extractEdgesiPKiPi,"",@"SHT_CUDA_INFO"
	.sectionflags	@""
	.align	4


	//----- nvinfo : EIATTR_CUDA_API_VERSION
	.align		4
        /*0000*/ 	.byte	0x04, 0x37
        /*0002*/ 	.short	(.L_1107 - .L_1106)
.L_1106:
        /*0004*/ 	.word	0x00000082


	//----- nvinfo : EIATTR_KPARAM_INFO
	.align		4
.L_1107:
        /*0008*/ 	.byte	0x04, 0x17
        /*000a*/ 	.short	(.L_1109 - .L_1108)
.L_1108:
        /*000c*/ 	.word	0x00000000
        /*0010*/ 	.short	0x0002
        /*0012*/ 	.short	0x0010
        /*0014*/ 	.byte	0x00, 0xf5, 0x21, 0x00


	//----- nvinfo : EIATTR_KPARAM_INFO
	.align		4
.L_1109:
        /*0018*/ 	.byte	0x04, 0x17
        /*001a*/ 	.short	(.L_1111 - .L_1110)
.L_1110:
        /*001c*/ 	.word	0x00000000
        /*0020*/ 	.short	0x0001
        /*0022*/ 	.short	0x0008
        /*0024*/ 	.byte	0x00, 0xf5, 0x21, 0x00


	//----- nvinfo : EIATTR_KPARAM_INFO
	.align		4
.L_1111:
        /*0028*/ 	.byte	0x04, 0x17
        /*002a*/ 	.short	(.L_1113 - .L_1112)
.L_1112:
        /*002c*/ 	.word	0x00000000
        /*0030*/ 	.short	0x0000
        /*0032*/ 	.short	0x0000
        /*0034*/ 	.byte	0x00, 0xf0, 0x11, 0x00


	//----- nvinfo : EIATTR_SPARSE_MMA_MASK
	.align		4
.L_1113:
        /*0038*/ 	.byte	0x03, 0x50
        /*003a*/ 	.short	0x0000


	//----- nvinfo : EIATTR_MAXREG_COUNT
	.align		4
        /*003c*/ 	.byte	0x03, 0x1b
        /*003e*/ 	.short	0x00ff


	//----- nvinfo : EIATTR_MERCURY_ISA_VERSION
	.align		4
        /*0040*/ 	.byte	0x03, 0x5f
        /*0042*/ 	.short	0x0101


	//----- nvinfo : EIATTR_VRC_CTA_INIT_COUNT
	.align		4
        /*0044*/ 	.byte	0x02, 0x4a
	.zero		1
	.zero		1


	//----- nvinfo : EIATTR_EXIT_INSTR_OFFSETS
	.align		4
        /*0048*/ 	.byte	0x04, 0x1c
        /*004a*/ 	.short	(.L_1115 - .L_1114)


	//   ....[0]....
.L_1114:
        /*004c*/ 	.word	0x00000070


	//   ....[1]....
        /*0050*/ 	.word	0x00000240


	//   ....[2]....
        /*0054*/ 	.word	0x00000280


	//----- nvinfo : EIATTR_CBANK_PARAM_SIZE
	.align		4
.L_1115:
        /*0058*/ 	.byte	0x03, 0x19
        /*005a*/ 	.short	0x0018


	//----- nvinfo : EIATTR_PARAM_CBANK
	.align		4
        /*005c*/ 	.byte	0x04, 0x0a
        /*005e*/ 	.short	(.L_1117 - .L_1116)
	.align		4
.L_1116:
        /*0060*/ 	.word	index@(.nv.constant0._Z12extractEdgesiPKiPi)
        /*0064*/ 	.short	0x0380
        /*0066*/ 	.short	0x0018


	//----- nvinfo : EIATTR_SW_WAR
	.align		4
.L_1117:
        /*0068*/ 	.byte	0x04, 0x36
        /*006a*/ 	.short	(.L_1119 - .L_1118)
.L_1118:
        /*006c*/ 	.word	0x00000008
.L_1119:


//--------------------- .nv.info._Z18initVertexQuadricsibPKiPKfPf --------------------------
	.section	.nv.info._Z18initVertexQuadricsibPKiPKfPf,"",@"SHT_CUDA_INFO"
	.sectionflags	@""
	.align	4


	//----- nvinfo : EIATTR_CUDA_API_VERSION
	.align		4
        /*0000*/ 	.byte	0x04, 0x37
        /*0002*/ 	.short	(.L_1121 - .L_1120)
.L_1120:
        /*0004*/ 	.word	0x00000082


	//----- nvinfo : EIATTR_KPARAM_INFO
	.align		4
.L_1121:
        /*0008*/ 	.byte	0x04, 0x17
        /*000a*/ 	.short	(.L_1123 - .L_1122)
.L_1122:
        /*000c*/ 	.word	0x00000000
        /*0010*/ 	.short	0x0004
        /*0012*/ 	.short	0x0018
        /*0014*/ 	.byte	0x00, 0xf5, 0x21, 0x00


	//----- nvinfo : EIATTR_KPARAM_INFO
	.align		4
.L_1123:
        /*0018*/ 	.byte	0x04, 0x17
        /*001a*/ 	.short	(.L_1125 - .L_1124)
.L_1124:
        /*001c*/ 	.word	0x00000000
        /*0020*/ 	.short	0x0003
        /*0022*/ 	.short	0x0010
        /*0024*/ 	.byte	0x00, 0xf5, 0x21, 0x00


	//----- nvinfo : EIATTR_KPARAM_INFO
	.align		4
.L_1125:
        /*0028*/ 	.byte	0x04, 0x17
        /*002a*/ 	.short	(.L_1127 - .L_1126)
.L_1126:
        /*002c*/ 	.word	0x00000000
        /*0030*/ 	.short	0x0002
        /*0032*/ 	.short	0x0008
        /*0034*/ 	.byte	0x00, 0xf5, 0x21, 0x00


	//----- nvinfo : EIATTR_KPARAM_INFO
	.align		4
.L_1127:
        /*0038*/ 	.byte	0x04, 0x17
        /*003a*/ 	.short	(.L_1129 - .L_1128)
.L_1128:
        /*003c*/ 	.word	0x00000000
        /*0040*/ 	.short	0x0001
        /*0042*/ 	.short	0x0004
        /*0044*/ 	.byte	0x00, 0xf0, 0x05, 0x00


	//----- nvinfo : EIATTR_KPARAM_INFO
	.align		4
.L_1129:
        /*0048*/ 	.byte	0x04, 0x17
        /*004a*/ 	.short	(.L_1131 - .L_1130)
.L_1130:
        /*004c*/ 	.word	0x00000000
        /*0050*/ 	.short	0x0000
        /*0052*/ 	.short	0x0000
        /*0054*/ 	.byte	0x00, 0xf0, 0x11, 0x00


	//----- nvinfo : EIATTR_SPARSE_MMA_MASK
	.align		4
.L_1131:
        /*0058*/ 	.byte	0x03, 0x50
        /*005a*/ 	.short	0x0000


	//----- nvinfo : EIATTR_MAXREG_COUNT
	.align		4
        /*005c*/ 	.byte	0x03, 0x1b
        /*005e*/ 	.short	0x00ff


	//----- nvinfo : EIATTR_MERCURY_ISA_VERSION
	.align		4
        /*0060*/ 	.byte	0x03, 0x5f
        /*0062*/ 	.short	0x0101


	//----- nvinfo : EIATTR_VRC_CTA_INIT_COUNT
	.align		4
        /*0064*/ 	.byte	0x02, 0x4a
	.zero		1
	.zero		1


	//----- nvinfo : EIATTR_EXIT_INSTR_OFFSETS
	.align		4
        /*0068*/ 	.byte	0x04, 0x1c
        /*006a*/ 	.short	(.L_1133 - .L_1132)


	//   ....[0]....
.L_1132:
        /*006c*/ 	.word	0x00000070


	//   ....[1]....
        /*0070*/ 	.word	0x00000630


	//----- nvinfo : EIATTR_CRS_STACK_SIZE
	.align		4
.L_1133:
        /*0074*/ 	.byte	0x04, 0x1e
        /*0076*/ 	.short	(.L_1135 - .L_1134)
.L_1134:
        /*0078*/ 	.word	0x00000000


	//----- nvinfo : EIATTR_CBANK_PARAM_SIZE
	.align		4
.L_1135:
        /*007c*/ 	.byte	0x03, 0x19
        /*007e*/ 	.short	0x0020


	//----- nvinfo : EIATTR_PARAM_CBANK
	.align		4
        /*0080*/ 	.byte	0x04, 0x0a
        /*0082*/ 	.short	(.L_1137 - .L_1136)
	.align		4
.L_1136:
        /*0084*/ 	.word	index@(.nv.constant0._Z18initVertexQuadricsibPKiPKfPf)
        /*0088*/ 	.short	0x0380
        /*008a*/ 	.short	0x0020


	//----- nvinfo : EIATTR_SW_WAR
	.align		4
.L_1137:
        /*008c*/ 	.byte	0x04, 0x36
        /*008e*/ 	.short	(.L_1139 - .L_1138)
.L_1138:
        /*0090*/ 	.word	0x00000008
.L_1139:


//--------------------- .nv.callgraph             --------------------------
	.section	.nv.callgraph,"",@"SHT_CUDA_CALLGRAPH"
	.align	4
	.sectionentsize	8
	.align		4
        /*0000*/ 	.word	0x00000000
	.align		4
        /*0004*/ 	.word	0xffffffff
	.align		4
        /*0008*/ 	.word	index@(_Z11update_repAiPiS_S_)
	.align		4
        /*000c*/ 	.word	index@(vprintf)
	.align		4
        /*0010*/ 	.word	0x00000000
	.align		4
        /*0014*/ 	.word	0xfffffffe
	.align		4
        /*0018*/ 	.word	0x00000000
	.align		4
        /*001c*/ 	.word	0xfffffffd
	.align		4
        /*0020*/ 	.word	0x00000000
	.align		4
        /*0024*/ 	.word	0xfffffffc


//--------------------- .nv.constant4             --------------------------
	.section	.nv.constant4,"a",@progbits
	.align	8
	.align		8
.nv.constant4:
        /*0000*/ 	.dword	_ZN34_INTERNAL_698e1752_4_k_cu_82da951f4cuda3std3__45__cpo5beginE
	.align		8
        /*0008*/ 	.dword	_ZN34_INTERNAL_698e1752_4_k_cu_82da951f4cuda3std3__45__cpo3endE
	.align		8
        /*0010*/ 	.dword	_ZN34_INTERNAL_698e1752_4_k_cu_82da951f4cuda3std3__45__cpo6cbeginE
	.align		8
        /*0018*/ 	.dword	_ZN34_INTERNAL_698e1752_4_k_cu_82da951f4cuda3std3__45__cpo4cendE
	.align		8
        /*0020*/ 	.dword	_ZN34_INTERNAL_698e1752_4_k_cu_82da951f4cuda3std3__45__cpo6rbeginE
	.align		8
        /*0028*/ 	.dword	_ZN34_INTERNAL_698e1752_4_k_cu_82da951f4cuda3std3__45__cpo4rendE
	.align		8
        /*0030*/ 	.dword	_ZN34_INTERNAL_698e1752_4_k_cu_82da951f4cuda3std3__45__cpo7crbeginE
	.align		8
        /*0038*/ 	.dword	_ZN34_INTERNAL_698e1752_4_k_cu_82da951f4cuda3std3__45__cpo5crendE
	.align		8
        /*0040*/ 	.dword	_ZN34_INTERNAL_698e1752_4_k_cu_82da951f4cuda3std3__436_GLOBAL__N__698e1752_4_k_cu_82da951f6ignoreE
	.align		8
        /*0048*/ 	.dword	_ZN34_INTERNAL_698e1752_4_k_cu_82da951f4cuda3std3__419piecewise_constructE
	.align		8
        /*0050*/ 	.dword	_ZN34_INTERNAL_698e1752_4_k_cu_82da951f4cuda3std3__48in_placeE
	.align		8
        /*0058*/ 	.dword	_ZN34_INTERNAL_698e1752_4_k_cu_82da951f4cuda3std3__420unreachable_sentinelE
	.align		8
        /*0060*/ 	.dword	_ZN34_INTERNAL_698e1752_4_k_cu_82da951f4cuda3std3__47nulloptE
	.align		8
        /*0068*/ 	.dword	_ZN34_INTERNAL_698e1752_4_k_cu_82da951f4cuda3std3__48unexpectE
	.align		8
        /*0070*/ 	.dword	_ZN34_INTERNAL_698e1752_4_k_cu_82da951f4cuda3std6ranges3__45__cpo4swapE
	.align		8
        /*0078*/ 	.dword	_ZN34_INTERNAL_698e1752_4_k_cu_82da951f4cuda3std6ranges3__45__cpo9iter_moveE
	.align		8
        /*0080*/ 	.dword	_ZN34_INTERNAL_698e1752_4_k_cu_82da951f4cuda3std6ranges3__45__cpo5beginE
	.align		8
        /*0088*/ 	.dword	_ZN34_INTERNAL_698e1752_4_k_cu_82da951f4cuda3std6ranges3__45__cpo3endE
	.align		8
        /*0090*/ 	.dword	_ZN34_INTERNAL_698e1752_4_k_cu_82da951f4cuda3std6ranges3__45__cpo6cbeginE
	.align		8
        /*0098*/ 	.dword	_ZN34_INTERNAL_698e1752_4_k_cu_82da951f4cuda3std6ranges3__45__cpo4cendE
	.align		8
        /*00a0*/ 	.dword	_ZN34_INTERNAL_698e1752_4_k_cu_82da951f4cuda3std6ranges3__45__cpo7advanceE
	.align		8
        /*00a8*/ 	.dword	_ZN34_INTERNAL_698e1752_4_k_cu_82da951f4cuda3std6ranges3__45__cpo9iter_swapE
	.align		8
        /*00b0*/ 	.dword	_ZN34_INTERNAL_698e1752_4_k_cu_82da951f4cuda3std6ranges3__45__cpo4nextE
	.align		8
        /*00b8*/ 	.dword	_ZN34_INTERNAL_698e1752_4_k_cu_82da951f4cuda3std6ranges3__45__cpo4prevE
	.align		8
        /*00c0*/ 	.dword	_ZN34_INTERNAL_698e1752_4_k_cu_82da951f4cuda3std6ranges3__45__cpo4dataE
	.align		8
        /*00c8*/ 	.dword	_ZN34_INTERNAL_698e1752_4_k_cu_82da951f4cuda3std6ranges3__45__cpo5cdataE
	.align		8
        /*00d0*/ 	.dword	_ZN34_INTERNAL_698e1752_4_k_cu_82da951f4cuda3std6ranges3__45__cpo4sizeE
	.align		8
        /*00d8*/ 	.dword	_ZN34_INTERNAL_698e1752_4_k_cu_82da951f4cuda3std6ranges3__45__cpo5ssizeE
	.align		8
        /*00e0*/ 	.dword	_ZN34_INTERNAL_698e1752_4_k_cu_82da951f4cuda3std6ranges3__45__cpo8distanceE
	.align		8
        /*00e8*/ 	.dword	_ZN34_INTERNAL_698e1752_4_k_cu_82da951f6thrust24THRUST_300001_SM_1000_NS8cuda_cub3parE
	.align		8
        /*00f0*/ 	.dword	_ZN34_INTERNAL_698e1752_4_k_cu_82da951f6thrust24THRUST_300001_SM_1000_NS8cuda_cub10par_nosyncE
	.align		8
        /*00f8*/ 	.dword	_ZN34_INTERNAL_698e1752_4_k_cu_82da951f6thrust24THRUST_300001_SM_1000_NS6system6detail10sequential3seqE
	.align		8
        /*0100*/ 	.dword	_ZN34_INTERNAL_698e1752_4_k_cu_82da951f6thrust24THRUST_300001_SM_1000_NS6system3cpp3parE
	.align		8
        /*0108*/ 	.dword	_ZN34_INTERNAL_698e1752_4_k_cu_82da951f6thrust24THRUST_300001_SM_1000_NS12placeholders2_1E
	.align		8
        /*0110*/ 	.dword	_ZN34_INTERNAL_698e1752_4_k_cu_82da951f6thrust24THRUST_300001_SM_1000_NS12placeholders2_2E
	.align		8
        /*0118*/ 	.dword	_ZN34_INTERNAL_698e1752_4_k_cu_82da951f6thrust24THRUST_300001_SM_1000_NS12placeholders2_3E
	.align		8
        /*0120*/ 	.dword	_ZN34_INTERNAL_698e1752_4_k_cu_82da951f6thrust24THRUST_300001_SM_1000_NS12placeholders2_4E
	.align		8
        /*0128*/ 	.dword	_ZN34_INTERNAL_698e1752_4_k_cu_82da951f6thrust24THRUST_300001_SM_1000_NS12placeholders2_5E
	.align		8
        /*0130*/ 	.dword	_ZN34_INTERNAL_698e1752_4_k_cu_82da951f6thrust24THRUST_300001_SM_1000_NS12placeholders2_6E
	.align		8
        /*0138*/ 	.dword	_ZN34_INTERNAL_698e1752_4_k_cu_82da951f6thrust24THRUST_300001_SM_1000_NS12placeholders2_7E
	.align		8
        /*0140*/ 	.dword	_ZN34_INTERNAL_698e1752_4_k_cu_82da951f6thrust24THRUST_300001_SM_1000_NS12placeholders2_8E
	.align		8
        /*0148*/ 	.dword	_ZN34_INTERNAL_698e1752_4_k_cu_82da951f6thrust24THRUST_300001_SM_1000_NS12placeholders2_9E
	.align		8
        /*0150*/ 	.dword	_ZN34_INTERNAL_698e1752_4_k_cu_82da951f6thrust24THRUST_300001_SM_1000_NS12placeholders3_10E
	.align		8
        /*0158*/ 	.dword	_ZN34_INTERNAL_698e1752_4_k_cu_82da951f6thrust24THRUST_300001_SM_1000_NS3seqE
	.align		8
        /*0160*/ 	.dword	_ZN34_INTERNAL_698e1752_4_k_cu_82da951f6thrust24THRUST_300001_SM_1000_NS6deviceE
	.align		8
        /*0168*/ 	.dword	$str
	.align		8
        /*0170*/ 	.dword	vprintf


//--------------------- .text._ZN3cub18CUB_300001_SM_10006detail10radix_sort29DeviceRadixSortOnesweepKernelINS1_5radix10policy_hubIffyE10Policy1000ELNS0_9SortOrderE0EffyiiNS1_21identity_decomposer_tEEEvPT5_SB_PT3_PKSC_PT1_PKSG_PT2_PKSK_T4_iiT6_ --------------------------
	.section	.text._ZN3cub18CUB_300001_SM_10006detail10radix_sort29DeviceRadixSortOnesweepKernelINS1_5radix10policy_hubIffyE10Policy1000ELNS0_9SortOrderE0EffyiiNS1_21identity_decomposer_tEEEvPT5_SB_PT3_PKSC_PT1_PKSG_PT2_PKSK_T4_iiT6_,"ax",@progbits
	.align	128
        .global         _ZN3cub18CUB_300001_SM_10006detail10radix_sort29DeviceRadixSortOnesweepKernelINS1_5radix10policy_hubIffyE10Policy1000ELNS0_9SortOrderE0EffyiiNS1_21identity_decomposer_tEEEvPT5_SB_PT3_PKSC_PT1_PKSG_PT2_PKSK_T4_iiT6_
        .type           _ZN3cub18CUB_300001_SM_10006detail10radix_sort29DeviceRadixSortOnesweepKernelINS1_5radix10policy_hubIffyE10Policy1000ELNS0_9SortOrderE0EffyiiNS1_21identity_decomposer_tEEEvPT5_SB_PT3_PKSC_PT1_PKSG_PT2_PKSK_T4_iiT6_,@function
        .size           _ZN3cub18CUB_300001_SM_10006detail10radix_sort29DeviceRadixSortOnesweepKernelINS1_5radix10policy_hubIffyE10Policy1000ELNS0_9SortOrderE0EffyiiNS1_21identity_decomposer_tEEEvPT5_SB_PT3_PKSC_PT1_PKSG_PT2_PKSK_T4_iiT6_,(.L_x_3408 - _ZN3cub18CUB_300001_SM_10006detail10radix_sort29DeviceRadixSortOnesweepKernelINS1_5radix10policy_hubIffyE10Policy1000ELNS0_9SortOrderE0EffyiiNS1_21identity_decomposer_tEEEvPT5_SB_PT3_PKSC_PT1_PKSG_PT2_PKSK_T4_iiT6_)
        .other          _ZN3cub18CUB_300001_SM_10006detail10radix_sort29DeviceRadixSortOnesweepKernelINS1_5radix10policy_hubIffyE10Policy1000ELNS0_9SortOrderE0EffyiiNS1_21identity_decomposer_tEEEvPT5_SB_PT3_PKSC_PT1_PKSG_PT2_PKSK_T4_iiT6_,@"STO_CUDA_ENTRY STV_DEFAULT"
_ZN3cub18CUB_300001_SM_10006detail10radix_sort29DeviceRadixSortOnesweepKernelINS1_5radix10policy_hubIffyE10Policy1000ELNS0_9SortOrderE0EffyiiNS1_21identity_decomposer_tEEEvPT5_SB_PT3_PKSC_PT1_PKSG_PT2_PKSK_T4_iiT6_:
.text._ZN3cub18CUB_300001_SM_10006detail10radix_sort29DeviceRadixSortOnesweepKernelINS1_5radix10policy_hubIffyE10Policy1000ELNS0_9SortOrderE0EffyiiNS1_21identity_decomposer_tEEEvPT5_SB_PT3_PKSC_PT1_PKSG_PT2_PKSK_T4_iiT6_:
[----:B------:R-:W-:Y:S01]  /*0000*/  LDC R1, c[0x0][0x37c] ;  /* 0x0000df00ff017b82 */ /* 0x000fe20000000800 */
[----:B------:R-:W0:Y:S01]  /*0010*/  S2R R3, SR_TID.X ;  /* 0x0000000000037919 */ /* 0x000e220000002100 */
[----:B------:R-:W-:Y:S01]  /*0020*/  MOV R23, 0x400 ;  /* 0x0000040000177802 */ /* 0x000fe20000000f00 */
[----:B------:R-:W1:Y:S01]  /*0030*/  LDCU.64 UR6, c[0x0][0x358] ;  /* 0x00006b00ff0677ac */ /* 0x000e620008000a00 */
[----:B------:R-:W-:Y:S01]  /*0040*/  BSSY.RECONVERGENT B0, `(.L_x_0) ;  /* 0x000000c000007945 */ /* 0x000fe20003800200 */
[----:B------:R-:W2:Y:S01]  /*0050*/  S2R R0, SR_CgaCtaId ;  /* 0x0000000000007919 */ /* 0x000ea20000008800 */
[----:B0-----:R-:W-:Y:S02]  /*0060*/  ISETP.NE.AND P0, PT, R3, RZ, PT ;  /* 0x000000ff0300720c */ /* 0x001fe40003f05270 */
[----:B--2---:R-:W-:-:S11]  /*0070*/  LEA R23, R0, R23, 0x18 ;  /* 0x0000001700177211 */ /* 0x004fd600078ec0ff */
[----:B-1----:R-:W-:Y:S05]  /*0080*/  @P0 BRA `(.L_x_1) ;  /* 0x00000000001c0947 */ /* 0x002fea0003800000 */
[----:B------:R-:W0:Y:S01]  /*0090*/  LDC.64 R4, c[0x0][0x388] ;  /* 0x0000e200ff047b82 */ /* 0x000e220000000a00 */
[----:B------:R-:W-:-:S05]  /*00a0*/  IMAD.MOV.U32 R7, RZ, RZ, 0x1 ;  /* 0x00000001ff077424 */ /* 0x000fca00078e00ff */
[----:B0-----:R-:W2:Y:S02]  /*00b0*/  ATOMG.E.ADD.STRONG.GPU PT, R4, desc[UR6][R4.64], R7 ;  /* 0x80000007040479a8 */ /* 0x001ea400081ef106 */
[----:B------:R-:W0:Y:S01]  /*00c0*/  S2UR UR5, SR_CgaCtaId ;  /* 0x00000000000579c3 */ /* 0x000e220000008800 */
[----:B------:R-:W-:Y:S02]  /*00d0*/  UMOV UR4, 0x400 ;  /* 0x0000040000047882 */ /* 0x000fe40000000000 */
[----:B0-----:R-:W-:-:S09]  /*00e0*/  ULEA UR4, UR5, UR4, 0x18 ;  /* 0x0000000405047291 */ /* 0x001fd2000f8ec0ff */
[----:B--2---:R0:W-:Y:S03]  /*00f0*/  STS [UR4+0x6600], R4 ;  /* 0x00660004ff007988 */ /* 0x0041e60008000804 */
.L_x_1:
[----:B------:R-:W-:Y:S05]  /*0100*/  BSYNC.RECONVERGENT B0 ;  /* 0x0000000000007941 */ /* 0x000fea0003800200 */
.L_x_0:
[----:B------:R-:W-:Y:S01]  /*0110*/  BAR.SYNC.DEFER_BLOCKING 0x0 ;  /* 0x0000000000007b1d */ /* 0x000fe20000010000 */
[----:B0-----:R-:W-:-:S05]  /*0120*/  SHF.R.U32.HI R4, RZ, 0x5, R3 ;  /* 0x00000005ff047819 */ /* 0x001fca0000011603 */
[----:B------:R-:W0:Y:S01]  /*0130*/  LDCU UR4, c[0x0][0x3c0] ;  /* 0x00007800ff0477ac */ /* 0x000e220008000800 */
[----:B------:R-:W1:Y:S01]  /*0140*/  S2R R0, SR_LANEID ;  /* 0x0000000000007919 */ /* 0x000e620000000000 */
[----:B------:R-:W2:Y:S02]  /*0150*/  LDS R5, [R23+0x6600] ;  /* 0x0066000017057984 */ /* 0x000ea40000000800 */
[----:B--2---:R-:W-:-:S04]  /*0160*/  IMAD R18, R5, 0x1980, RZ ;  /* 0x0000198005127824 */ /* 0x004fc800078e02ff */
[----:B------:R-:W-:Y:S01]  /*0170*/  VIADD R35, R18, 0x1980 ;  /* 0x0000198012237836 */ /* 0x000fe20000000000 */
[----:B------:R-:W-:-:S04]  /*0180*/  SHF.R.S32.HI R47, RZ, 0x1f, R18 ;  /* 0x0000001fff2f7819 */ /* 0x000fc80000011412 */
[----:B0-----:R-:W-:-:S13]  /*0190*/  ISETP.GT.AND P0, PT, R35, UR4, PT ;  /* 0x0000000423007c0c */ /* 0x001fda000bf04270 */
[----:B-1----:R-:W-:Y:S05]  /*01a0*/  @P0 BRA `(.L_x_2) ;  /* 0x0000000000680947 */ /* 0x002fea0003800000 */
[----:B------:R-:W0:Y:S01]  /*01b0*/  LDCU.64 UR4, c[0x0][0x3a8] ;  /* 0x00007500ff0477ac */ /* 0x000e220008000a00 */
[C---:B------:R-:W-:Y:S02]  /*01c0*/  LOP3.LUT R50, R3.reuse, 0x1f, RZ, 0xc0, !PT ;  /* 0x0000001f03327812 */ /* 0x040fe400078ec0ff */
[----:B------:R-:W-:-:S05]  /*01d0*/  LOP3.LUT R21, R3, 0x3e0, RZ, 0xc0, !PT ;  /* 0x000003e003157812 */ /* 0x000fca00078ec0ff */
[----:B------:R-:W-:-:S05]  /*01e0*/  IMAD R7, R21, 0x11, R50 ;  /* 0x0000001115077824 */ /* 0x000fca00078e0232 */
[----:B------:R-:W-:-:S05]  /*01f0*/  IADD3 R7, P0, PT, R18, R7, RZ ;  /* 0x0000000712077210 */ /* 0x000fca0007f1e0ff */
[----:B------:R-:W-:Y:S01]  /*0200*/  IMAD.X R8, RZ, RZ, R47, P0 ;  /* 0x000000ffff087224 */ /* 0x000fe200000e062f */
[----:B0-----:R-:W-:-:S04]  /*0210*/  LEA R6, P0, R7, UR4, 0x2 ;  /* 0x0000000407067c11 */ /* 0x001fc8000f8010ff */
[----:B------:R-:W-:-:S05]  /*0220*/  LEA.HI.X R7, R7, UR5, R8, 0x2, P0 ;  /* 0x0000000507077c11 */ /* 0x000fca00080f1408 */
[----:B------:R0:W5:Y:S04]  /*0230*/  LDG.E R13, desc[UR6][R6.64] ;  /* 0x00000006060d7981 */ /* 0x000168000c1e1900 */
        /* <DEDUP_REMOVED lines=15> */
[----:B------:R0:W5:Y:S01]  /*0330*/  LDG.E R28, desc[UR6][R6.64+0x800] ;  /* 0x00080006061c7981 */ /* 0x000162000c1e1900 */
[----:B------:R-:W-:Y:S05]  /*0340*/  BRA `(.L_x_3) ;  /* 0x0000000400307947 */ /* 0x000fea0003800000 */
.L_x_2:
[C---:B------:R-:W-:Y:S01]  /*0350*/  LOP3.LUT R50, R3.reuse, 0x1f, RZ, 0xc0, !PT ;  /* 0x0000001f03327812 */ /* 0x040fe200078ec0ff */
[----:B------:R-:W0:Y:S01]  /*0360*/  LDCU.64 UR8, c[0x0][0x3a8] ;  /* 0x00007500ff0877ac */ /* 0x000e220008000a00 */
[----:B------:R-:W-:Y:S01]  /*0370*/  LOP3.LUT R21, R3, 0x3e0, RZ, 0xc0, !PT ;  /* 0x000003e003157812 */ /* 0x000fe200078ec0ff */
[----:B------:R-:W-:Y:S01]  /*0380*/  IMAD.MOV.U32 R13, RZ, RZ, 0x7fffffff ;  /* 0x7fffffffff0d7424 */ /* 0x000fe200078e00ff */
[----:B------:R-:W-:-:S03]  /*0390*/  IADD3 R8, PT, PT, -R18, UR4, RZ ;  /* 0x0000000412087c10 */ /* 0x000fc6000fffe1ff */
[----:B------:R-:W-:-:S04]  /*03a0*/  IMAD R15, R21, 0x11, R50 ;  /* 0x00000011150f7824 */ /* 0x000fc800078e0232 */
[C---:B------:R-:W-:Y:S01]  /*03b0*/  VIADD R9, R15.reuse, 0x40 ;  /* 0x000000400f097836 */ /* 0x040fe20000000000 */
[----:B------:R-:W-:Y:S01]  /*03c0*/  IADD3 R10, P0, PT, R18, R15, RZ ;  /* 0x0000000f120a7210 */ /* 0x000fe20007f1e0ff */
[C---:B------:R-:W-:Y:S01]  /*03d0*/  VIADD R7, R15.reuse, 0x20 ;  /* 0x000000200f077836 */ /* 0x040fe20000000000 */
[-C--:B------:R-:W-:Y:S02]  /*03e0*/  ISETP.GE.AND P2, PT, R15, R8.reuse, PT ;  /* 0x000000080f00720c */ /* 0x080fe40003f46270 */
[-C--:B------:R-:W-:Y:S01]  /*03f0*/  ISETP.GE.AND P4, PT, R9, R8.reuse, PT ;  /* 0x000000080900720c */ /* 0x080fe20003f86270 */
[----:B------:R-:W-:Y:S01]  /*0400*/  VIADD R9, R15, 0x80 ;  /* 0x000000800f097836 */ /* 0x000fe20000000000 */
[-C--:B------:R-:W-:Y:S01]  /*0410*/  ISETP.GE.AND P3, PT, R7, R8.reuse, PT ;  /* 0x000000080700720c */ /* 0x080fe20003f66270 */
[----:B------:R-:W-:Y:S02]  /*0420*/  VIADD R7, R15, 0x60 ;  /* 0x000000600f077836 */ /* 0x000fe40000000000 */
[----:B------:R-:W-:Y:S01]  /*0430*/  IMAD.X R11, RZ, RZ, R47, P0 ;  /* 0x000000ffff0b7224 */ /* 0x000fe200000e062f */
[----:B------:R-:W-:Y:S01]  /*0440*/  ISETP.GE.AND P6, PT, R9, R8, PT ;  /* 0x000000080900720c */ /* 0x000fe20003fc6270 */
[----:B------:R-:W-:Y:S01]  /*0450*/  VIADD R9, R15, 0xa0 ;  /* 0x000000a00f097836 */ /* 0x000fe20000000000 */
[----:B0-----:R-:W-:-:S02]  /*0460*/  LEA R6, P0, R10, UR8, 0x2 ;  /* 0x000000080a067c11 */ /* 0x001fc4000f8010ff */
[-C--:B------:R-:W-:Y:S02]  /*0470*/  ISETP.GE.AND P5, PT, R7, R8.reuse, PT ;  /* 0x000000080700720c */ /* 0x080fe40003fa6270 */
[----:B------:R-:W-:Y:S01]  /*0480*/  LEA.HI.X R7, R10, UR9, R11, 0x2, P0 ;  /* 0x000000090a077c11 */ /* 0x000fe200080f140b */
[----:B------:R-:W-:Y:S01]  /*0490*/  IMAD.MOV.U32 R12, RZ, RZ, 0x7fffffff ;  /* 0x7fffffffff0c7424 */ /* 0x000fe200078e00ff */
[-C--:B------:R-:W-:Y:S01]  /*04a0*/  ISETP.GE.AND P0, PT, R9, R8.reuse, PT ;  /* 0x000000080900720c */ /* 0x080fe20003f06270 */
[C---:B------:R-:W-:Y:S02]  /*04b0*/  VIADD R9, R15.reuse, 0xe0 ;  /* 0x000000e00f097836 */ /* 0x040fe40000000000 */
[----:B------:R1:W5:Y:S01]  /*04c0*/  @!P2 LDG.E R13, desc[UR6][R6.64] ;  /* 0x00000006060da981 */ /* 0x000362000c1e1900 */
[----:B------:R-:W-:Y:S02]  /*04d0*/  VIADD R11, R15, 0xc0 ;  /* 0x000000c00f0b7836 */ /* 0x000fe40000000000 */
[-C--:B------:R-:W-:Y:S01]  /*04e0*/  ISETP.GE.AND P2, PT, R9, R8.reuse, PT ;  /* 0x000000080900720c */ /* 0x080fe20003f46270 */
[----:B------:R-:W-:Y:S01]  /*04f0*/  VIADD R9, R15, 0x100 ;  /* 0x000001000f097836 */ /* 0x000fe20000000000 */
[----:B------:R1:W5:Y:S01]  /*0500*/  @!P3 LDG.E R12, desc[UR6][R6.64+0x80] ;  /* 0x00008006060cb981 */ /* 0x000362000c1e1900 */
[----:B------:R-:W-:Y:S01]  /*0510*/  IMAD.MOV.U32 R24, RZ, RZ, 0x7fffffff ;  /* 0x7fffffffff187424 */ /* 0x000fe200078e00ff */
[----:B------:R-:W-:-:S02]  /*0520*/  ISETP.GE.AND P1, PT, R11, R8, PT ;  /* 0x000000080b00720c */ /* 0x000fc40003f26270 */
[-C--:B------:R-:W-:Y:S01]  /*0530*/  ISETP.GE.AND P3, PT, R9, R8.reuse, PT ;  /* 0x000000080900720c */ /* 0x080fe20003f66270 */
[----:B------:R-:W-:Y:S02]  /*0540*/  VIADD R9, R15, 0x140 ;  /* 0x000001400f097836 */ /* 0x000fe40000000000 */
[----:B------:R1:W5:Y:S01]  /*0550*/  @!P5 LDG.E R24, desc[UR6][R6.64+0x180] ;  /* 0x000180060618d981 */ /* 0x000362000c1e1900 */
[----:B------:R-:W-:Y:S02]  /*0560*/  IMAD.MOV.U32 R27, RZ, RZ, 0x7fffffff ;  /* 0x7fffffffff1b7424 */ /* 0x000fe400078e00ff */
[-C--:B------:R-:W-:Y:S01]  /*0570*/  ISETP.GE.AND P5, PT, R9, R8.reuse, PT ;  /* 0x000000080900720c */ /* 0x080fe20003fa6270 */
[C---:B------:R-:W-:Y:S02]  /*0580*/  VIADD R9, R15.reuse, 0x160 ;  /* 0x000001600f097836 */ /* 0x040fe40000000000 */
[----:B------:R-:W-:Y:S01]  /*0590*/  IMAD.MOV.U32 R43, RZ, RZ, 0x7fffffff ;  /* 0x7fffffffff2b7424 */ /* 0x000fe200078e00ff */
[----:B------:R1:W5:Y:S01]  /*05a0*/  @!P6 LDG.E R27, desc[UR6][R6.64+0x200] ;  /* 0x00020006061be981 */ /* 0x000362000c1e1900 */
[----:B------:R-:W-:Y:S01]  /*05b0*/  VIADD R11, R15, 0x120 ;  /* 0x000001200f0b7836 */ /* 0x000fe20000000000 */
[----:B------:R-:W-:Y:S01]  /*05c0*/  ISETP.GE.AND P6, PT, R9, R8, PT ;  /* 0x000000080900720c */ /* 0x000fe20003fc6270 */
[----:B------:R-:W-:-:S02]  /*05d0*/  IMAD.MOV.U32 R17, RZ, RZ, 0x7fffffff ;  /* 0x7fffffffff117424 */ /* 0x000fc400078e00ff */
[----:B------:R-:W-:Y:S01]  /*05e0*/  VIADD R9, R15, 0x1a0 ;  /* 0x000001a00f097836 */ /* 0x000fe20000000000 */
[----:B------:R1:W5:Y:S01]  /*05f0*/  @!P4 LDG.E R43, desc[UR6][R6.64+0x100] ;  /* 0x00010006062bc981 */ /* 0x000362000c1e1900 */
[-C--:B------:R-:W-:Y:S01]  /*0600*/  ISETP.GE.AND P4, PT, R11, R8.reuse, PT ;  /* 0x000000080b00720c */ /* 0x080fe20003f86270 */
[----:B------:R-:W-:Y:S02]  /*0610*/  IMAD.MOV.U32 R25, RZ, RZ, 0x7fffffff ;  /* 0x7fffffffff197424 */ /* 0x000fe400078e00ff */
[----:B------:R1:W5:Y:S01]  /*0620*/  @!P1 LDG.E R17, desc[UR6][R6.64+0x300] ;  /* 0x0003000606119981 */ /* 0x000362000c1e1900 */
[----:B------:R-:W-:Y:S01]  /*0630*/  IMAD.MOV.U32 R41, RZ, RZ, 0x7fffffff ;  /* 0x7fffffffff297424 */ /* 0x000fe200078e00ff */
[----:B------:R-:W-:Y:S01]  /*0640*/  ISETP.GE.AND P1, PT, R9, R8, PT ;  /* 0x000000080900720c */ /* 0x000fe20003f26270 */
[C---:B------:R-:W-:Y:S01]  /*0650*/  VIADD R11, R15.reuse, 0x180 ;  /* 0x000001800f0b7836 */ /* 0x040fe20000000000 */
[----:B------:R1:W5:Y:S01]  /*0660*/  @!P0 LDG.E R25, desc[UR6][R6.64+0x280] ;  /* 0x0002800606198981 */ /* 0x000362000c1e1900 */
[----:B------:R-:W-:-:S02]  /*0670*/  VIADD R9, R15, 0x1c0 ;  /* 0x000001c00f097836 */ /* 0x000fc40000000000 */
[----:B------:R-:W-:Y:S01]  /*0680*/  IMAD.MOV.U32 R36, RZ, RZ, 0x7fffffff ;  /* 0x7fffffffff247424 */ /* 0x000fe200078e00ff */
[----:B------:R1:W5:Y:S01]  /*0690*/  @!P2 LDG.E R41, desc[UR6][R6.64+0x380] ;  /* 0x000380060629a981 */ /* 0x000362000c1e1900 */
[----:B------:R-:W-:Y:S01]  /*06a0*/  IMAD.MOV.U32 R39, RZ, RZ, 0x7fffffff ;  /* 0x7fffffffff277424 */ /* 0x000fe200078e00ff */
[-C--:B------:R-:W-:Y:S01]  /*06b0*/  ISETP.GE.AND P0, PT, R11, R8.reuse, PT ;  /* 0x000000080b00720c */ /* 0x080fe20003f06270 */
[----:B------:R-:W-:Y:S01]  /*06c0*/  VIADD R11, R15, 0x1e0 ;  /* 0x000001e00f0b7836 */ /* 0x000fe20000000000 */
[-C--:B------:R-:W-:Y:S01]  /*06d0*/  ISETP.GE.AND P2, PT, R9, R8.reuse, PT ;  /* 0x000000080900720c */ /* 0x080fe20003f46270 */
[----:B------:R-:W-:Y:S01]  /*06e0*/  VIADD R9, R15, 0x200 ;  /* 0x000002000f097836 */ /* 0x000fe20000000000 */
[----:B------:R1:W5:Y:S02]  /*06f0*/  @!P3 LDG.E R36, desc[UR6][R6.64+0x400] ;  /* 0x000400060624b981 */ /* 0x000364000c1e1900 */
[-C--:B------:R-:W-:Y:S02]  /*0700*/  ISETP.GE.AND P3, PT, R11, R8.reuse, PT ;  /* 0x000000080b00720c */ /* 0x080fe40003f66270 */
[----:B------:R1:W5:Y:S01]  /*0710*/  @!P4 LDG.E R39, desc[UR6][R6.64+0x480] ;  /* 0x000480060627c981 */ /* 0x000362000c1e1900 */
[----:B------:R-:W-:Y:S01]  /*0720*/  ISETP.GE.AND P4, PT, R9, R8, PT ;  /* 0x000000080900720c */ /* 0x000fe20003f86270 */
[----:B------:R-:W-:-:S02]  /*0730*/  IMAD.MOV.U32 R34, RZ, RZ, 0x7fffffff ;  /* 0x7fffffffff227424 */ /* 0x000fc400078e00ff */
[----:B------:R-:W-:Y:S02]  /*0740*/  IMAD.MOV.U32 R37, RZ, RZ, 0x7fffffff ;  /* 0x7fffffffff257424 */ /* 0x000fe400078e00ff */
[----:B------:R-:W-:Y:S02]  /*0750*/  IMAD.MOV.U32 R32, RZ, RZ, 0x7fffffff ;  /* 0x7fffffffff207424 */ /* 0x000fe400078e00ff */
[----:B------:R-:W-:Y:S01]  /*0760*/  IMAD.MOV.U32 R33, RZ, RZ, 0x7fffffff ;  /* 0x7fffffffff217424 */ /* 0x000fe200078e00ff */
[----:B------:R1:W5:Y:S01]  /*0770*/  @!P5 LDG.E R34, desc[UR6][R6.64+0x500] ;  /* 0x000500060622d981 */ /* 0x000362000c1e1900 */
[----:B------:R-:W-:Y:S02]  /*0780*/  IMAD.MOV.U32 R30, RZ, RZ, 0x7fffffff ;  /* 0x7fffffffff1e7424 */ /* 0x000fe400078e00ff */
[----:B------:R-:W-:Y:S01]  /*0790*/  IMAD.MOV.U32 R31, RZ, RZ, 0x7fffffff ;  /* 0x7fffffffff1f7424 */ /* 0x000fe200078e00ff */
[----:B------:R1:W5:Y:S01]  /*07a0*/  @!P6 LDG.E R37, desc[UR6][R6.64+0x580] ;  /* 0x000580060625e981 */ /* 0x000362000c1e1900 */
[----:B------:R-:W-:-:S03]  /*07b0*/  IMAD.MOV.U32 R28, RZ, RZ, 0x7fffffff ;  /* 0x7fffffffff1c7424 */ /* 0x000fc600078e00ff */
[----:B------:R1:W5:Y:S04]  /*07c0*/  @!P0 LDG.E R32, desc[UR6][R6.64+0x600] ;  /* 0x0006000606208981 */ /* 0x000368000c1e1900 */
[----:B------:R1:W5:Y:S04]  /*07d0*/  @!P1 LDG.E R33, desc[UR6][R6.64+0x680] ;  /* 0x0006800606219981 */ /* 0x000368000c1e1900 */
[----:B------:R1:W5:Y:S04]  /*07e0*/  @!P2 LDG.E R30, desc[UR6][R6.64+0x700] ;  /* 0x00070006061ea981 */ /* 0x000368000c1e1900 */
[----:B------:R1:W5:Y:S04]  /*07f0*/  @!P3 LDG.E R31, desc[UR6][R6.64+0x780] ;  /* 0x00078006061fb981 */ /* 0x000368000c1e1900 */
[----:B------:R1:W5:Y:S02]  /*0800*/  @!P4 LDG.E R28, desc[UR6][R6.64+0x800] ;  /* 0x00080006061cc981 */ /* 0x000364000c1e1900 */
.L_x_3:
[----:B------:R-:W-:Y:S01]  /*0810*/  IMAD.MOV.U32 R19, RZ, RZ, -0x1 ;  /* 0xffffffffff137424 */ /* 0x000fe200078e00ff */
[----:B-----5:R-:W-:Y:S01]  /*0820*/  ISETP.GT.AND P0, PT, R13, -0x1, PT ;  /* 0xffffffff0d00780c */ /* 0x020fe20003f04270 */
[----:B------:R-:W2:Y:S01]  /*0830*/  LDC R14, c[0x0][0x3c8] ;  /* 0x0000f200ff0e7b82 */ /* 0x000ea20000000800 */
[----:B------:R-:W-:Y:S01]  /*0840*/  ISETP.GT.AND P1, PT, R12, -0x1, PT ;  /* 0xffffffff0c00780c */ /* 0x000fe20003f24270 */
[----:B------:R-:W-:Y:S01]  /*0850*/  BSSY.RECONVERGENT B0, `(.L_x_4) ;  /* 0x0000055000007945 */ /* 0x000fe20003800200 */
[----:B01----:R-:W-:Y:S01]  /*0860*/  SEL R6, R19, 0x80000000, !P0 ;  /* 0x8000000013067807 */ /* 0x003fe20004000000 */
[----:B------:R-:W-:Y:S01]  /*0870*/  IMAD.SHL.U32 R4, R4, 0x400, RZ ;  /* 0x0000040004047824 */ /* 0x000fe200078e00ff */
[----:B------:R-:W-:Y:S02]  /*0880*/  ISETP.GT.AND P0, PT, R43, -0x1, PT ;  /* 0xffffffff2b00780c */ /* 0x000fe40003f04270 */
[----:B------:R-:W-:Y:S02]  /*0890*/  LOP3.LUT R13, R6, R13, RZ, 0x3c, !PT ;  /* 0x0000000d060d7212 */ /* 0x000fe400078e3cff */
[----:B------:R-:W-:-:S02]  /*08a0*/  SEL R6, R19, 0x80000000, !P0 ;  /* 0x8000000013067807 */ /* 0x000fc40004000000 */
[----:B------:R-:W-:Y:S02]  /*08b0*/  ISETP.GT.AND P0, PT, R25, -0x1, PT ;  /* 0xffffffff1900780c */ /* 0x000fe40003f04270 */
[----:B------:R-:W-:Y:S02]  /*08c0*/  LOP3.LUT R43, R6, R43, RZ, 0x3c, !PT ;  /* 0x0000002b062b7212 */ /* 0x000fe400078e3cff */
[C---:B------:R-:W-:Y:S02]  /*08d0*/  SEL R7, R19.reuse, 0x80000000, !P1 ;  /* 0x8000000013077807 */ /* 0x040fe40004800000 */
[----:B------:R-:W-:Y:S02]  /*08e0*/  SEL R6, R19, 0x80000000, !P0 ;  /* 0x8000000013067807 */ /* 0x000fe40004000000 */
[----:B------:R-:W-:Y:S02]  /*08f0*/  ISETP.GT.AND P1, PT, R24, -0x1, PT ;  /* 0xffffffff1800780c */ /* 0x000fe40003f24270 */
[----:B------:R-:W-:-:S02]  /*0900*/  ISETP.GT.AND P2, PT, R27, -0x1, PT ;  /* 0xffffffff1b00780c */ /* 0x000fc40003f44270 */
[----:B------:R-:W-:Y:S02]  /*0910*/  ISETP.GT.AND P0, PT, R17, -0x1, PT ;  /* 0xffffffff1100780c */ /* 0x000fe40003f04270 */
[----:B------:R-:W-:Y:S02]  /*0920*/  VIMNMX R11, PT, PT, R0, 0xe0, !PT ;  /* 0x000000e0000b7848 */ /* 0x000fe40007fe0100 */
[----:B------:R-:W-:Y:S02]  /*0930*/  LOP3.LUT R12, R7, R12, RZ, 0x3c, !PT ;  /* 0x0000000c070c7212 */ /* 0x000fe400078e3cff */
[----:B------:R-:W-:Y:S02]  /*0940*/  LOP3.LUT R25, R6, R25, RZ, 0x3c, !PT ;  /* 0x0000001906197212 */ /* 0x000fe400078e3cff */
[C---:B------:R-:W-:Y:S02]  /*0950*/  SEL R7, R19.reuse, 0x80000000, !P1 ;  /* 0x8000000013077807 */ /* 0x040fe40004800000 */
[----:B------:R-:W-:-:S02]  /*0960*/  SEL R8, R19, 0x80000000, !P2 ;  /* 0x8000000013087807 */ /* 0x000fc40005000000 */
[----:B------:R-:W-:Y:S02]  /*0970*/  SEL R6, R19, 0x80000000, !P0 ;  /* 0x8000000013067807 */ /* 0x000fe40004000000 */
[----:B------:R-:W-:Y:S02]  /*0980*/  ISETP.GT.AND P1, PT, R41, -0x1, PT ;  /* 0xffffffff2900780c */ /* 0x000fe40003f24270 */
[----:B------:R-:W-:Y:S02]  /*0990*/  ISETP.GT.AND P2, PT, R36, -0x1, PT ;  /* 0xffffffff2400780c */ /* 0x000fe40003f44270 */
[----:B------:R-:W-:Y:S02]  /*09a0*/  ISETP.GT.AND P0, PT, R39, -0x1, PT ;  /* 0xffffffff2700780c */ /* 0x000fe40003f04270 */
[----:B------:R-:W-:Y:S02]  /*09b0*/  IADD3 R11, PT, PT, R11, 0x1f, -R0 ;  /* 0x0000001f0b0b7810 */ /* 0x000fe40007ffe800 */
[----:B------:R-:W-:-:S02]  /*09c0*/  LOP3.LUT R24, R7, R24, RZ, 0x3c, !PT ;  /* 0x0000001807187212 */ /* 0x000fc400078e3cff */
[----:B------:R-:W-:Y:S02]  /*09d0*/  LOP3.LUT R27, R8, R27, RZ, 0x3c, !PT ;  /* 0x0000001b081b7212 */ /* 0x000fe400078e3cff */
[----:B------:R-:W-:Y:S02]  /*09e0*/  LOP3.LUT R17, R6, R17, RZ, 0x3c, !PT ;  /* 0x0000001106117212 */ /* 0x000fe400078e3cff */
[C---:B------:R-:W-:Y:S02]  /*09f0*/  SEL R8, R19.reuse, 0x80000000, !P1 ;  /* 0x8000000013087807 */ /* 0x040fe40004800000 */
[C---:B------:R-:W-:Y:S02]  /*0a00*/  SEL R7, R19.reuse, 0x80000000, !P2 ;  /* 0x8000000013077807 */ /* 0x040fe40005000000 */
[----:B------:R-:W-:Y:S02]  /*0a10*/  SEL R6, R19, 0x80000000, !P0 ;  /* 0x8000000013067807 */ /* 0x000fe40004000000 */
[----:B------:R-:W-:-:S02]  /*0a20*/  ISETP.GE.U32.AND P4, PT, R11, 0x1e0, PT ;  /* 0x000001e00b00780c */ /* 0x000fc40003f86070 */
[----:B------:R-:W-:Y:S02]  /*0a30*/  ISETP.GT.AND P0, PT, R34, -0x1, PT ;  /* 0xffffffff2200780c */ /* 0x000fe40003f04270 */
[----:B------:R-:W-:Y:S02]  /*0a40*/  ISETP.GT.AND P1, PT, R37, -0x1, PT ;  /* 0xffffffff2500780c */ /* 0x000fe40003f24270 */
[----:B------:R-:W-:Y:S02]  /*0a50*/  ISETP.GT.AND P2, PT, R32, -0x1, PT ;  /* 0xffffffff2000780c */ /* 0x000fe40003f44270 */
[----:B------:R-:W-:Y:S02]  /*0a60*/  LOP3.LUT R36, R7, R36, RZ, 0x3c, !PT ;  /* 0x0000002407247212 */ /* 0x000fe400078e3cff */
[----:B------:R-:W-:Y:S02]  /*0a70*/  LOP3.LUT R39, R6, R39, RZ, 0x3c, !PT ;  /* 0x0000002706277212 */ /* 0x000fe400078e3cff */
[----:B------:R-:W-:-:S02]  /*0a80*/  SEL R7, R19, 0x80000000, !P0 ;  /* 0x8000000013077807 */ /* 0x000fc40004000000 */
[C---:B------:R-:W-:Y:S02]  /*0a90*/  SEL R6, R19.reuse, 0x80000000, !P1 ;  /* 0x8000000013067807 */ /* 0x040fe40004800000 */
[----:B------:R-:W-:Y:S02]  /*0aa0*/  SEL R9, R19, 0x80000000, !P2 ;  /* 0x8000000013097807 */ /* 0x000fe40005000000 */
[----:B------:R-:W-:Y:S02]  /*0ab0*/  ISETP.GT.AND P0, PT, R33, -0x1, PT ;  /* 0xffffffff2100780c */ /* 0x000fe40003f04270 */
[----:B------:R-:W-:Y:S02]  /*0ac0*/  LEA.HI R10, R11, 0x1, RZ, 0x1b ;  /* 0x000000010b0a7811 */ /* 0x000fe400078fd8ff */
[----:B------:R-:W-:Y:S02]  /*0ad0*/  ISETP.GT.AND P1, PT, R30, -0x1, PT ;  /* 0xffffffff1e00780c */ /* 0x000fe40003f24270 */
[----:B------:R-:W-:-:S02]  /*0ae0*/  ISETP.GT.AND P2, PT, R31, -0x1, PT ;  /* 0xffffffff1f00780c */ /* 0x000fc40003f44270 */
[----:B------:R-:W-:Y:S02]  /*0af0*/  ISETP.GT.AND P3, PT, R28, -0x1, PT ;  /* 0xffffffff1c00780c */ /* 0x000fe40003f64270 */
[----:B------:R-:W-:Y:S02]  /*0b00*/  LOP3.LUT R37, R6, R37, RZ, 0x3c, !PT ;  /* 0x0000002506257212 */ /* 0x000fe400078e3cff */
[----:B------:R-:W-:Y:S02]  /*0b10*/  LOP3.LUT R41, R8, R41, RZ, 0x3c, !PT ;  /* 0x0000002908297212 */ /* 0x000fe400078e3cff */
[----:B------:R-:W-:Y:S02]  /*0b20*/  LOP3.LUT R34, R7, R34, RZ, 0x3c, !PT ;  /* 0x0000002207227212 */ /* 0x000fe400078e3cff */
[----:B------:R-:W-:Y:S02]  /*0b30*/  LOP3.LUT R32, R9, R32, RZ, 0x3c, !PT ;  /* 0x0000002009207212 */ /* 0x000fe400078e3cff */
[----:B------:R-:W-:-:S02]  /*0b40*/  SEL R6, R19, 0x80000000, !P0 ;  /* 0x8000000013067807 */ /* 0x000fc40004000000 */
[----:B------:R-:W-:Y:S02]  /*0b50*/  LOP3.LUT R15, R10, 0xf, RZ, 0xc0, !PT ;  /* 0x0000000f0a0f7812 */ /* 0x000fe400078ec0ff */
[C---:B------:R-:W-:Y:S02]  /*0b60*/  SEL R7, R19.reuse, 0x80000000, !P1 ;  /* 0x8000000013077807 */ /* 0x040fe40004800000 */
[C---:B------:R-:W-:Y:S02]  /*0b70*/  SEL R8, R19.reuse, 0x80000000, !P2 ;  /* 0x8000000013087807 */ /* 0x040fe40005000000 */
[----:B------:R-:W-:Y:S02]  /*0b80*/  SEL R9, R19, 0x80000000, !P3 ;  /* 0x8000000013097807 */ /* 0x000fe40005800000 */
[----:B------:R-:W-:Y:S01]  /*0b90*/  LOP3.LUT R33, R6, R33, RZ, 0x3c, !PT ;  /* 0x0000002106217212 */ /* 0x000fe200078e3cff */
[----:B------:R-:W-:Y:S01]  /*0ba0*/  IMAD.MOV.U32 R6, RZ, RZ, R0 ;  /* 0x000000ffff067224 */ /* 0x000fe200078e0000 */
[----:B------:R-:W-:-:S02]  /*0bb0*/  ISETP.NE.AND P1, PT, R15, RZ, PT ;  /* 0x000000ff0f00720c */ /* 0x000fc40003f25270 */
[----:B------:R-:W-:Y:S02]  /*0bc0*/  LOP3.LUT R30, R7, R30, RZ, 0x3c, !PT ;  /* 0x0000001e071e7212 */ /* 0x000fe400078e3cff */
[----:B------:R-:W-:Y:S02]  /*0bd0*/  LOP3.LUT R31, R8, R31, RZ, 0x3c, !PT ;  /* 0x0000001f081f7212 */ /* 0x000fe400078e3cff */
[----:B------:R-:W-:Y:S01]  /*0be0*/  LOP3.LUT R28, R9, R28, RZ, 0x3c, !PT ;  /* 0x0000001c091c7212 */ /* 0x000fe200078e3cff */
[----:B--2---:R-:W-:Y:S06]  /*0bf0*/  @!P4 BRA `(.L_x_5) ;  /* 0x000000000068c947 */ /* 0x004fec0003800000 */
[----:B------:R-:W-:Y:S01]  /*0c00*/  IMAD R8, R0, 0x4, R4 ;  /* 0x0000000400087824 */ /* 0x000fe200078e0204 */
[----:B------:R-:W-:Y:S01]  /*0c10*/  LOP3.LUT R7, R10, 0xffffff0, RZ, 0xc0, !PT ;  /* 0x0ffffff00a077812 */ /* 0x000fe200078ec0ff */
[----:B------:R-:W-:-:S03]  /*0c20*/  IMAD.MOV.U32 R6, RZ, RZ, R0 ;  /* 0x000000ffff067224 */ /* 0x000fc600078e0000 */
[----:B------:R-:W-:Y:S01]  /*0c30*/  IADD3 R8, PT, PT, R8, 0x400, R23 ;  /* 0x0000040008087810 */ /* 0x000fe20007ffe017 */
[----:B------:R-:W-:-:S07]  /*0c40*/  IMAD.MOV R7, RZ, RZ, -R7 ;  /* 0x000000ffff077224 */ /* 0x000fce00078e0a07 */
.L_x_6:
[----:B------:R-:W-:Y:S01]  /*0c50*/  VIADD R7, R7, 0x10 ;  /* 0x0000001007077836 */ /* 0x000fe20000000000 */
[----:B------:R-:W-:Y:S01]  /*0c60*/  STS [R8+-0x400], RZ ;  /* 0xfffc00ff08007388 */ /* 0x000fe20000000800 */
[----:B------:R-:W-:-:S03]  /*0c70*/  VIADD R6, R6, 0x200 ;  /* 0x0000020006067836 */ /* 0x000fc60000000000 */
[----:B------:R-:W-:Y:S01]  /*0c80*/  ISETP.NE.AND P0, PT, R7, RZ, PT ;  /* 0x000000ff0700720c */ /* 0x000fe20003f05270 */
[----:B------:R-:W-:Y:S04]  /*0c90*/  STS [R8+-0x380], RZ ;  /* 0xfffc80ff08007388 */ /* 0x000fe80000000800 */
[----:B------:R-:W-:Y:S04]  /*0ca0*/  STS [R8+-0x300], RZ ;  /* 0xfffd00ff08007388 */ /* 0x000fe80000000800 */
[----:B------:R-:W-:Y:S04]  /*0cb0*/  STS [R8+-0x280], RZ ;  /* 0xfffd80ff08007388 */ /* 0x000fe80000000800 */
[----:B------:R-:W-:Y:S04]  /*0cc0*/  STS [R8+-0x200], RZ ;  /* 0xfffe00ff08007388 */ /* 0x000fe80000000800 */
[----:B------:R-:W-:Y:S04]  /*0cd0*/  STS [R8+-0x180], RZ ;  /* 0xfffe80ff08007388 */ /* 0x000fe80000000800 */
[----:B------:R-:W-:Y:S04]  /*0ce0*/  STS [R8+-0x100], RZ ;  /* 0xffff00ff08007388 */ /* 0x000fe80000000800 */
[----:B------:R-:W-:Y:S04]  /*0cf0*/  STS [R8+-0x80], RZ ;  /* 0xffff80ff08007388 */ /* 0x000fe80000000800 */
[----:B------:R-:W-:Y:S04]  /*0d00*/  STS [R8], RZ ;  /* 0x000000ff08007388 */ /* 0x000fe80000000800 */
[----:B------:R-:W-:Y:S04]  /*0d10*/  STS [R8+0x80], RZ ;  /* 0x000080ff08007388 */ /* 0x000fe80000000800 */
[----:B------:R-:W-:Y:S04]  /*0d20*/  STS [R8+0x100], RZ ;  /* 0x000100ff08007388 */ /* 0x000fe80000000800 */
[----:B------:R-:W-:Y:S04]  /*0d30*/  STS [R8+0x180], RZ ;  /* 0x000180ff08007388 */ /* 0x000fe80000000800 */
[----:B------:R-:W-:Y:S04]  /*0d40*/  STS [R8+0x200], RZ ;  /* 0x000200ff08007388 */ /* 0x000fe80000000800 */
[----:B------:R-:W-:Y:S04]  /*0d50*/  STS [R8+0x280], RZ ;  /* 0x000280ff08007388 */ /* 0x000fe80000000800 */
[----:B------:R-:W-:Y:S04]  /*0d60*/  STS [R8+0x300], RZ ;  /* 0x000300ff08007388 */ /* 0x000fe80000000800 */
[----:B------:R0:W-:Y:S02]  /*0d70*/  STS [R8+0x380], RZ ;  /* 0x000380ff08007388 */ /* 0x0001e40000000800 */
[----:B0-----:R-:W-:Y:S01]  /*0d80*/  VIADD R8, R8, 0x800 ;  /* 0x0000080008087836 */ /* 0x001fe20000000000 */
[----:B------:R-:W-:Y:S06]  /*0d90*/  @P0 BRA `(.L_x_6) ;  /* 0xfffffffc00ac0947 */ /* 0x000fec000383ffff */
.L_x_5:
[----:B------:R-:W-:Y:S05]  /*0da0*/  BSYNC.RECONVERGENT B0 ;  /* 0x0000000000007941 */ /* 0x000fea0003800200 */
.L_x_4:
[----:B------:R-:W-:Y:S01]  /*0db0*/  BSSY.RECONVERGENT B0, `(.L_x_7) ;  /* 0x0000027000007945 */ /* 0x000fe20003800200 */
[----:B------:R-:W-:Y:S01]  /*0dc0*/  SHF.L.U32 R19, R19, R14, RZ ;  /* 0x0000000e13137219 */ /* 0x000fe200000006ff */
[----:B------:R-:W-:Y:S02]  /*0dd0*/  IMAD.IADD R11, R23, 0x1, R4 ;  /* 0x00000001170b7824 */ /* 0x000fe400078e0204 */
[----:B------:R-:W-:Y:S05]  /*0de0*/  @!P1 BRA `(.L_x_8) ;  /* 0x00000000008c9947 */ /* 0x000fea0003800000 */
[----:B------:R-:W-:Y:S01]  /*0df0*/  ISETP.GE.U32.AND P0, PT, R15, 0x8, PT ;  /* 0x000000080f00780c */ /* 0x000fe20003f06070 */
[----:B------:R-:W-:Y:S01]  /*0e00*/  BSSY.RECONVERGENT B1, `(.L_x_9) ;  /* 0x000000e000017945 */ /* 0x000fe20003800200 */
[----:B------:R-:W-:-:S04]  /*0e10*/  LOP3.LUT R8, R10, 0x7, RZ, 0xc0, !PT ;  /* 0x000000070a087812 */ /* 0x000fc800078ec0ff */
[----:B------:R-:W-:-:S07]  /*0e20*/  ISETP.NE.AND P1, PT, R8, RZ, PT ;  /* 0x000000ff0800720c */ /* 0x000fce0003f25270 */
[----:B------:R-:W-:Y:S06]  /*0e30*/  @!P0 BRA `(.L_x_10) ;  /* 0x0000000000288947 */ /* 0x000fec0003800000 */
[C---:B------:R-:W-:Y:S02]  /*0e40*/  IMAD R7, R6.reuse, 0x4, R11 ;  /* 0x0000000406077824 */ /* 0x040fe400078e020b */
[----:B------:R-:W-:-:S03]  /*0e50*/  VIADD R6, R6, 0x100 ;  /* 0x0000010006067836 */ /* 0x000fc60000000000 */
[----:B------:R0:W-:Y:S04]  /*0e60*/  STS [R7], RZ ;  /* 0x000000ff07007388 */ /* 0x0001e80000000800 */
[----:B------:R0:W-:Y:S04]  /*0e70*/  STS [R7+0x80], RZ ;  /* 0x000080ff07007388 */ /* 0x0001e80000000800 */
[----:B------:R0:W-:Y:S04]  /*0e80*/  STS [R7+0x100], RZ ;  /* 0x000100ff07007388 */ /* 0x0001e80000000800 */
[----:B------:R0:W-:Y:S04]  /*0e90*/  STS [R7+0x180], RZ ;  /* 0x000180ff07007388 */ /* 0x0001e80000000800 */
[----:B------:R0:W-:Y:S04]  /*0ea0*/  STS [R7+0x200], RZ ;  /* 0x000200ff07007388 */ /* 0x0001e80000000800 */
[----:B------:R0:W-:Y:S04]  /*0eb0*/  STS [R7+0x280], RZ ;  /* 0x000280ff07007388 */ /* 0x0001e80000000800 */
[----:B------:R0:W-:Y:S04]  /*0ec0*/  STS [R7+0x300], RZ ;  /* 0x000300ff07007388 */ /* 0x0001e80000000800 */
[----:B------:R0:W-:Y:S02]  /*0ed0*/  STS [R7+0x380], RZ ;  /* 0x000380ff07007388 */ /* 0x0001e40000000800 */
.L_x_10:
[----:B------:R-:W-:Y:S05]  /*0ee0*/  BSYNC.RECONVERGENT B1 ;  /* 0x0000000000017941 */ /* 0x000fea0003800200 */
.L_x_9:
[----:B------:R-:W-:Y:S05]  /*0ef0*/  @!P1 BRA `(.L_x_8) ;  /* 0x0000000000489947 */ /* 0x000fea0003800000 */
[----:B------:R-:W-:Y:S02]  /*0f00*/  ISETP.GE.U32.AND P0, PT, R8, 0x4, PT ;  /* 0x000000040800780c */ /* 0x000fe40003f06070 */
[----:B------:R-:W-:-:S04]  /*0f10*/  LOP3.LUT R10, R10, 0x3, RZ, 0xc0, !PT ;  /* 0x000000030a0a7812 */ /* 0x000fc800078ec0ff */
[----:B------:R-:W-:-:S07]  /*0f20*/  ISETP.NE.AND P1, PT, R10, RZ, PT ;  /* 0x000000ff0a00720c */ /* 0x000fce0003f25270 */
[C---:B0-----:R-:W-:Y:S02]  /*0f30*/  @P0 IMAD R7, R6.reuse, 0x4, R11 ;  /* 0x0000000406070824 */ /* 0x041fe400078e020b */
[----:B------:R-:W-:-:S03]  /*0f40*/  @P0 VIADD R6, R6, 0x80 ;  /* 0x0000008006060836 */ /* 0x000fc60000000000 */
[----:B------:R1:W-:Y:S04]  /*0f50*/  @P0 STS [R7], RZ ;  /* 0x000000ff07000388 */ /* 0x0003e80000000800 */
[----:B------:R1:W-:Y:S04]  /*0f60*/  @P0 STS [R7+0x80], RZ ;  /* 0x000080ff07000388 */ /* 0x0003e80000000800 */
[----:B------:R1:W-:Y:S04]  /*0f70*/  @P0 STS [R7+0x100], RZ ;  /* 0x000100ff07000388 */ /* 0x0003e80000000800 */
[----:B------:R1:W-:Y:S01]  /*0f80*/  @P0 STS [R7+0x180], RZ ;  /* 0x000180ff07000388 */ /* 0x0003e20000000800 */
[----:B------:R-:W-:Y:S05]  /*0f90*/  @!P1 BRA `(.L_x_8) ;  /* 0x0000000000209947 */ /* 0x000fea0003800000 */
[----:B------:R-:W-:Y:S02]  /*0fa0*/  IMAD R4, R6, 0x4, R4 ;  /* 0x0000000406047824 */ /* 0x000fe400078e0204 */
[----:B------:R-:W-:Y:S02]  /*0fb0*/  IMAD.MOV R10, RZ, RZ, -R10 ;  /* 0x000000ffff0a7224 */ /* 0x000fe400078e0a0a */
[----:B------:R-:W-:-:S07]  /*0fc0*/  IMAD.IADD R4, R23, 0x1, R4 ;  /* 0x0000000117047824 */ /* 0x000fce00078e0204 */
.L_x_11:
[----:B------:R-:W-:Y:S01]  /*0fd0*/  VIADD R10, R10, 0x1 ;  /* 0x000000010a0a7836 */ /* 0x000fe20000000000 */
[----:B------:R0:W-:Y:S04]  /*0fe0*/  STS [R4], RZ ;  /* 0x000000ff04007388 */ /* 0x0001e80000000800 */
[----:B------:R-:W-:Y:S01]  /*0ff0*/  ISETP.NE.AND P0, PT, R10, RZ, PT ;  /* 0x000000ff0a00720c */ /* 0x000fe20003f05270 */
[----:B0-----:R-:W-:-:S12]  /*1000*/  VIADD R4, R4, 0x80 ;  /* 0x0000008004047836 */ /* 0x001fd80000000000 */
[----:B------:R-:W-:Y:S05]  /*1010*/  @P0 BRA `(.L_x_11) ;  /* 0xfffffffc00ec0947 */ /* 0x000fea000383ffff */
.L_x_8:
[----:B------:R-:W-:Y:S05]  /*1020*/  BSYNC.RECONVERGENT B0 ;  /* 0x0000000000007941 */ /* 0x000fea0003800200 */
.L_x_7:
[----:B------:R-:W2:Y:S01]  /*1030*/  LDCU UR4, c[0x0][0x3c4] ;  /* 0x00007880ff0477ac */ /* 0x000ea20008000800 */
[----:B------:R-:W-:Y:S01]  /*1040*/  ISETP.NE.AND P0, PT, R13, 0x7fffffff, PT ;  /* 0x7fffffff0d00780c */ /* 0x000fe20003f05270 */
[----:B------:R-:W-:Y:S01]  /*1050*/  BSSY.RECONVERGENT B0, `(.L_x_12) ;  /* 0x0000091000007945 */ /* 0x000fe20003800200 */
[C---:B------:R-:W-:Y:S01]  /*1060*/  ISETP.NE.AND P1, PT, R12.reuse, 0x7fffffff, PT ;  /* 0x7fffffff0c00780c */ /* 0x040fe20003f25270 */
[----:B------:R-:W-:Y:S01]  /*1070*/  IMAD R22, R3, 0x4, R23 ;  /* 0x0000000403167824 */ /* 0x000fe200078e0217 */
[----:B------:R-:W-:Y:S02]  /*1080*/  SEL R4, R13, 0x80000000, P0 ;  /* 0x800000000d047807 */ /* 0x000fe40000000000 */
[----:B------:R-:W-:Y:S02]  /*1090*/  SEL R6, R12, 0x80000000, P1 ;  /* 0x800000000c067807 */ /* 0x000fe40000800000 */
[----:B------:R-:W-:Y:S02]  /*10a0*/  ISETP.NE.AND P0, PT, R43, 0x7fffffff, PT ;  /* 0x7fffffff2b00780c */ /* 0x000fe40003f05270 */
[----:B------:R-:W-:-:S02]  /*10b0*/  ISETP.NE.AND P1, PT, R24, 0x7fffffff, PT ;  /* 0x7fffffff1800780c */ /* 0x000fc40003f25270 */
[----:B------:R-:W-:Y:S02]  /*10c0*/  ISETP.NE.AND P2, PT, R27, 0x7fffffff, PT ;  /* 0x7fffffff1b00780c */ /* 0x000fe40003f45270 */
[----:B01----:R-:W-:Y:S02]  /*10d0*/  SEL R7, R43, 0x80000000, P0 ;  /* 0x800000002b077807 */ /* 0x003fe40000000000 */
[----:B------:R-:W-:Y:S02]  /*10e0*/  SEL R8, R24, 0x80000000, P1 ;  /* 0x8000000018087807 */ /* 0x000fe40000800000 */
[----:B--2---:R-:W-:Y:S02]  /*10f0*/  SHF.R.U32.HI R4, RZ, UR4, R4 ;  /* 0x00000004ff047c19 */ /* 0x004fe40008011604 */
[----:B------:R-:W-:Y:S02]  /*1100*/  SHF.R.U32.HI R6, RZ, UR4, R6 ;  /* 0x00000004ff067c19 */ /* 0x000fe40008011606 */
[----:B------:R-:W-:-:S02]  /*1110*/  LOP3.LUT R45, R4, R19, RZ, 0x30, !PT ;  /* 0x00000013042d7212 */ /* 0x000fc400078e30ff */
[----:B------:R-:W-:Y:S02]  /*1120*/  LOP3.LUT R52, R6, R19, RZ, 0x30, !PT ;  /* 0x0000001306347212 */ /* 0x000fe400078e30ff */
[----:B------:R-:W-:Y:S01]  /*1130*/  SEL R9, R27, 0x80000000, P2 ;  /* 0x800000001b097807 */ /* 0x000fe20001000000 */
[----:B------:R-:W-:Y:S01]  /*1140*/  IMAD R4, R45, 0x4, R11 ;  /* 0x000000042d047824 */ /* 0x000fe200078e020b */
[----:B------:R-:W-:Y:S01]  /*1150*/  SHF.R.U32.HI R54, RZ, UR4, R7 ;  /* 0x00000004ff367c19 */ /* 0x000fe20008011607 */
[----:B------:R-:W-:Y:S01]  /*1160*/  IMAD R6, R52, 0x4, R11 ;  /* 0x0000000434067824 */ /* 0x000fe200078e020b */
[----:B------:R-:W-:Y:S01]  /*1170*/  SHF.R.U32.HI R8, RZ, UR4, R8 ;  /* 0x00000004ff087c19 */ /* 0x000fe20008011608 */
[----:B------:R-:W-:Y:S01]  /*1180*/  NOP ;  /* 0x0000000000007918 */ /* 0x000fe20000000000 */
[----:B------:R-:W-:Y:S01]  /*1190*/  ISETP.NE.AND P3, PT, R25, 0x7fffffff, PT ;  /* 0x7fffffff1900780c */ /* 0x000fe20003f65270 */
[----:B------:R0:W-:Y:S01]  /*11a0*/  ATOMS.POPC.INC.32 RZ, [R4+URZ] ;  /* 0x0000000004ff7f8c */ /* 0x0001e2000d8000ff */
[----:B------:R-:W-:-:S02]  /*11b0*/  SHF.R.U32.HI R46, RZ, UR4, R9 ;  /* 0x00000004ff2e7c19 */ /* 0x000fc40008011609 */
[-C--:B------:R-:W-:Y:S01]  /*11c0*/  LOP3.LUT R54, R54, R19.reuse, RZ, 0x30, !PT ;  /* 0x0000001336367212 */ /* 0x080fe200078e30ff */
[----:B------:R1:W-:Y:S01]  /*11d0*/  ATOMS.POPC.INC.32 RZ, [R6+URZ] ;  /* 0x0000000006ff7f8c */ /* 0x0003e2000d8000ff */
[-C--:B------:R-:W-:Y:S02]  /*11e0*/  LOP3.LUT R48, R8, R19.reuse, RZ, 0x30, !PT ;  /* 0x0000001308307212 */ /* 0x080fe400078e30ff */
[----:B------:R-:W-:Y:S01]  /*11f0*/  SEL R10, R25, 0x80000000, P3 ;  /* 0x80000000190a7807 */ /* 0x000fe20001800000 */
[--C-:B0-----:R-:W-:Y:S01]  /*1200*/  IMAD R4, R54, 0x4, R11.reuse ;  /* 0x0000000436047824 */ /* 0x101fe200078e020b */
[----:B------:R-:W-:Y:S02]  /*1210*/  LOP3.LUT R46, R46, R19, RZ, 0x30, !PT ;  /* 0x000000132e2e7212 */ /* 0x000fe400078e30ff */
[----:B------:R-:W-:Y:S01]  /*1220*/  ISETP.NE.AND P4, PT, R17, 0x7fffffff, PT ;  /* 0x7fffffff1100780c */ /* 0x000fe20003f85270 */
[--C-:B-1----:R-:W-:Y:S01]  /*1230*/  IMAD R6, R48, 0x4, R11.reuse ;  /* 0x0000000430067824 */ /* 0x102fe200078e020b */
[----:B------:R-:W-:Y:S01]  /*1240*/  ISETP.NE.AND P0, PT, R41, 0x7fffffff, PT ;  /* 0x7fffffff2900780c */ /* 0x000fe20003f05270 */
[----:B------:R-:W-:Y:S01]  /*1250*/  IMAD R7, R46, 0x4, R11 ;  /* 0x000000042e077824 */ /* 0x000fe200078e020b */
[----:B------:R-:W-:Y:S01]  /*1260*/  SHF.R.U32.HI R10, RZ, UR4, R10 ;  /* 0x00000004ff0a7c19 */ /* 0x000fe2000801160a */
[----:B------:R0:W-:Y:S01]  /*1270*/  ATOMS.POPC.INC.32 RZ, [R4+URZ] ;  /* 0x0000000004ff7f8c */ /* 0x0001e2000d8000ff */
[----:B------:R-:W-:-:S02]  /*1280*/  ISETP.NE.AND P1, PT, R36, 0x7fffffff, PT ;  /* 0x7fffffff2400780c */ /* 0x000fc40003f25270 */
[----:B------:R-:W-:Y:S01]  /*1290*/  SEL R14, R17, 0x80000000, P4 ;  /* 0x80000000110e7807 */ /* 0x000fe20002000000 */
[----:B------:R1:W-:Y:S01]  /*12a0*/  ATOMS.POPC.INC.32 RZ, [R6+URZ] ;  /* 0x0000000006ff7f8c */ /* 0x0003e2000d8000ff */
[----:B------:R-:W-:Y:S02]  /*12b0*/  ISETP.NE.AND P2, PT, R39, 0x7fffffff, PT ;  /* 0x7fffffff2700780c */ /* 0x000fe40003f45270 */
[----:B------:R-:W-:Y:S01]  /*12c0*/  ISETP.NE.AND P3, PT, R34, 0x7fffffff, PT ;  /* 0x7fffffff2200780c */ /* 0x000fe20003f65270 */
[----:B------:R2:W-:Y:S01]  /*12d0*/  ATOMS.POPC.INC.32 RZ, [R7+URZ] ;  /* 0x0000000007ff7f8c */ /* 0x0005e2000d8000ff */
[----:B0-----:R-:W-:Y:S02]  /*12e0*/  SEL R4, R41, 0x80000000, P0 ;  /* 0x8000000029047807 */ /* 0x001fe40000000000 */
[----:B------:R-:W-:Y:S02]  /*12f0*/  LOP3.LUT R44, R10, R19, RZ, 0x30, !PT ;  /* 0x000000130a2c7212 */ /* 0x000fe400078e30ff */
[----:B-1----:R-:W-:-:S02]  /*1300*/  SEL R6, R36, 0x80000000, P1 ;  /* 0x8000000024067807 */ /* 0x002fc40000800000 */
[----:B------:R-:W-:Y:S01]  /*1310*/  SHF.R.U32.HI R14, RZ, UR4, R14 ;  /* 0x00000004ff0e7c19 */ /* 0x000fe2000801160e */
[----:B------:R-:W-:Y:S01]  /*1320*/  IMAD R8, R44, 0x4, R11 ;  /* 0x000000042c087824 */ /* 0x000fe200078e020b */
[----:B------:R-:W-:Y:S02]  /*1330*/  SEL R10, R39, 0x80000000, P2 ;  /* 0x80000000270a7807 */ /* 0x000fe40001000000 */
[----:B------:R-:W-:Y:S02]  /*1340*/  ISETP.NE.AND P4, PT, R37, 0x7fffffff, PT ;  /* 0x7fffffff2500780c */ /* 0x000fe40003f85270 */
[----:B--2---:R-:W-:Y:S01]  /*1350*/  SEL R7, R34, 0x80000000, P3 ;  /* 0x8000000022077807 */ /* 0x004fe20001800000 */
[----:B------:R0:W-:Y:S01]  /*1360*/  ATOMS.POPC.INC.32 RZ, [R8+URZ] ;  /* 0x0000000008ff7f8c */ /* 0x0001e2000d8000ff */
[----:B------:R-:W-:Y:S02]  /*1370*/  SHF.R.U32.HI R4, RZ, UR4, R4 ;  /* 0x00000004ff047c19 */ /* 0x000fe40008011604 */
[----:B------:R-:W-:-:S02]  /*1380*/  SHF.R.U32.HI R6, RZ, UR4, R6 ;  /* 0x00000004ff067c19 */ /* 0x000fc40008011606 */
[-C--:B------:R-:W-:Y:S02]  /*1390*/  LOP3.LUT R42, R14, R19.reuse, RZ, 0x30, !PT ;  /* 0x000000130e2a7212 */ /* 0x080fe400078e30ff */
[----:B------:R-:W-:Y:S02]  /*13a0*/  SHF.R.U32.HI R10, RZ, UR4, R10 ;  /* 0x00000004ff0a7c19 */ /* 0x000fe4000801160a */
[----:B------:R-:W-:Y:S01]  /*13b0*/  SEL R14, R37, 0x80000000, P4 ;  /* 0x80000000250e7807 */ /* 0x000fe20002000000 */
[----:B------:R-:W-:Y:S01]  /*13c0*/  IMAD R9, R42, 0x4, R11 ;  /* 0x000000042a097824 */ /* 0x000fe200078e020b */
[----:B------:R-:W-:Y:S02]  /*13d0*/  SHF.R.U32.HI R16, RZ, UR4, R7 ;  /* 0x00000004ff107c19 */ /* 0x000fe40008011607 */
[-C--:B------:R-:W-:Y:S02]  /*13e0*/  LOP3.LUT R40, R4, R19.reuse, RZ, 0x30, !PT ;  /* 0x0000001304287212 */ /* 0x080fe400078e30ff */
[-C--:B------:R-:W-:Y:S01]  /*13f0*/  LOP3.LUT R38, R6, R19.reuse, RZ, 0x30, !PT ;  /* 0x0000001306267212 */ /* 0x080fe200078e30ff */
[----:B------:R1:W-:Y:S01]  /*1400*/  ATOMS.POPC.INC.32 RZ, [R9+URZ] ;  /* 0x0000000009ff7f8c */ /* 0x0003e2000d8000ff */
[-C--:B------:R-:W-:Y:S01]  /*1410*/  LOP3.LUT R26, R10, R19.reuse, RZ, 0x30, !PT ;  /* 0x000000130a1a7212 */ /* 0x080fe200078e30ff */
[--C-:B------:R-:W-:Y:S01]  /*1420*/  IMAD R4, R40, 0x4, R11.reuse ;  /* 0x0000000428047824 */ /* 0x100fe200078e020b */
[----:B------:R-:W-:Y:S01]  /*1430*/  SHF.R.U32.HI R14, RZ, UR4, R14 ;  /* 0x00000004ff0e7c19 */ /* 0x000fe2000801160e */
[--C-:B------:R-:W-:Y:S01]  /*1440*/  IMAD R6, R38, 0x4, R11.reuse ;  /* 0x0000000426067824 */ /* 0x100fe200078e020b */
[-C--:B------:R-:W-:Y:S01]  /*1450*/  LOP3.LUT R16, R16, R19.reuse, RZ, 0x30, !PT ;  /* 0x0000001310107212 */ /* 0x080fe200078e30ff */
[--C-:B0-----:R-:W-:Y:S01]  /*1460*/  IMAD R8, R26, 0x4, R11.reuse ;  /* 0x000000041a087824 */ /* 0x101fe200078e020b */
[----:B------:R-:W-:Y:S01]  /*1470*/  LOP3.LUT R15, R14, R19, RZ, 0x30, !PT ;  /* 0x000000130e0f7212 */ /* 0x000fe200078e30ff */
[----:B------:R0:W-:Y:S01]  /*1480*/  ATOMS.POPC.INC.32 RZ, [R4+URZ] ;  /* 0x0000000004ff7f8c */ /* 0x0001e2000d8000ff */
[----:B------:R-:W-:Y:S01]  /*1490*/  ISETP.NE.AND P0, PT, R32, 0x7fffffff, PT ;  /* 0x7fffffff2000780c */ /* 0x000fe20003f05270 */
[--C-:B-1----:R-:W-:Y:S01]  /*14a0*/  IMAD R9, R16, 0x4, R11.reuse ;  /* 0x0000000410097824 */ /* 0x102fe200078e020b */
[----:B------:R-:W-:Y:S01]  /*14b0*/  ISETP.NE.AND P1, PT, R33, 0x7fffffff, PT ;  /* 0x7fffffff2100780c */ /* 0x000fe20003f25270 */
[----:B------:R1:W-:Y:S01]  /*14c0*/  ATOMS.POPC.INC.32 RZ, [R6+URZ] ;  /* 0x0000000006ff7f8c */ /* 0x0003e2000d8000ff */
[----:B------:R-:W-:Y:S01]  /*14d0*/  ISETP.NE.AND P2, PT, R30, 0x7fffffff, PT ;  /* 0x7fffffff1e00780c */ /* 0x000fe20003f45270 */
[----:B------:R-:W-:Y:S01]  /*14e0*/  IMAD R10, R15, 0x4, R11 ;  /* 0x000000040f0a7824 */ /* 0x000fe200078e020b */
[----:B------:R-:W-:Y:S01]  /*14f0*/  ISETP.NE.AND P3, PT, R31, 0x7fffffff, PT ;  /* 0x7fffffff1f00780c */ /* 0x000fe20003f65270 */
[----:B------:R2:W-:Y:S01]  /*1500*/  ATOMS.POPC.INC.32 RZ, [R8+URZ] ;  /* 0x0000000008ff7f8c */ /* 0x0005e2000d8000ff */
[----:B------:R-:W-:-:S02]  /*1510*/  ISETP.NE.AND P4, PT, R28, 0x7fffffff, PT ;  /* 0x7fffffff1c00780c */ /* 0x000fc40003f85270 */
[----:B0-----:R-:W-:Y:S01]  /*1520*/  SEL R4, R32, 0x80000000, P0 ;  /* 0x8000000020047807 */ /* 0x001fe20000000000 */
[----:B------:R0:W-:Y:S01]  /*1530*/  ATOMS.POPC.INC.32 RZ, [R9+URZ] ;  /* 0x0000000009ff7f8c */ /* 0x0001e2000d8000ff */
[----:B------:R-:W-:Y:S01]  /*1540*/  SEL R14, R30, 0x80000000, P2 ;  /* 0x800000001e0e7807 */ /* 0x000fe20001000000 */
[----:B-1----:R-:W1:Y:S01]  /*1550*/  LDC.64 R6, c[0x0][0x380] ;  /* 0x0000e000ff067b82 */ /* 0x002e620000000a00 */
[----:B------:R-:W-:Y:S01]  /*1560*/  SEL R20, R28, 0x80000000, P4 ;  /* 0x800000001c147807 */ /* 0x000fe20002000000 */
[----:B------:R3:W-:Y:S01]  /*1570*/  ATOMS.POPC.INC.32 RZ, [R10+URZ] ;  /* 0x000000000aff7f8c */ /* 0x0007e2000d8000ff */
[----:B--2---:R-:W-:Y:S02]  /*1580*/  SEL R8, R33, 0x80000000, P1 ;  /* 0x8000000021087807 */ /* 0x004fe40000800000 */
[----:B------:R-:W-:Y:S02]  /*1590*/  SHF.R.U32.HI R4, RZ, UR4, R4 ;  /* 0x00000004ff047c19 */ /* 0x000fe40008011604 */
[----:B0-----:R-:W-:-:S02]  /*15a0*/  SEL R9, R31, 0x80000000, P3 ;  /* 0x800000001f097807 */ /* 0x001fc40001800000 */
[----:B------:R-:W-:Y:S02]  /*15b0*/  SHF.R.U32.HI R8, RZ, UR4, R8 ;  /* 0x00000004ff087c19 */ /* 0x000fe40008011608 */
[----:B------:R-:W-:Y:S02]  /*15c0*/  SHF.R.U32.HI R14, RZ, UR4, R14 ;  /* 0x00000004ff0e7c19 */ /* 0x000fe4000801160e */
[----:B---3--:R-:W-:Y:S02]  /*15d0*/  SHF.R.U32.HI R10, RZ, UR4, R9 ;  /* 0x00000004ff0a7c19 */ /* 0x008fe40008011609 */
[----:B------:R-:W-:Y:S02]  /*15e0*/  SHF.R.U32.HI R20, RZ, UR4, R20 ;  /* 0x00000004ff147c19 */ /* 0x000fe40008011614 */
[-C--:B------:R-:W-:Y:S02]  /*15f0*/  LOP3.LUT R4, R4, R19.reuse, RZ, 0x30, !PT ;  /* 0x0000001304047212 */ /* 0x080fe400078e30ff */
[----:B------:R-:W-:-:S02]  /*1600*/  LOP3.LUT R8, R8, R19, RZ, 0x30, !PT ;  /* 0x0000001308087212 */ /* 0x000fc400078e30ff */
[-C--:B------:R-:W-:Y:S01]  /*1610*/  LOP3.LUT R9, R14, R19.reuse, RZ, 0x30, !PT ;  /* 0x000000130e097212 */ /* 0x080fe200078e30ff */
[--C-:B------:R-:W-:Y:S01]  /*1620*/  IMAD R29, R4, 0x4, R11.reuse ;  /* 0x00000004041d7824 */ /* 0x100fe200078e020b */
[----:B------:R-:W-:Y:S01]  /*1630*/  ISETP.GT.U32.AND P5, PT, R3, 0xff, PT ;  /* 0x000000ff0300780c */ /* 0x000fe20003fa4070 */
[--C-:B------:R-:W-:Y:S01]  /*1640*/  IMAD R49, R8, 0x4, R11.reuse ;  /* 0x0000000408317824 */ /* 0x100fe200078e020b */
[-C--:B------:R-:W-:Y:S01]  /*1650*/  LOP3.LUT R10, R10, R19.reuse, RZ, 0x30, !PT ;  /* 0x000000130a0a7212 */ /* 0x080fe200078e30ff */
[--C-:B------:R-:W-:Y:S01]  /*1660*/  IMAD R51, R9, 0x4, R11.reuse ;  /* 0x0000000409337824 */ /* 0x100fe200078e020b */
[----:B------:R-:W-:Y:S01]  /*1670*/  LOP3.LUT R14, R20, R19, RZ, 0x30, !PT ;  /* 0x00000013140e7212 */ /* 0x000fe200078e30ff */
[----:B------:R0:W-:Y:S01]  /*1680*/  ATOMS.POPC.INC.32 RZ, [R29+URZ] ;  /* 0x000000001dff7f8c */ /* 0x0001e2000d8000ff */
[----:B------:R-:W-:Y:S01]  /*1690*/  P2R R58, PR, RZ, 0x20 ;  /* 0x00000020ff3a7803 */ /* 0x000fe20000000000 */
[--C-:B------:R-:W-:Y:S02]  /*16a0*/  IMAD R53, R10, 0x4, R11.reuse ;  /* 0x000000040a357824 */ /* 0x100fe400078e020b */
[----:B------:R-:W-:Y:S01]  /*16b0*/  IMAD R11, R14, 0x4, R11 ;  /* 0x000000040e0b7824 */ /* 0x000fe200078e020b */
[----:B------:R0:W-:Y:S01]  /*16c0*/  ATOMS.POPC.INC.32 RZ, [R49+URZ] ;  /* 0x0000000031ff7f8c */ /* 0x0001e2000d8000ff */
[----:B------:R-:W-:-:S03]  /*16d0*/  IMAD.MOV.U32 R20, RZ, RZ, RZ ;  /* 0x000000ffff147224 */ /* 0x000fc600078e00ff */
[----:B------:R0:W-:Y:S04]  /*16e0*/  ATOMS.POPC.INC.32 RZ, [R51+URZ] ;  /* 0x0000000033ff7f8c */ /* 0x0001e8000d8000ff */
[----:B------:R0:W-:Y:S04]  /*16f0*/  ATOMS.POPC.INC.32 RZ, [R53+URZ] ;  /* 0x0000000035ff7f8c */ /* 0x0001e8000d8000ff */
[----:B------:R0:W-:Y:S01]  /*1700*/  ATOMS.POPC.INC.32 RZ, [R11+URZ] ;  /* 0x000000000bff7f8c */ /* 0x0001e2000d8000ff */
[----:B------:R-:W-:Y:S06]  /*1710*/  BAR.SYNC.DEFER_BLOCKING 0x0 ;  /* 0x0000000000007b1d */ /* 0x000fec0000010000 */
[----:B-1----:R-:W-:Y:S05]  /*1720*/  @P5 BRA `(.L_x_13) ;  /* 0x00000000008c5947 */ /* 0x002fea0003800000 */
[----:B0-----:R-:W-:Y:S04]  /*1730*/  LDS R11, [R22] ;  /* 0x00000000160b7984 */ /* 0x001fe80000000800 */
[----:B------:R-:W0:Y:S04]  /*1740*/  LDS R20, [R22+0x400] ;  /* 0x0004000016147984 */ /* 0x000e280000000800 */
[----:B------:R-:W1:Y:S04]  /*1750*/  LDS R56, [R22+0x800] ;  /* 0x0008000016387984 */ /* 0x000e680000000800 */
[----:B------:R-:W2:Y:S04]  /*1760*/  LDS R60, [R22+0xc00] ;  /* 0x000c0000163c7984 */ /* 0x000ea80000000800 */
[----:B------:R-:W3:Y:S04]  /*1770*/  LDS R62, [R22+0x1000] ;  /* 0x00100000163e7984 */ /* 0x000ee80000000800 */
[----:B------:R-:W4:Y:S04]  /*1780*/  LDS R64, [R22+0x1400] ;  /* 0x0014000016407984 */ /* 0x000f280000000800 */
[----:B------:R-:W5:Y:S04]  /*1790*/  LDS R66, [R22+0x1800] ;  /* 0x0018000016427984 */ /* 0x000f680000000800 */
[----:B------:R-:W5:Y:S04]  /*17a0*/  LDS R68, [R22+0x1c00] ;  /* 0x001c000016447984 */ /* 0x000f680000000800 */
[----:B------:R-:W5:Y:S04]  /*17b0*/  LDS R70, [R22+0x2000] ;  /* 0x0020000016467984 */ /* 0x000f680000000800 */
[----:B------:R-:W5:Y:S04]  /*17c0*/  LDS R72, [R22+0x2400] ;  /* 0x0024000016487984 */ /* 0x000f680000000800 */
[----:B------:R-:W5:Y:S01]  /*17d0*/  LDS R74, [R22+0x2800] ;  /* 0x00280000164a7984 */ /* 0x000f620000000800 */
[----:B0-----:R-:W-:-:S03]  /*17e0*/  IMAD.IADD R29, R11, 0x1, R20 ;  /* 0x000000010b1d7824 */ /* 0x001fc600078e0214 */
[----:B------:R0:W-:Y:S01]  /*17f0*/  STS [R22+0x400], R11 ;  /* 0x0004000b16007388 */ /* 0x0001e20000000800 */
[----:B-1----:R-:W-:-:S03]  /*1800*/  IMAD.IADD R49, R29, 0x1, R56 ;  /* 0x000000011d317824 */ /* 0x002fc600078e0238 */
[----:B------:R-:W1:Y:S01]  /*1810*/  LDS R20, [R22+0x2c00] ;  /* 0x002c000016147984 */ /* 0x000e620000000800 */
[----:B--2---:R-:W-:-:S03]  /*1820*/  IMAD.IADD R51, R49, 0x1, R60 ;  /* 0x0000000131337824 */ /* 0x004fc600078e023c */
[----:B------:R2:W-:Y:S01]  /*1830*/  STS [R22+0x800], R29 ;  /* 0x0008001d16007388 */ /* 0x0005e20000000800 */
[----:B---3--:R-:W-:-:S03]  /*1840*/  IMAD.IADD R53, R51, 0x1, R62 ;  /* 0x0000000133357824 */ /* 0x008fc600078e023e */
[----:B------:R3:W-:Y:S01]  /*1850*/  STS [R22+0xc00], R49 ;  /* 0x000c003116007388 */ /* 0x0007e20000000800 */
[----:B----4-:R-:W-:-:S03]  /*1860*/  IMAD.IADD R55, R53, 0x1, R64 ;  /* 0x0000000135377824 */ /* 0x010fc600078e0240 */
[----:B------:R3:W-:Y:S01]  /*1870*/  STS [R22+0x1000], R51 ;  /* 0x0010003316007388 */ /* 0x0007e20000000800 */
[----:B-----5:R-:W-:-:S03]  /*1880*/  IMAD.IADD R57, R55, 0x1, R66 ;  /* 0x0000000137397824 */ /* 0x020fc600078e0242 */
[----:B------:R3:W-:Y:S01]  /*1890*/  STS [R22+0x1400], R53 ;  /* 0x0014003516007388 */ /* 0x0007e20000000800 */
[----:B------:R-:W-:-:S03]  /*18a0*/  IMAD.IADD R59, R57, 0x1, R68 ;  /* 0x00000001393b7824 */ /* 0x000fc600078e0244 */
[----:B------:R3:W-:Y:S01]  /*18b0*/  STS [R22+0x1800], R55 ;  /* 0x0018003716007388 */ /* 0x0007e20000000800 */
[----:B------:R-:W-:-:S03]  /*18c0*/  IMAD.IADD R61, R59, 0x1, R70 ;  /* 0x000000013b3d7824 */ /* 0x000fc600078e0246 */
[----:B------:R3:W-:Y:S01]  /*18d0*/  STS [R22+0x1c00], R57 ;  /* 0x001c003916007388 */ /* 0x0007e20000000800 */
[----:B0-----:R-:W-:-:S03]  /*18e0*/  IMAD.IADD R11, R61, 0x1, R72 ;  /* 0x000000013d0b7824 */ /* 0x001fc600078e0248 */
[----:B------:R3:W-:Y:S01]  /*18f0*/  STS [R22+0x2000], R59 ;  /* 0x0020003b16007388 */ /* 0x0007e20000000800 */
[----:B--2---:R-:W-:-:S03]  /*1900*/  IMAD.IADD R29, R11, 0x1, R74 ;  /* 0x000000010b1d7824 */ /* 0x004fc600078e024a */
[----:B------:R3:W-:Y:S04]  /*1910*/  STS [R22+0x2400], R61 ;  /* 0x0024003d16007388 */ /* 0x0007e80000000800 */
[----:B------:R3:W-:Y:S04]  /*1920*/  STS [R22+0x2800], R11 ;  /* 0x0028000b16007388 */ /* 0x0007e80000000800 */
[----:B------:R3:W-:Y:S01]  /*1930*/  STS [R22], RZ ;  /* 0x000000ff16007388 */ /* 0x0007e20000000800 */
[----:B-1----:R-:W-:-:S03]  /*1940*/  IMAD.IADD R20, R29, 0x1, R20 ;  /* 0x000000011d147824 */ /* 0x002fc600078e0214 */
[----:B------:R3:W-:Y:S04]  /*1950*/  STS [R22+0x2c00], R29 ;  /* 0x002c001d16007388 */ /* 0x0007e80000000800 */
.L_x_13:
[----:B------:R-:W-:Y:S05]  /*1960*/  BSYNC.RECONVERGENT B0 ;  /* 0x0000000000007941 */ /* 0x000fea0003800200 */
.L_x_12:
[C---:B------:R-:W-:Y:S01]  /*1970*/  ISETP.NE.AND P0, PT, R20.reuse, 0x1980, PT ;  /* 0x000019801400780c */ /* 0x040fe20003f05270 */
[----:B0--3--:R-:W-:Y:S01]  /*1980*/  IMAD R29, R5, 0x100, R3 ;  /* 0x00000100051d7824 */ /* 0x009fe200078e0203 */
[----:B------:R-:W-:Y:S01]  /*1990*/  @!P5 LOP3.LUT R49, R20, 0x40000000, RZ, 0xfc, !PT ;  /* 0x400000001431d812 */ /* 0x000fe200078efcff */
[----:B------:R-:W-:Y:S01]  /*19a0*/  IMAD R21, R21, 0x11, RZ ;  /* 0x0000001115157824 */ /* 0x000fe200078e02ff */
[----:B------:R-:W-:Y:S01]  /*19b0*/  ISETP.LT.U32.AND P0, PT, R3, 0x100, !P0 ;  /* 0x000001000300780c */ /* 0x000fe20004701070 */
[----:B------:R-:W-:-:S03]  /*19c0*/  IMAD.WIDE R6, R29, 0x4, R6 ;  /* 0x000000041d067825 */ /* 0x000fc600078e0206 */
[----:B------:R-:W-:Y:S02]  /*19d0*/  LOP3.LUT R11, R21, R50, RZ, 0xfc, !PT ;  /* 0x00000032150b7212 */ /* 0x000fe400078efcff */
[----:B------:R0:W-:Y:S07]  /*19e0*/  @!P5 STG.E.STRONG.SYS desc[UR6][R6.64], R49 ;  /* 0x000000310600d986 */ /* 0x0001ee000c115906 */
[----:B------:R-:W-:Y:S06]  /*19f0*/  BAR.RED.OR.DEFER_BLOCKING 0x0, P0 ;  /* 0x0000000000007b1d */ /* 0x000fec0000014800 */
[----:B------:R-:W1:Y:S02]  /*1a00*/  B2R.RESULT RZ, P0 ;  /* 0x0000000000ff731c */ /* 0x000e640000004000 */
[----:B01----:R-:W-:Y:S05]  /*1a10*/  @!P0 BRA `(.L_x_14) ;  /* 0x00000014008c8947 */ /* 0x003fea0003800000 */
[----:B------:R-:W0:Y:S01]  /*1a20*/  LDCU.64 UR4, c[0x0][0x3b8] ;  /* 0x00007700ff0477ac */ /* 0x000e220008000a00 */
[----:B------:R-:W-:Y:S01]  /*1a30*/  IADD3 R0, P0, PT, R18, R11, RZ ;  /* 0x0000000b12007210 */ /* 0x000fe20007f1e0ff */
[----:B------:R-:W-:Y:S01]  /*1a40*/  BSSY B1, `(.L_x_15) ;  /* 0x0000033000017945 */ /* 0x000fe20003800000 */
[----:B------:R-:W-:-:S03]  /*1a50*/  IMAD R19, R3, 0x8, R23 ;  /* 0x0000000803137824 */ /* 0x000fc600078e0217 */
[----:B------:R-:W-:Y:S01]  /*1a60*/  IMAD.X R47, RZ, RZ, R47, P0 ;  /* 0x000000ffff2f7224 */ /* 0x000fe200000e062f */
[----:B0-----:R-:W-:-:S04]  /*1a70*/  LEA R8, P0, R0, UR4, 0x2 ;  /* 0x0000000400087c11 */ /* 0x001fc8000f8010ff */
[----:B------:R-:W-:Y:S01]  /*1a80*/  LEA.HI.X R9, R0, UR5, R47, 0x2, P0 ;  /* 0x0000000500097c11 */ /* 0x000fe200080f142f */
[----:B------:R-:W-:Y:S08]  /*1a90*/  @P5 BRA `(.L_x_16) ;  /* 0x0000000000b45947 */ /* 0x000ff00003800000 */
[----:B------:R-:W0:Y:S02]  /*1aa0*/  LDCU.64 UR4, c[0x0][0x398] ;  /* 0x00007300ff0477ac */ /* 0x000e240008000a00 */
[----:B0-----:R-:W-:-:S04]  /*1ab0*/  LEA R46, P0, R3, UR4, 0x3 ;  /* 0x00000004032e7c11 */ /* 0x001fc8000f8018ff */
[----:B------:R-:W-:-:S05]  /*1ac0*/  LEA.HI.X R47, R3, UR5, RZ, 0x3, P0 ;  /* 0x00000005032f7c11 */ /* 0x000fca00080f1cff */
[----:B------:R-:W2:Y:S01]  /*1ad0*/  LDG.E.64 R14, desc[UR6][R46.64] ;  /* 0x000000062e0e7981 */ /* 0x000ea2000c1e1b00 */
[----:B------:R-:W-:-:S04]  /*1ae0*/  ISETP.GT.U32.AND P0, PT, R3, R45, PT ;  /* 0x0000002d0300720c */ /* 0x000fc80003f04070 */
[----:B------:R-:W-:-:S04]  /*1af0*/  SEL R21, RZ, 0x1980, !P0 ;  /* 0x00001980ff157807 */ /* 0x000fc80004000000 */
[----:B--2---:R-:W-:Y:S01]  /*1b00*/  IADD3 R14, P0, PT, R14, -R21, RZ ;  /* 0x800000150e0e7210 */ /* 0x004fe20007f1e0ff */
[----:B------:R-:W-:-:S03]  /*1b10*/  IMAD.MOV.U32 R21, RZ, RZ, R20 ;  /* 0x000000ffff157224 */ /* 0x000fc600078e0014 */
[----:B------:R-:W-:Y:S02]  /*1b20*/  IADD3.X R15, PT, PT, R15, -0x1, RZ, P0, !PT ;  /* 0xffffffff0f0f7810 */ /* 0x000fe400007fe4ff */
[----:B------:R-:W-:-:S03]  /*1b30*/  ISETP.GE.AND P0, PT, R5, 0x1, PT ;  /* 0x000000010500780c */ /* 0x000fc60003f06270 */
[----:B------:R0:W-:Y:S10]  /*1b40*/  STS.64 [R19+0x6600], R14 ;  /* 0x0066000e13007388 */ /* 0x0001f40000000a00 */
[----:B------:R-:W-:Y:S05]  /*1b50*/  @!P0 BRA `(.L_x_17) ;  /* 0x00000000006c8947 */ /* 0x000fea0003800000 */
[----:B------:R-:W-:Y:S01]  /*1b60*/  BSSY B0, `(.L_x_18) ;  /* 0x0000019000007945 */ /* 0x000fe20003800000 */
[----:B------:R-:W-:Y:S02]  /*1b70*/  IMAD.MOV.U32 R0, RZ, RZ, -0x1 ;  /* 0xffffffffff007424 */ /* 0x000fe400078e00ff */
[----:B------:R-:W-:Y:S02]  /*1b80*/  IMAD.MOV.U32 R4, RZ, RZ, R5 ;  /* 0x000000ffff047224 */ /* 0x000fe400078e0005 */
[----:B------:R-:W-:-:S07]  /*1b90*/  IMAD.MOV.U32 R21, RZ, RZ, R20 ;  /* 0x000000ffff157224 */ /* 0x000fce00078e0014 */
.L_x_22:
[----:B0-----:R-:W0:Y:S01]  /*1ba0*/  LDC.64 R14, c[0x0][0x380] ;  /* 0x0000e000ff0e7b82 */ /* 0x001e220000000a00 */
[----:B------:R-:W-:Y:S01]  /*1bb0*/  VIADD R47, R4, 0xffffffff ;  /* 0xffffffff042f7836 */ /* 0x000fe20000000000 */
[----:B------:R-:W-:Y:S03]  /*1bc0*/  BSSY B2, `(.L_x_19) ;  /* 0x0000008000027945 */ /* 0x000fe60003800000 */
[----:B------:R-:W-:-:S04]  /*1bd0*/  IMAD R29, R47, 0x100, R3 ;  /* 0x000001002f1d7824 */ /* 0x000fc800078e0203 */
[----:B0-----:R-:W-:-:S07]  /*1be0*/  IMAD.WIDE R14, R29, 0x4, R14 ;  /* 0x000000041d0e7825 */ /* 0x001fce00078e020e */
.L_x_20:
[----:B------:R-:W-:Y:S05]  /*1bf0*/  YIELD ;  /* 0x0000000000007946 */ /* 0x000fea0003800000 */
[----:B------:R0:W-:Y:S06]  /*1c00*/  MEMBAR.SC.CTA ;  /* 0x0000000000007992 */ /* 0x0001ec0000000000 */
[----:B0-----:R-:W2:Y:S02]  /*1c10*/  LDG.E.STRONG.SYS R10, desc[UR6][R14.64] ;  /* 0x000000060e0a7981 */ /* 0x001ea4000c1f5900 */
[----:B--2---:R-:W-:-:S13]  /*1c20*/  ISETP.NE.AND P0, PT, R10, RZ, PT ;  /* 0x000000ff0a00720c */ /* 0x004fda0003f05270 */
[----:B------:R-:W-:Y:S05]  /*1c30*/  @!P0 BRA `(.L_x_20) ;  /* 0xfffffffc00ec8947 */ /* 0x000fea000383ffff */
[----:B------:R-:W-:Y:S05]  /*1c40*/  BSYNC B2 ;  /* 0x0000000000027941 */ /* 0x000fea0003800000 */
.L_x_19:
[----:B------:R-:W-:Y:S01]  /*1c50*/  BSSY.RECONVERGENT B2, `(.L_x_21) ;  /* 0x0000006000027945 */ /* 0x000fe20003800200 */
[C---:B------:R-:W-:Y:S02]  /*1c60*/  ISETP.GT.AND P0, PT, R10.reuse, -0x1, PT ;  /* 0xffffffff0a00780c */ /* 0x040fe40003f04270 */
[----:B------:R-:W-:Y:S01]  /*1c70*/  LOP3.LUT R10, R10, 0x3fffffff, RZ, 0xc0, !PT ;  /* 0x3fffffff0a0a7812 */ /* 0x000fe200078ec0ff */
[----:B------:R-:W-:Y:S05]  /*1c80*/  WARPSYNC.EXCLUSIVE R0 ;  /* 0x0000000000007348 */ /* 0x000fea0003a00000 */
[----:B------:R-:W-:-:S05]  /*1c90*/  IMAD.IADD R21, R10, 0x1, R21 ;  /* 0x000000010a157824 */ /* 0x000fca00078e0215 */
[----:B------:R-:W-:-:S07]  /*1ca0*/  VOTE.ANY R0, PT, P0 ;  /* 0x0000000000007806 */ /* 0x000fce00000e0100 */
[----:B------:R-:W-:Y:S05]  /*1cb0*/  BSYNC.RECONVERGENT B2 ;  /* 0x0000000000027941 */ /* 0x000fea0003800200 */
.L_x_21:
[----:B------:R-:W-:Y:S01]  /*1cc0*/  ISETP.GT.U32.AND P1, PT, R4, 0x1, PT ;  /* 0x000000010400780c */ /* 0x000fe20003f24070 */
[----:B------:R-:W-:-:S12]  /*1cd0*/  IMAD.MOV.U32 R4, RZ, RZ, R47 ;  /* 0x000000ffff047224 */ /* 0x000fd800078e002f */
[----:B------:R-:W-:Y:S05]  /*1ce0*/  @P0 BRA P1, `(.L_x_22) ;  /* 0xfffffffc00ac0947 */ /* 0x000fea000083ffff */
[----:B------:R-:W-:Y:S05]  /*1cf0*/  BSYNC B0 ;  /* 0x0000000000007941 */ /* 0x000fea0003800000 */
.L_x_18:
[----:B------:R1:W2:Y:S02]  /*1d00*/  LDS.64 R14, [R19+0x6600] ;  /* 0x00660000130e7984 */ /* 0x0002a40000000a00 */
.L_x_17:
[C---:B------:R-:W-:Y:S01]  /*1d10*/  IMAD.IADD R29, R21.reuse, 0x1, -R20 ;  /* 0x00000001151d7824 */ /* 0x040fe200078e0a14 */
[----:B------:R-:W-:-:S04]  /*1d20*/  LOP3.LUT R21, R21, 0x80000000, RZ, 0xfc, !PT ;  /* 0x8000000015157812 */ /* 0x000fc800078efcff */
[C---:B0-2---:R-:W-:Y:S01]  /*1d30*/  IADD3 R14, P0, PT, R29.reuse, R14, RZ ;  /* 0x0000000e1d0e7210 */ /* 0x045fe20007f1e0ff */
[----:B------:R0:W-:Y:S03]  /*1d40*/  STG.E.STRONG.SYS desc[UR6][R6.64], R21 ;  /* 0x0000001506007986 */ /* 0x0001e6000c115906 */
[----:B------:R-:W-:-:S05]  /*1d50*/  LEA.HI.X.SX32 R15, R29, R15, 0x1, P0 ;  /* 0x0000000f1d0f7211 */ /* 0x000fca00000f0eff */
[----:B------:R0:W-:Y:S04]  /*1d60*/  STS.64 [R19+0x6600], R14 ;  /* 0x0066000e13007388 */ /* 0x0001e80000000a00 */
.L_x_16:
[----:B------:R-:W-:Y:S05]  /*1d70*/  BSYNC B1 ;  /* 0x0000000000017941 */ /* 0x000fea0003800000 */
.L_x_15:
[----:B------:R-:W2:Y:S01]  /*1d80*/  LDC R0, c[0x0][0x3c0] ;  /* 0x0000f000ff007b82 */ /* 0x000ea20000000800 */
[----:B------:R-:W-:Y:S01]  /*1d90*/  IMAD.MOV.U32 R16, RZ, RZ, -0x1 ;  /* 0xffffffffff107424 */ /* 0x000fe200078e00ff */
[----:B------:R-:W-:Y:S01]  /*1da0*/  ISETP.GT.AND P0, PT, R13, -0x1, PT ;  /* 0xffffffff0d00780c */ /* 0x000fe20003f04270 */
[----:B------:R-:W-:Y:S01]  /*1db0*/  IMAD R23, R45, 0x8, R23 ;  /* 0x000000082d177824 */ /* 0x000fe200078e0217 */
[----:B------:R-:W-:Y:S02]  /*1dc0*/  ISETP.GT.AND P3, PT, R12, -0x1, PT ;  /* 0xffffffff0c00780c */ /* 0x000fe40003f64270 */
[----:B------:R-:W-:Y:S02]  /*1dd0*/  SEL R4, R16, 0x80000000, P0 ;  /* 0x8000000010047807 */ /* 0x000fe40000000000 */
[----:B0-----:R-:W0:Y:S01]  /*1de0*/  LDC.64 R6, c[0x0][0x390] ;  /* 0x0000e400ff067b82 */ /* 0x001e220000000a00 */
[----:B------:R-:W-:Y:S02]  /*1df0*/  ISETP.GT.AND P4, PT, R43, -0x1, PT ;  /* 0xffffffff2b00780c */ /* 0x000fe40003f84270 */
[----:B------:R-:W-:-:S02]  /*1e00*/  ISETP.GT.AND P2, PT, R24, -0x1, PT ;  /* 0xffffffff1800780c */ /* 0x000fc40003f44270 */
[----:B------:R-:W-:Y:S02]  /*1e10*/  LOP3.LUT R13, R4, R13, RZ, 0x3c, !PT ;  /* 0x0000000d040d7212 */ /* 0x000fe400078e3cff */
[C---:B------:R-:W-:Y:S02]  /*1e20*/  SEL R15, R16.reuse, 0x80000000, P3 ;  /* 0x80000000100f7807 */ /* 0x040fe40001800000 */
[C---:B------:R-:W-:Y:S02]  /*1e30*/  SEL R4, R16.reuse, 0x80000000, P4 ;  /* 0x8000000010047807 */ /* 0x040fe40002000000 */
[----:B------:R-:W-:Y:S02]  /*1e40*/  SEL R21, R16, 0x80000000, P2 ;  /* 0x8000000010157807 */ /* 0x000fe40001000000 */
[----:B------:R-:W-:Y:S02]  /*1e50*/  LOP3.LUT R12, R15, R12, RZ, 0x3c, !PT ;  /* 0x0000000c0f0c7212 */ /* 0x000fe400078e3cff */
[----:B------:R-:W-:-:S02]  /*1e60*/  LOP3.LUT R43, R4, R43, RZ, 0x3c, !PT ;  /* 0x0000002b042b7212 */ /* 0x000fc400078e3cff */
[----:B--2---:R-:W-:Y:S02]  /*1e70*/  ISETP.GE.AND P0, PT, R35, R0, PT ;  /* 0x000000002300720c */ /* 0x004fe40003f06270 */
[----:B------:R-:W-:Y:S02]  /*1e80*/  LOP3.LUT R24, R21, R24, RZ, 0x3c, !PT ;  /* 0x0000001815187212 */ /* 0x000fe400078e3cff */
[----:B0-----:R-:W-:-:S04]  /*1e90*/  ISETP.EQ.U32.AND P1, PT, R6, RZ, PT ;  /* 0x000000ff0600720c */ /* 0x001fc80003f22070 */
[----:B------:R-:W-:Y:S02]  /*1ea0*/  ISETP.EQ.OR.EX P0, PT, R7, RZ, !P0, P1 ;  /* 0x000000ff0700720c */ /* 0x000fe40004702710 */
[----:B------:R-:W-:Y:S02]  /*1eb0*/  ISETP.GT.AND P1, PT, R27, -0x1, PT ;  /* 0xffffffff1b00780c */ /* 0x000fe40003f24270 */
[----:B------:R-:W-:Y:S02]  /*1ec0*/  ISETP.GT.U32.OR P0, PT, R3, 0xff, P0 ;  /* 0x000000ff0300780c */ /* 0x000fe40000704470 */
[----:B------:R-:W-:-:S04]  /*1ed0*/  SEL R10, R16, 0x80000000, P1 ;  /* 0x80000000100a7807 */ /* 0x000fc80000800000 */
[----:B------:R-:W-:-:S07]  /*1ee0*/  LOP3.LUT R27, R10, R27, RZ, 0x3c, !PT ;  /* 0x0000001b0a1b7212 */ /* 0x000fce00078e3cff */
[----:B------:R-:W-:Y:S05]  /*1ef0*/  @P0 BRA `(.L_x_23) ;  /* 0x0000000000240947 */ /* 0x000fea0003800000 */
[----:B------:R-:W0:Y:S01]  /*1f00*/  LDS.64 R14, [R19+0x6600] ;  /* 0x00660000130e7984 */ /* 0x000e220000000a00 */
[C---:B------:R-:W-:Y:S02]  /*1f10*/  ISETP.GT.U32.AND P0, PT, R3.reuse, R45, PT ;  /* 0x0000002d0300720c */ /* 0x040fe40003f04070 */
[----:B------:R-:W-:Y:S02]  /*1f20*/  SHF.R.S32.HI R21, RZ, 0x1f, R20 ;  /* 0x0000001fff157819 */ /* 0x000fe40000011414 */
[----:B------:R-:W-:Y:S02]  /*1f30*/  SEL R29, RZ, 0x1980, !P0 ;  /* 0x00001980ff1d7807 */ /* 0x000fe40004000000 */
[----:B------:R-:W-:-:S04]  /*1f40*/  LEA R6, P2, R3, R6, 0x3 ;  /* 0x0000000603067211 */ /* 0x000fc800078418ff */
[----:B------:R-:W-:Y:S02]  /*1f50*/  LEA.HI.X R7, R3, R7, RZ, 0x3, P2 ;  /* 0x0000000703077211 */ /* 0x000fe400010f1cff */
[----:B0-----:R-:W-:-:S04]  /*1f60*/  IADD3 R20, P0, P1, R14, R29, R20 ;  /* 0x0000001d0e147210 */ /* 0x001fc8000791e014 */
[----:B------:R-:W-:-:S05]  /*1f70*/  IADD3.X R21, PT, PT, R15, RZ, R21, P0, P1 ;  /* 0x000000ff0f157210 */ /* 0x000fca00007e2415 */
[----:B------:R0:W-:Y:S04]  /*1f80*/  STG.E.64 desc[UR6][R6.64], R20 ;  /* 0x0000001406007986 */ /* 0x0001e8000c101b06 */
.L_x_23:
[----:B------:R-:W-:Y:S05]  /*1f90*/  WARPSYNC.ALL ;  /* 0x0000000000007948 */ /* 0x000fea0003800000 */
[----:B------:R-:W-:Y:S01]  /*1fa0*/  BAR.SYNC.DEFER_BLOCKING 0x0 ;  /* 0x0000000000007b1d */ /* 0x000fe20000010000 */
[----:B------:R-:W-:Y:S02]  /*1fb0*/  ISETP.GT.AND P0, PT, R25, -0x1, PT ;  /* 0xffffffff1900780c */ /* 0x000fe40003f04270 */
[----:B------:R-:W-:Y:S02]  /*1fc0*/  ISETP.GT.AND P1, PT, R17, -0x1, PT ;  /* 0xffffffff1100780c */ /* 0x000fe40003f24270 */
[----:B------:R-:W-:-:S02]  /*1fd0*/  SEL R4, R16, 0x80000000, P0 ;  /* 0x8000000010047807 */ /* 0x000fc40000000000 */
[----:B------:R-:W-:Y:S02]  /*1fe0*/  ISETP.GT.AND P0, PT, R39, -0x1, PT ;  /* 0xffffffff2700780c */ /* 0x000fe40003f04270 */
[----:B------:R-:W-:Y:S02]  /*1ff0*/  ISETP.GT.AND P2, PT, R41, -0x1, PT ;  /* 0xffffffff2900780c */ /* 0x000fe40003f44270 */
[----:B------:R-:W-:Y:S02]  /*2000*/  ISETP.GT.AND P3, PT, R36, -0x1, PT ;  /* 0xffffffff2400780c */ /* 0x000fe40003f64270 */
[----:B------:R-:W-:Y:S02]  /*2010*/  LOP3.LUT R25, R4, R25, RZ, 0x3c, !PT ;  /* 0x0000001904197212 */ /* 0x000fe400078e3cff */
[----:B------:R-:W-:Y:S02]  /*2020*/  SEL R4, R16, 0x80000000, P0 ;  /* 0x8000000010047807 */ /* 0x000fe40000000000 */
[----:B------:R-:W-:-:S02]  /*2030*/  ISETP.GT.AND P0, PT, R35, R0, PT ;  /* 0x000000002300720c */ /* 0x000fc40003f04270 */
[C---:B0-----:R-:W-:Y:S02]  /*2040*/  SEL R6, R16.reuse, 0x80000000, P1 ;  /* 0x8000000010067807 */ /* 0x041fe40000800000 */
[C---:B------:R-:W-:Y:S02]  /*2050*/  SEL R10, R16.reuse, 0x80000000, P2 ;  /* 0x80000000100a7807 */ /* 0x040fe40001000000 */
[----:B------:R-:W-:Y:S01]  /*2060*/  SEL R7, R16, 0x80000000, P3 ;  /* 0x8000000010077807 */ /* 0x000fe20001800000 */
[----:B------:R0:W2:Y:S01]  /*2070*/  LDS.64 R2, [R23+0x6600] ;  /* 0x0066000017027984 */ /* 0x0000a20000000a00 */
[----:B------:R-:W-:Y:S02]  /*2080*/  ISETP.GT.AND P1, PT, R34, -0x1, PT ;  /* 0xffffffff2200780c */ /* 0x000fe40003f24270 */
[----:B------:R-:W-:Y:S02]  /*2090*/  ISETP.GT.AND P2, PT, R37, -0x1, PT ;  /* 0xffffffff2500780c */ /* 0x000fe40003f44270 */
[----:B------:R-:W-:-:S02]  /*20a0*/  ISETP.GT.AND P3, PT, R32, -0x1, PT ;  /* 0xffffffff2000780c */ /* 0x000fc40003f64270 */
[----:B------:R-:W-:Y:S02]  /*20b0*/  LOP3.LUT R21, R6, R17, RZ, 0x3c, !PT ;  /* 0x0000001106157212 */ /* 0x000fe400078e3cff */
[----:B------:R-:W-:Y:S02]  /*20c0*/  LOP3.LUT R29, R7, R36, RZ, 0x3c, !PT ;  /* 0x00000024071d7212 */ /* 0x000fe400078e3cff */
[C---:B------:R-:W-:Y:S02]  /*20d0*/  SEL R7, R16.reuse, 0x80000000, P1 ;  /* 0x8000000010077807 */ /* 0x040fe40000800000 */
[C---:B------:R-:W-:Y:S02]  /*20e0*/  SEL R6, R16.reuse, 0x80000000, P2 ;  /* 0x8000000010067807 */ /* 0x040fe40001000000 */
[----:B------:R-:W-:Y:S02]  /*20f0*/  SEL R15, R16, 0x80000000, P3 ;  /* 0x80000000100f7807 */ /* 0x000fe40001800000 */
[----:B------:R-:W-:-:S02]  /*2100*/  ISETP.GT.AND P1, PT, R33, -0x1, PT ;  /* 0xffffffff2100780c */ /* 0x000fc40003f24270 */
[----:B------:R-:W-:Y:S02]  /*2110*/  ISETP.GT.AND P2, PT, R30, -0x1, PT ;  /* 0xffffffff1e00780c */ /* 0x000fe40003f44270 */
[----:B------:R-:W-:Y:S02]  /*2120*/  ISETP.GT.AND P3, PT, R31, -0x1, PT ;  /* 0xffffffff1f00780c */ /* 0x000fe40003f64270 */
[----:B------:R-:W-:Y:S02]  /*2130*/  ISETP.GT.AND P4, PT, R28, -0x1, PT ;  /* 0xffffffff1c00780c */ /* 0x000fe40003f84270 */
[----:B------:R-:W-:Y:S02]  /*2140*/  LOP3.LUT R39, R4, R39, RZ, 0x3c, !PT ;  /* 0x0000002704277212 */ /* 0x000fe400078e3cff */
[----:B0-----:R-:W-:Y:S02]  /*2150*/  LOP3.LUT R23, R7, R34, RZ, 0x3c, !PT ;  /* 0x0000002207177212 */ /* 0x001fe400078e3cff */
[----:B------:R-:W-:-:S02]  /*2160*/  LOP3.LUT R37, R6, R37, RZ, 0x3c, !PT ;  /* 0x0000002506257212 */ /* 0x000fc400078e3cff */
[----:B------:R-:W-:Y:S02]  /*2170*/  LOP3.LUT R45, R15, R32, RZ, 0x3c, !PT ;  /* 0x000000200f2d7212 */ /* 0x000fe400078e3cff */
[C---:B------:R-:W-:Y:S02]  /*2180*/  SEL R4, R16.reuse, 0x80000000, P1 ;  /* 0x8000000010047807 */ /* 0x040fe40000800000 */
[C---:B------:R-:W-:Y:S02]  /*2190*/  SEL R7, R16.reuse, 0x80000000, P2 ;  /* 0x8000000010077807 */ /* 0x040fe40001000000 */
[C---:B------:R-:W-:Y:S02]  /*21a0*/  SEL R6, R16.reuse, 0x80000000, P3 ;  /* 0x8000000010067807 */ /* 0x040fe40001800000 */
[----:B------:R-:W-:Y:S02]  /*21b0*/  SEL R15, R16, 0x80000000, P4 ;  /* 0x80000000100f7807 */ /* 0x000fe40002000000 */
[----:B------:R-:W-:-:S02]  /*21c0*/  LOP3.LUT R41, R10, R41, RZ, 0x3c, !PT ;  /* 0x000000290a297212 */ /* 0x000fc400078e3cff */
[----:B------:R-:W-:Y:S02]  /*21d0*/  LOP3.LUT R33, R4, R33, RZ, 0x3c, !PT ;  /* 0x0000002104217212 */ /* 0x000fe400078e3cff */
[----:B------:R-:W-:Y:S02]  /*21e0*/  LOP3.LUT R35, R7, R30, RZ, 0x3c, !PT ;  /* 0x0000001e07237212 */ /* 0x000fe400078e3cff */
[----:B------:R-:W-:Y:S02]  /*21f0*/  LOP3.LUT R31, R6, R31, RZ, 0x3c, !PT ;  /* 0x0000001f061f7212 */ /* 0x000fe400078e3cff */
[----:B------:R-:W-:Y:S01]  /*2200*/  LOP3.LUT R47, R15, R28, RZ, 0x3c, !PT ;  /* 0x0000001c0f2f7212 */ /* 0x000fe200078e3cff */
[----:B--2---:R-:W-:Y:S06]  /*2210*/  @P0 BRA `(.L_x_24) ;  /* 0x00000000005c0947 */ /* 0x004fec0003800000 */
[----:B------:R-:W0:Y:S01]  /*2220*/  LDCU.64 UR4, c[0x0][0x3a0] ;  /* 0x00007400ff0477ac */ /* 0x000e220008000a00 */
[----:B------:R-:W-:-:S05]  /*2230*/  IADD3 R4, P1, PT, R11, R2, RZ ;  /* 0x000000020b047210 */ /* 0x000fca0007f3e0ff */
[----:B------:R-:W-:Y:S01]  /*2240*/  IMAD.X R7, RZ, RZ, R3, P1 ;  /* 0x000000ffff077224 */ /* 0x000fe200008e0603 */
[----:B0-----:R-:W-:-:S04]  /*2250*/  LEA R2, P1, R4, UR4, 0x2 ;  /* 0x0000000404027c11 */ /* 0x001fc8000f8210ff */
[----:B------:R-:W-:-:S05]  /*2260*/  LEA.HI.X R3, R4, UR5, R7, 0x2, P1 ;  /* 0x0000000504037c11 */ /* 0x000fca00088f1407 */
[----:B------:R0:W-:Y:S04]  /*2270*/  STG.E desc[UR6][R2.64], R13 ;  /* 0x0000000d02007986 */ /* 0x0001e8000c101906 */
        /* <DEDUP_REMOVED lines=15> */
[----:B------:R0:W-:Y:S01]  /*2370*/  STG.E desc[UR6][R2.64+0x800], R47 ;  /* 0x0008002f02007986 */ /* 0x0001e2000c101906 */
[----:B------:R-:W-:Y:S05]  /*2380*/  BRA `(.L_x_25) ;  /* 0x0000000000e07947 */ /* 0x000fea0003800000 */
.L_x_24:
[----:B------:R-:W0:Y:S01]  /*2390*/  LDCU.64 UR4, c[0x0][0x3a0] ;  /* 0x00007400ff0477ac */ /* 0x000e220008000a00 */
[----:B------:R-:W-:Y:S01]  /*23a0*/  IMAD R6, R5, -0x1980, R0 ;  /* 0xffffe68005067824 */ /* 0x000fe200078e0200 */
[C---:B------:R-:W-:Y:S01]  /*23b0*/  IADD3 R4, P1, PT, R11.reuse, R2, RZ ;  /* 0x000000020b047210 */ /* 0x040fe20007f3e0ff */
[C---:B------:R-:W-:Y:S02]  /*23c0*/  VIADD R15, R11.reuse, 0x20 ;  /* 0x000000200b0f7836 */ /* 0x040fe40000000000 */
[C---:B------:R-:W-:Y:S01]  /*23d0*/  VIADD R17, R11.reuse, 0x40 ;  /* 0x000000400b117836 */ /* 0x040fe20000000000 */
[-C--:B------:R-:W-:Y:S01]  /*23e0*/  ISETP.GE.AND P5, PT, R11, R6.reuse, PT ;  /* 0x000000060b00720c */ /* 0x080fe20003fa6270 */
[----:B------:R-:W-:Y:S01]  /*23f0*/  IMAD.X R7, RZ, RZ, R3, P1 ;  /* 0x000000ffff077224 */ /* 0x000fe200008e0603 */
[-C--:B------:R-:W-:Y:S01]  /*2400*/  ISETP.GE.AND P4, PT, R15, R6.reuse, PT ;  /* 0x000000060f00720c */ /* 0x080fe20003f86270 */
[----:B------:R-:W-:Y:S01]  /*2410*/  VIADD R15, R11, 0x60 ;  /* 0x000000600b0f7836 */ /* 0x000fe20000000000 */
[----:B------:R-:W-:Y:S01]  /*2420*/  ISETP.GE.AND P3, PT, R17, R6, PT ;  /* 0x000000061100720c */ /* 0x000fe20003f66270 */
[----:B------:R-:W-:-:S02]  /*2430*/  VIADD R17, R11, 0x80 ;  /* 0x000000800b117836 */ /* 0x000fc40000000000 */
[----:B-1----:R-:W-:Y:S01]  /*2440*/  VIADD R19, R11, 0xa0 ;  /* 0x000000a00b137836 */ /* 0x002fe20000000000 */
[-C--:B------:R-:W-:Y:S01]  /*2450*/  ISETP.GE.AND P2, PT, R15, R6.reuse, PT ;  /* 0x000000060f00720c */ /* 0x080fe20003f46270 */
[----:B------:R-:W-:Y:S01]  /*2460*/  VIADD R15, R11, 0xc0 ;  /* 0x000000c00b0f7836 */ /* 0x000fe20000000000 */
[C---:B0-----:R-:W-:Y:S02]  /*2470*/  LEA R2, P1, R4.reuse, UR4, 0x2 ;  /* 0x0000000404027c11 */ /* 0x041fe4000f8210ff */
[-C--:B------:R-:W-:Y:S02]  /*2480*/  ISETP.GE.AND P6, PT, R19, R6.reuse, PT ;  /* 0x000000061300720c */ /* 0x080fe40003fc6270 */
[----:B------:R-:W-:Y:S02]  /*2490*/  LEA.HI.X R3, R4, UR5, R7, 0x2, P1 ;  /* 0x0000000504037c11 */ /* 0x000fe400088f1407 */
[----:B------:R-:W-:Y:S01]  /*24a0*/  ISETP.GE.AND P1, PT, R17, R6, PT ;  /* 0x000000061100720c */ /* 0x000fe20003f26270 */
[----:B------:R-:W-:-:S02]  /*24b0*/  VIADD R17, R11, 0xe0 ;  /* 0x000000e00b117836 */ /* 0x000fc40000000000 */
[----:B------:R0:W-:Y:S01]  /*24c0*/  @!P5 STG.E desc[UR6][R2.64], R13 ;  /* 0x0000000d0200d986 */ /* 0x0001e2000c101906 */
[-C--:B------:R-:W-:Y:S01]  /*24d0*/  ISETP.GE.AND P5, PT, R15, R6.reuse, PT ;  /* 0x000000060f00720c */ /* 0x080fe20003fa6270 */
[----:B------:R-:W-:Y:S02]  /*24e0*/  VIADD R15, R11, 0x100 ;  /* 0x000001000b0f7836 */ /* 0x000fe40000000000 */
[----:B------:R1:W-:Y:S03]  /*24f0*/  @!P3 STG.E desc[UR6][R2.64+0x100], R43 ;  /* 0x0001002b0200b986 */ /* 0x0003e6000c101906 */
[-C--:B------:R-:W-:Y:S01]  /*2500*/  ISETP.GE.AND P3, PT, R15, R6.reuse, PT ;  /* 0x000000060f00720c */ /* 0x080fe20003f66270 */
[----:B------:R-:W-:Y:S01]  /*2510*/  VIADD R15, R11, 0x140 ;  /* 0x000001400b0f7836 */ /* 0x000fe20000000000 */
[----:B------:R1:W-:Y:S01]  /*2520*/  @!P4 STG.E desc[UR6][R2.64+0x80], R12 ;  /* 0x0000800c0200c986 */ /* 0x0003e2000c101906 */
[----:B------:R-:W-:Y:S01]  /*2530*/  ISETP.GE.AND P4, PT, R17, R6, PT ;  /* 0x000000061100720c */ /* 0x000fe20003f86270 */
[----:B------:R-:W-:-:S02]  /*2540*/  VIADD R17, R11, 0x120 ;  /* 0x000001200b117836 */ /* 0x000fc40000000000 */
[----:B------:R1:W-:Y:S01]  /*2550*/  @!P1 STG.E desc[UR6][R2.64+0x200], R27 ;  /* 0x0002001b02009986 */ /* 0x0003e2000c101906 */
[-C--:B------:R-:W-:Y:S01]  /*2560*/  ISETP.GE.AND P1, PT, R15, R6.reuse, PT ;  /* 0x000000060f00720c */ /* 0x080fe20003f26270 */
[C---:B0-----:R-:W-:Y:S02]  /*2570*/  VIADD R13, R11.reuse, 0x160 ;  /* 0x000001600b0d7836 */ /* 0x041fe40000000000 */
[----:B------:R-:W-:Y:S01]  /*2580*/  VIADD R15, R11, 0x180 ;  /* 0x000001800b0f7836 */ /* 0x000fe20000000000 */
[----:B------:R1:W-:Y:S01]  /*2590*/  @!P2 STG.E desc[UR6][R2.64+0x180], R24 ;  /* 0x000180180200a986 */ /* 0x0003e2000c101906 */
[----:B------:R-:W-:-:S03]  /*25a0*/  ISETP.GE.AND P2, PT, R17, R6, PT ;  /* 0x000000061100720c */ /* 0x000fc60003f46270 */
[----:B------:R1:W-:Y:S01]  /*25b0*/  @!P6 STG.E desc[UR6][R2.64+0x280], R25 ;  /* 0x000280190200e986 */ /* 0x0003e2000c101906 */
[-C--:B------:R-:W-:Y:S01]  /*25c0*/  ISETP.GE.AND P6, PT, R13, R6.reuse, PT ;  /* 0x000000060d00720c */ /* 0x080fe20003fc6270 */
[----:B------:R-:W-:Y:S02]  /*25d0*/  VIADD R13, R11, 0x1a0 ;  /* 0x000001a00b0d7836 */ /* 0x000fe40000000000 */
[----:B------:R1:W-:Y:S01]  /*25e0*/  @!P5 STG.E desc[UR6][R2.64+0x300], R21 ;  /* 0x000300150200d986 */ /* 0x0003e2000c101906 */
[-C--:B------:R-:W-:Y:S01]  /*25f0*/  ISETP.GE.AND P5, PT, R15, R6.reuse, PT ;  /* 0x000000060f00720c */ /* 0x080fe20003fa6270 */
[----:B------:R-:W-:Y:S02]  /*2600*/  VIADD R15, R11, 0x1c0 ;  /* 0x000001c00b0f7836 */ /* 0x000fe40000000000 */
[----:B------:R1:W-:Y:S01]  /*2610*/  @!P4 STG.E desc[UR6][R2.64+0x380], R41 ;  /* 0x000380290200c986 */ /* 0x0003e2000c101906 */
[----:B------:R-:W-:Y:S01]  /*2620*/  ISETP.GE.AND P4, PT, R13, R6, PT ;  /* 0x000000060d00720c */ /* 0x000fe20003f86270 */
[----:B------:R-:W-:-:S02]  /*2630*/  VIADD R13, R11, 0x1e0 ;  /* 0x000001e00b0d7836 */ /* 0x000fc40000000000 */
[----:B------:R1:W-:Y:S01]  /*2640*/  @!P3 STG.E desc[UR6][R2.64+0x400], R29 ;  /* 0x0004001d0200b986 */ /* 0x0003e2000c101906 */
[-C--:B------:R-:W-:Y:S01]  /*2650*/  ISETP.GE.AND P3, PT, R15, R6.reuse, PT ;  /* 0x000000060f00720c */ /* 0x080fe20003f66270 */
[----:B------:R-:W-:Y:S02]  /*2660*/  VIADD R15, R11, 0x200 ;  /* 0x000002000b0f7836 */ /* 0x000fe40000000000 */
[----:B------:R1:W-:Y:S01]  /*2670*/  @!P2 STG.E desc[UR6][R2.64+0x480], R39 ;  /* 0x000480270200a986 */ /* 0x0003e2000c101906 */
[----:B------:R-:W-:-:S03]  /*2680*/  ISETP.GE.AND P2, PT, R13, R6, PT ;  /* 0x000000060d00720c */ /* 0x000fc60003f46270 */
[----:B------:R1:W-:Y:S01]  /*2690*/  @!P1 STG.E desc[UR6][R2.64+0x500], R23 ;  /* 0x0005001702009986 */ /* 0x0003e2000c101906 */
[----:B------:R-:W-:-:S03]  /*26a0*/  ISETP.GE.AND P1, PT, R15, R6, PT ;  /* 0x000000060f00720c */ /* 0x000fc60003f26270 */
[----:B------:R1:W-:Y:S04]  /*26b0*/  @!P6 STG.E desc[UR6][R2.64+0x580], R37 ;  /* 0x000580250200e986 */ /* 0x0003e8000c101906 */
[----:B------:R1:W-:Y:S04]  /*26c0*/  @!P5 STG.E desc[UR6][R2.64+0x600], R45 ;  /* 0x0006002d0200d986 */ /* 0x0003e8000c101906 */
[----:B------:R1:W-:Y:S04]  /*26d0*/  @!P4 STG.E desc[UR6][R2.64+0x680], R33 ;  /* 0x000680210200c986 */ /* 0x0003e8000c101906 */
[----:B------:R1:W-:Y:S04]  /*26e0*/  @!P3 STG.E desc[UR6][R2.64+0x700], R35 ;  /* 0x000700230200b986 */ /* 0x0003e8000c101906 */
[----:B------:R1:W-:Y:S04]  /*26f0*/  @!P2 STG.E desc[UR6][R2.64+0x780], R31 ;  /* 0x0007801f0200a986 */ /* 0x0003e8000c101906 */
[----:B------:R1:W-:Y:S02]  /*2700*/  @!P1 STG.E desc[UR6][R2.64+0x800], R47 ;  /* 0x0008002f02009986 */ /* 0x0003e4000c101906 */
.L_x_25:
[----:B------:R-:W-:Y:S05]  /*2710*/  @P0 BRA `(.L_x_26) ;  /* 0x0000000000480947 */ /* 0x000fea0003800000 */
[----:B0-----:R0:W5:Y:S04]  /*2720*/  LDG.E R13, desc[UR6][R8.64] ;  /* 0x00000006080d7981 */ /* 0x001168000c1e1900 */
[----:B------:R0:W5:Y:S04]  /*2730*/  LDG.E R15, desc[UR6][R8.64+0x80] ;  /* 0x00008006080f7981 */ /* 0x000168000c1e1900 */
[----:B------:R0:W5:Y:S04]  /*2740*/  LDG.E R17, desc[UR6][R8.64+0x100] ;  /* 0x0001000608117981 */ /* 0x000168000c1e1900 */
[----:B-1----:R0:W5:Y:S04]  /*2750*/  LDG.E R19, desc[UR6][R8.64+0x180] ;  /* 0x0001800608137981 */ /* 0x002168000c1e1900 */
        /* <DEDUP_REMOVED lines=14> */
.L_x_26:
[----:B------:R-:W-:Y:S02]  /*2840*/  IMAD.IADD R18, R0, 0x1, -R18 ;  /* 0x0000000100127824 */ /* 0x000fe400078e0a12 */
[C---:B01----:R-:W-:Y:S02]  /*2850*/  VIADD R3, R11.reuse, 0x20 ;  /* 0x000000200b037836 */ /* 0x043fe40000000000 */
[C---:B------:R-:W-:Y:S01]  /*2860*/  VIADD R47, R11.reuse, 0x40 ;  /* 0x000000400b2f7836 */ /* 0x040fe20000000000 */
[CC--:B------:R-:W-:Y:S01]  /*2870*/  ISETP.GE.AND P5, PT, R11.reuse, R18.reuse, PT ;  /* 0x000000120b00720c */ /* 0x0c0fe20003fa6270 */
[----:B------:R-:W-:Y:S01]  /*2880*/  VIADD R49, R11, 0x80 ;  /* 0x000000800b317836 */ /* 0x000fe20000000000 */
[-C--:B------:R-:W-:Y:S01]  /*2890*/  ISETP.GE.AND P4, PT, R3, R18.reuse, PT ;  /* 0x000000120300720c */ /* 0x080fe20003f86270 */
[----:B------:R-:W-:Y:S01]  /*28a0*/  VIADD R3, R11, 0x60 ;  /* 0x000000600b037836 */ /* 0x000fe20000000000 */
[-C--:B------:R-:W-:Y:S01]  /*28b0*/  ISETP.GE.AND P3, PT, R47, R18.reuse, PT ;  /* 0x000000122f00720c */ /* 0x080fe20003f66270 */
[----:B------:R-:W-:Y:S01]  /*28c0*/  VIADD R47, R11, 0xa0 ;  /* 0x000000a00b2f7836 */ /* 0x000fe20000000000 */
[----:B------:R-:W-:-:S02]  /*28d0*/  ISETP.GE.AND P1, PT, R49, R18, PT ;  /* 0x000000123100720c */ /* 0x000fc40003f26270 */
[-C--:B------:R-:W-:Y:S01]  /*28e0*/  ISETP.GE.AND P2, PT, R3, R18.reuse, PT ;  /* 0x000000120300720c */ /* 0x080fe20003f46270 */
[----:B------:R-:W-:Y:S01]  /*28f0*/  VIADD R3, R11, 0xc0 ;  /* 0x000000c00b037836 */ /* 0x000fe20000000000 */
[-C--:B------:R-:W-:Y:S01]  /*2900*/  ISETP.GE.AND P6, PT, R47, R18.reuse, PT ;  /* 0x000000122f00720c */ /* 0x080fe20003fc6270 */
[----:B------:R-:W-:Y:S02]  /*2910*/  VIADD R47, R11, 0xe0 ;  /* 0x000000e00b2f7836 */ /* 0x000fe40000000000 */
[----:B------:R1:W5:Y:S01]  /*2920*/  @!P5 LDG.E R13, desc[UR6][R8.64] ;  /* 0x00000006080dd981 */ /* 0x000362000c1e1900 */
[-C--:B------:R-:W-:Y:S01]  /*2930*/  ISETP.GE.AND P5, PT, R3, R18.reuse, PT ;  /* 0x000000120300720c */ /* 0x080fe20003fa6270 */
[----:B------:R-:W-:Y:S02]  /*2940*/  VIADD R3, R11, 0x100 ;  /* 0x000001000b037836 */ /* 0x000fe40000000000 */
[----:B------:R1:W5:Y:S01]  /*2950*/  @!P4 LDG.E R15, desc[UR6][R8.64+0x80] ;  /* 0x00008006080fc981 */ /* 0x000362000c1e1900 */
[----:B------:R-:W-:Y:S01]  /*2960*/  ISETP.GE.AND P4, PT, R47, R18, PT ;  /* 0x000000122f00720c */ /* 0x000fe20003f86270 */
[----:B------:R-:W-:-:S02]  /*2970*/  VIADD R47, R11, 0x120 ;  /* 0x000001200b2f7836 */ /* 0x000fc40000000000 */
[----:B------:R1:W5:Y:S01]  /*2980*/  @!P3 LDG.E R17, desc[UR6][R8.64+0x100] ;  /* 0x000100060811b981 */ /* 0x000362000c1e1900 */
        /* <DEDUP_REMOVED lines=21> */
[----:B------:R-:W-:-:S03]  /*2ae0*/  ISETP.GE.AND P2, PT, R47, R18, PT ;  /* 0x000000122f00720c */ /* 0x000fc60003f46270 */
[----:B------:R1:W5:Y:S01]  /*2af0*/  @!P1 LDG.E R33, desc[UR6][R8.64+0x500] ;  /* 0x0005000608219981 */ /* 0x000362000c1e1900 */
[----:B------:R-:W-:-:S03]  /*2b00*/  ISETP.GE.AND P1, PT, R3, R18, PT ;  /* 0x000000120300720c */ /* 0x000fc60003f26270 */
[----:B------:R1:W5:Y:S04]  /*2b10*/  @!P6 LDG.E R35, desc[UR6][R8.64+0x580] ;  /* 0x000580060823e981 */ /* 0x000368000c1e1900 */
[----:B------:R1:W5:Y:S04]  /*2b20*/  @!P5 LDG.E R37, desc[UR6][R8.64+0x600] ;  /* 0x000600060825d981 */ /* 0x000368000c1e1900 */
[----:B------:R1:W5:Y:S04]  /*2b30*/  @!P4 LDG.E R39, desc[UR6][R8.64+0x680] ;  /* 0x000680060827c981 */ /* 0x000368000c1e1900 */
[----:B------:R1:W5:Y:S04]  /*2b40*/  @!P3 LDG.E R41, desc[UR6][R8.64+0x700] ;  /* 0x000700060829b981 */ /* 0x000368000c1e1900 */
[----:B------:R1:W5:Y:S04]  /*2b50*/  @!P2 LDG.E R43, desc[UR6][R8.64+0x780] ;  /* 0x00078006082ba981 */ /* 0x000368000c1e1900 */
[----:B------:R1:W5:Y:S02]  /*2b60*/  @!P1 LDG.E R45, desc[UR6][R8.64+0x800] ;  /* 0x00080006082d9981 */ /* 0x000364000c1e1900 */
.L_x_27:
[----:B------:R-:W-:Y:S05]  /*2b70*/  @P0 BRA `(.L_x_28) ;  /* 0x0000000000540947 */ /* 0x000fea0003800000 */
[----:B------:R-:W2:Y:S02]  /*2b80*/  LDCU.64 UR4, c[0x0][0x3b0] ;  /* 0x00007600ff0477ac */ /* 0x000ea40008000a00 */
[----:B--2---:R-:W-:-:S04]  /*2b90*/  LEA R2, P0, R4, UR4, 0x2 ;  /* 0x0000000404027c11 */ /* 0x004fc8000f8010ff */
[----:B------:R-:W-:-:S05]  /*2ba0*/  LEA.HI.X R3, R4, UR5, R7, 0x2, P0 ;  /* 0x0000000504037c11 */ /* 0x000fca00080f1407 */
[----:B-----5:R-:W-:Y:S04]  /*2bb0*/  STG.E desc[UR6][R2.64], R13 ;  /* 0x0000000d02007986 */ /* 0x020fe8000c101906 */
[----:B------:R-:W-:Y:S04]  /*2bc0*/  STG.E desc[UR6][R2.64+0x80], R15 ;  /* 0x0000800f02007986 */ /* 0x000fe8000c101906 */
        /* <DEDUP_REMOVED lines=14> */
[----:B------:R-:W-:Y:S01]  /*2cb0*/  STG.E desc[UR6][R2.64+0x800], R45 ;  /* 0x0008002d02007986 */ /* 0x000fe2000c101906 */
[----:B------:R-:W-:Y:S05]  /*2cc0*/  EXIT ;  /* 0x000000000000794d */ /* 0x000fea0003800000 */
.L_x_28:
[----:B------:R-:W2:Y:S01]  /*2cd0*/  LDCU.64 UR4, c[0x0][0x3b0] ;  /* 0x00007600ff0477ac */ /* 0x000ea20008000a00 */
[----:B------:R-:W-:Y:S02]  /*2ce0*/  IMAD R0, R5, -0x1980, R0 ;  /* 0xffffe68005007824 */ /* 0x000fe400078e0200 */
[C---:B------:R-:W-:Y:S02]  /*2cf0*/  VIADD R5, R11.reuse, 0x40 ;  /* 0x000000400b057836 */ /* 0x040fe40000000000 */
[C---:B------:R-:W-:Y:S01]  /*2d00*/  VIADD R3, R11.reuse, 0x20 ;  /* 0x000000200b037836 */ /* 0x040fe20000000000 */
[CC--:B------:R-:W-:Y:S01]  /*2d10*/  ISETP.GE.AND P3, PT, R11.reuse, R0.reuse, PT ;  /* 0x000000000b00720c */ /* 0x0c0fe20003f66270 */
[----:B01----:R-:W-:Y:S01]  /*2d20*/  VIADD R9, R11, 0x60 ;  /* 0x000000600b097836 */ /* 0x003fe20000000000 */
[-C--:B------:R-:W-:Y:S01]  /*2d30*/  ISETP.GE.AND P1, PT, R5, R0.reuse, PT ;  /* 0x000000000500720c */ /* 0x080fe20003f26270 */
[----:B------:R-:W-:Y:S01]  /*2d40*/  VIADD R5, R11, 0x80 ;  /* 0x000000800b057836 */ /* 0x000fe20000000000 */
[-C--:B------:R-:W-:Y:S01]  /*2d50*/  ISETP.GE.AND P2, PT, R3, R0.reuse, PT ;  /* 0x000000000300720c */ /* 0x080fe20003f46270 */
[----:B------:R-:W-:Y:S01]  /*2d60*/  VIADD R47, R11, 0xc0 ;  /* 0x000000c00b2f7836 */ /* 0x000fe20000000000 */
[-C--:B------:R-:W-:Y:S01]  /*2d70*/  ISETP.GE.AND P0, PT, R9, R0.reuse, PT ;  /* 0x000000000900720c */ /* 0x080fe20003f06270 */
[----:B------:R-:W-:Y:S01]  /*2d80*/  VIADD R9, R11, 0xa0 ;  /* 0x000000a00b097836 */ /* 0x000fe20000000000 */
[----:B------:R-:W-:Y:S01]  /*2d90*/  ISETP.GE.AND P6, PT, R5, R0, PT ;  /* 0x000000000500720c */ /* 0x000fe20003fc6270 */
[----:B------:R-:W-:Y:S01]  /*2da0*/  VIADD R5, R11, 0xe0 ;  /* 0x000000e00b057836 */ /* 0x000fe20000000000 */
[----:B--2---:R-:W-:-:S02]  /*2db0*/  LEA R2, P4, R4, UR4, 0x2 ;  /* 0x0000000404027c11 */ /* 0x004fc4000f8810ff */
[-C--:B------:R-:W-:Y:S02]  /*2dc0*/  ISETP.GE.AND P5, PT, R9, R0.reuse, PT ;  /* 0x000000000900720c */ /* 0x080fe40003fa6270 */
[----:B------:R-:W-:Y:S01]  /*2dd0*/  LEA.HI.X R3, R4, UR5, R7, 0x2, P4 ;  /* 0x0000000504037c11 */ /* 0x000fe2000a0f1407 */
[----:B------:R-:W-:Y:S01]  /*2de0*/  VIADD R7, R11, 0x100 ;  /* 0x000001000b077836 */ /* 0x000fe20000000000 */
[----:B------:R-:W-:-:S03]  /*2df0*/  ISETP.GE.AND P4, PT, R47, R0, PT ;  /* 0x000000002f00720c */ /* 0x000fc60003f86270 */
[----:B-----5:R0:W-:Y:S01]  /*2e00*/  @!P3 STG.E desc[UR6][R2.64], R13 ;  /* 0x0000000d0200b986 */ /* 0x0201e2000c101906 */
        /* <DEDUP_REMOVED lines=19> */
[C---:B------:R-:W-:Y:S02]  /*2f40*/  VIADD R5, R11.reuse, 0x1e0 ;  /* 0x000001e00b057836 */ /* 0x040fe40000000000 */
[----:B------:R-:W-:Y:S01]  /*2f50*/  VIADD R11, R11, 0x200 ;  /* 0x000002000b0b7836 */ /* 0x000fe20000000000 */
[----:B------:R0:W-:Y:S01]  /*2f60*/  @!P3 STG.E desc[UR6][R2.64+0x380], R27 ;  /* 0x0003801b0200b986 */ /* 0x0001e2000c101906 */
[----:B------:R-:W-:-:S03]  /*2f70*/  ISETP.GE.AND P3, PT, R7, R0, PT ;  /* 0x000000000700720c */ /* 0x000fc60003f66270 */
        /* <DEDUP_REMOVED lines=9> */
[----:B------:R0:W-:Y:S01]  /*3010*/  @!P2 STG.E desc[UR6][R2.64+0x780], R43 ;  /* 0x0007802b0200a986 */ /* 0x0001e2000c101906 */
[----:B------:R-:W-:Y:S05]  /*3020*/  @P1 EXIT ;  /* 0x000000000000194d */ /* 0x000fea0003800000 */
[----:B------:R-:W-:Y:S01]  /*3030*/  STG.E desc[UR6][R2.64+0x800], R45 ;  /* 0x0008002d02007986 */ /* 0x000fe2000c101906 */
[----:B------:R-:W-:Y:S05]  /*3040*/  EXIT ;  /* 0x000000000000794d */ /* 0x000fea0003800000 */
.L_x_14:
[----:B------:R-:W-:Y:S01]  /*3050*/  IMAD.MOV.U32 R2, RZ, RZ, RZ ;  /* 0x000000ffff027224 */ /* 0x000fe200078e00ff */
[C---:B------:R-:W-:Y:S01]  /*3060*/  ISETP.GT.U32.AND P0, PT, R3.reuse, 0x1f, PT ;  /* 0x0000001f0300780c */ /* 0x040fe20003f04070 */
[----:B------:R-:W-:Y:S05]  /*3070*/  WARPSYNC.ALL ;  /* 0x0000000000007948 */ /* 0x000fea0003800000 */
[----:B------:R-:W-:-:S04]  /*3080*/  IMAD.HI.U32 R6, R3, 0x15555556, R2 ;  /* 0x1555555603067827 */ /* 0x000fc800078e0002 */
[----:B------:R-:W-:-:S05]  /*3090*/  IMAD R35, R6, 0x4, R23 ;  /* 0x0000000406237824 */ /* 0x000fca00078e0217 */
[----:B------:R0:W-:Y:S01]  /*30a0*/  STS [R35+0x3410], R20 ;  /* 0x0034101423007388 */ /* 0x0001e20000000800 */
[----:B------:R-:W-:Y:S06]  /*30b0*/  BAR.SYNC.DEFER_BLOCKING 0x0 ;  /* 0x0000000000007b1d */ /* 0x000fec0000010000 */
[----:B------:R-:W-:Y:S05]  /*30c0*/  @P0 BRA `(.L_x_29) ;  /* 0x0000000000dc0947 */ /* 0x000fea0003800000 */
[----:B------:R-:W-:Y:S01]  /*30d0*/  IMAD R6, R3, 0x34, R23 ;  /* 0x0000003403067824 */ /* 0x000fe200078e0217 */
[----:B------:R-:W-:-:S04]  /*30e0*/  UMOV UR4, 0xffffffff ;  /* 0xffffffff00047882 */ /* 0x000fc80000000000 */
[----:B------:R-:W-:Y:S04]  /*30f0*/  LDS R55, [R6+0x3410] ;  /* 0x0034100006377984 */ /* 0x000fe80000000800 */
[----:B------:R-:W-:Y:S04]  /*3100*/  LDS R64, [R6+0x3414] ;  /* 0x0034140006407984 */ /* 0x000fe80000000800 */
[----:B------:R-:W1:Y:S04]  /*3110*/  LDS R53, [R6+0x3418] ;  /* 0x0034180006357984 */ /* 0x000e680000000800 */
[----:B------:R-:W-:Y:S04]  /*3120*/  LDS R62, [R6+0x341c] ;  /* 0x00341c00063e7984 */ /* 0x000fe80000000800 */
[----:B------:R-:W2:Y:S04]  /*3130*/  LDS R51, [R6+0x3420] ;  /* 0x0034200006337984 */ /* 0x000ea80000000800 */
[----:B------:R-:W-:Y:S04]  /*3140*/  LDS R60, [R6+0x3424] ;  /* 0x00342400063c7984 */ /* 0x000fe80000000800 */
[----:B------:R-:W3:Y:S04]  /*3150*/  LDS R49, [R6+0x3428] ;  /* 0x0034280006317984 */ /* 0x000ee80000000800 */
[----:B------:R-:W-:Y:S04]  /*3160*/  LDS R56, [R6+0x342c] ;  /* 0x00342c0006387984 */ /* 0x000fe80000000800 */
[----:B------:R-:W4:Y:S04]  /*3170*/  LDS R47, [R6+0x3430] ;  /* 0x00343000062f7984 */ /* 0x000f280000000800 */
[----:B------:R-:W-:Y:S04]  /*3180*/  LDS R50, [R6+0x3434] ;  /* 0x0034340006327984 */ /* 0x000fe80000000800 */
[----:B------:R-:W5:Y:S04]  /*3190*/  LDS R7, [R6+0x3438] ;  /* 0x0034380006077984 */ /* 0x000f680000000800 */
[----:B------:R-:W0:Y:S01]  /*31a0*/  LDS R57, [R6+0x343c] ;  /* 0x00343c0006397984 */ /* 0x000e220000000800 */
[----:B-1----:R-:W-:-:S04]  /*31b0*/  IADD3 R59, PT, PT, R53, R64, R55 ;  /* 0x00000040353b7210 */ /* 0x002fc80007ffe037 */
[----:B--2---:R-:W-:-:S04]  /*31c0*/  IADD3 R59, PT, PT, R51, R59, R62 ;  /* 0x0000003b333b7210 */ /* 0x004fc80007ffe03e */
[----:B---3--:R-:W-:-:S04]  /*31d0*/  IADD3 R59, PT, PT, R49, R59, R60 ;  /* 0x0000003b313b7210 */ /* 0x008fc80007ffe03c */
[----:B----4-:R-:W-:-:S04]  /*31e0*/  IADD3 R59, PT, PT, R47, R59, R56 ;  /* 0x0000003b2f3b7210 */ /* 0x010fc80007ffe038 */
[----:B-----5:R-:W-:-:S05]  /*31f0*/  IADD3 R66, PT, PT, R7, R59, R50 ;  /* 0x0000003b07427210 */ /* 0x020fca0007ffe032 */
[----:B0-----:R-:W-:Y:S01]  /*3200*/  IMAD.IADD R57, R57, 0x1, R66 ;  /* 0x0000000139397824 */ /* 0x001fe200078e0242 */
[----:B------:R-:W-:Y:S06]  /*3210*/  BRA.DIV UR4, `(.L_x_30) ;  /* 0x0000008204847947 */ /* 0x000fec000b800000 */
[----:B------:R-:W0:Y:S02]  /*3220*/  SHFL.UP P0, R66, R57, 0x1, RZ ;  /* 0x0420000039427989 */ /* 0x000e2400000000ff */
[----:B0-----:R-:W-:-:S05]  /*3230*/  @P0 IMAD.IADD R66, R57, 0x1, R66 ;  /* 0x0000000139420824 */ /* 0x001fca00078e0242 */
[----:B------:R-:W0:Y:S02]  /*3240*/  SHFL.UP P0, R59, R66, 0x2, RZ ;  /* 0x04400000423b7989 */ /* 0x000e2400000000ff */
[----:B0-----:R-:W-:-:S05]  /*3250*/  @P0 IMAD.IADD R59, R66, 0x1, R59 ;  /* 0x00000001423b0824 */ /* 0x001fca00078e023b */
[----:B------:R-:W0:Y:S02]  /*3260*/  SHFL.UP P0, R68, R59, 0x4, RZ ;  /* 0x048000003b447989 */ /* 0x000e2400000000ff */
[----:B0-----:R-:W-:-:S05]  /*3270*/  @P0 IMAD.IADD R68, R59, 0x1, R68 ;  /* 0x000000013b440824 */ /* 0x001fca00078e0244 */
[----:B------:R-:W0:Y:S02]  /*3280*/  SHFL.UP P0, R61, R68, 0x8, RZ ;  /* 0x05000000443d7989 */ /* 0x000e2400000000ff */
[----:B0-----:R-:W-:-:S05]  /*3290*/  @P0 IMAD.IADD R61, R68, 0x1, R61 ;  /* 0x00000001443d0824 */ /* 0x001fca00078e023d */
[----:B------:R0:W1:Y:S02]  /*32a0*/  SHFL.UP P0, R70, R61, 0x10, RZ ;  /* 0x060000003d467989 */ /* 0x00006400000000ff */
.L_x_120:
[----:B-1----:R-:W-:-:S04]  /*32b0*/  @P0 IMAD.IADD R70, R61, 0x1, R70 ;  /* 0x000000013d460824 */ /* 0x002fc800078e0246 */
[----:B------:R-:W-:-:S04]  /*32c0*/  IMAD.IADD R57, R70, 0x1, -R57 ;  /* 0x0000000146397824 */ /* 0x000fc800078e0a39 */
[----:B------:R-:W-:Y:S01]  /*32d0*/  IMAD.IADD R55, R55, 0x1, R57 ;  /* 0x0000000137377824 */ /* 0x000fe200078e0239 */
[----:B------:R1:W-:Y:S03]  /*32e0*/  STS [R6+0x3410], R57 ;  /* 0x0034103906007388 */ /* 0x0003e60000000800 */
        /* <DEDUP_REMOVED lines=19> */
[----:B------:R1:W-:Y:S04]  /*3420*/  STS [R6+0x3438], R50 ;  /* 0x0034383206007388 */ /* 0x0003e80000000800 */
[----:B------:R1:W-:Y:S02]  /*3430*/  STS [R6+0x343c], R7 ;  /* 0x00343c0706007388 */ /* 0x0003e40000000800 */
.L_x_29:
[----:B------:R-:W-:Y:S05]  /*3440*/  WARPSYNC.ALL ;  /* 0x0000000000007948 */ /* 0x000fea0003800000 */
[----:B------:R-:W-:Y:S01]  /*3450*/  BAR.SYNC.DEFER_BLOCKING 0x0 ;  /* 0x0000000000007b1d */ /* 0x000fe20000010000 */
[----:B------:R-:W-:-:S05]  /*3460*/  ISETP.NE.AND P0, PT, R58, RZ, PT ;  /* 0x000000ff3a00720c */ /* 0x000fca0003f05270 */
[----:B------:R-:W-:Y:S01]  /*3470*/  BSSY.RECONVERGENT B0, `(.L_x_31) ;  /* 0x0000027000007945 */ /* 0x000fe20003800200 */
[----:B0-----:R-:W0:Y:S07]  /*3480*/  LDS R35, [R35+0x3410] ;  /* 0x0034100023237984 */ /* 0x001e2e0000000800 */
[----:B------:R-:W-:Y:S05]  /*3490*/  @P0 BRA `(.L_x_32) ;  /* 0x0000000000900947 */ /* 0x000fea0003800000 */
[----:B-1----:R-:W0:Y:S04]  /*34a0*/  LDS R6, [R22] ;  /* 0x0000000016067984 */ /* 0x002e280000000800 */
        /* <DEDUP_REMOVED lines=8> */
[----:B------:R-:W5:Y:S04]  /*3530*/  LDS R72, [R22+0x2400] ;  /* 0x0024000016487984 */ /* 0x000f680000000800 */
[----:B------:R-:W5:Y:S01]  /*3540*/  LDS R74, [R22+0x2800] ;  /* 0x00280000164a7984 */ /* 0x000f620000000800 */
[----:B0-----:R-:W-:-:S03]  /*3550*/  IMAD.IADD R7, R35, 0x1, R6 ;  /* 0x0000000123077824 */ /* 0x001fc600078e0206 */
[----:B------:R-:W0:Y:S01]  /*3560*/  LDS R76, [R22+0x2c00] ;  /* 0x002c0000164c7984 */ /* 0x000e220000000800 */
[C---:B-1----:R-:W-:Y:S02]  /*3570*/  IMAD.IADD R47, R35.reuse, 0x1, R50 ;  /* 0x00000001232f7824 */ /* 0x042fe400078e0232 */
[C---:B--2---:R-:W-:Y:S01]  /*3580*/  IMAD.IADD R49, R35.reuse, 0x1, R56 ;  /* 0x0000000123317824 */ /* 0x044fe200078e0238 */
[----:B------:R1:W-:Y:S01]  /*3590*/  STS [R22], R7 ;  /* 0x0000000716007388 */ /* 0x0003e20000000800 */
        /* <DEDUP_REMOVED lines=8> */
[----:B-1----:R-:W-:-:S03]  /*3620*/  IMAD.IADD R7, R35, 0x1, R68 ;  /* 0x0000000123077824 */ /* 0x002fc600078e0244 */
[----:B------:R4:W-:Y:S01]  /*3630*/  STS [R22+0x1400], R55 ;  /* 0x0014003716007388 */ /* 0x0009e20000000800 */
[----:B--2---:R-:W-:-:S03]  /*3640*/  IMAD.IADD R47, R35, 0x1, R70 ;  /* 0x00000001232f7824 */ /* 0x004fc600078e0246 */
[----:B------:R4:W-:Y:S01]  /*3650*/  STS [R22+0x1800], R57 ;  /* 0x0018003916007388 */ /* 0x0009e20000000800 */
[----:B---3--:R-:W-:-:S03]  /*3660*/  IMAD.IADD R49, R35, 0x1, R72 ;  /* 0x0000000123317824 */ /* 0x008fc600078e0248 */
[----:B------:R4:W-:Y:S01]  /*3670*/  STS [R22+0x1c00], R7 ;  /* 0x001c000716007388 */ /* 0x0009e20000000800 */
[----:B------:R-:W-:-:S03]  /*3680*/  IMAD.IADD R59, R35, 0x1, R74 ;  /* 0x00000001233b7824 */ /* 0x000fc600078e024a */
[----:B------:R4:W-:Y:S01]  /*3690*/  STS [R22+0x2000], R47 ;  /* 0x0020002f16007388 */ /* 0x0009e20000000800 */
[----:B0-----:R-:W-:-:S03]  /*36a0*/  IMAD.IADD R61, R35, 0x1, R76 ;  /* 0x00000001233d7824 */ /* 0x001fc600078e024c */
[----:B------:R4:W-:Y:S04]  /*36b0*/  STS [R22+0x2400], R49 ;  /* 0x0024003116007388 */ /* 0x0009e80000000800 */
[----:B------:R4:W-:Y:S04]  /*36c0*/  STS [R22+0x2800], R59 ;  /* 0x0028003b16007388 */ /* 0x0009e80000000800 */
[----:B------:R4:W-:Y:S02]  /*36d0*/  STS [R22+0x2c00], R61 ;  /* 0x002c003d16007388 */ /* 0x0009e40000000800 */
.L_x_32:
[----:B------:R-:W-:Y:S05]  /*36e0*/  BSYNC.RECONVERGENT B0 ;  /* 0x0000000000007941 */ /* 0x000fea0003800200 */
.L_x_31:
[----:B------:R-:W-:Y:S01]  /*36f0*/  BAR.SYNC.DEFER_BLOCKING 0x0 ;  /* 0x0000000000007b1d */ /* 0x000fe20000010000 */
[----:B------:R-:W-:Y:S01]  /*3700*/  R2P PR, R45, 0x7f ;  /* 0x0000007f2d007804 */ /* 0x000fe20000000000 */
[----:B-1----:R-:W-:-:S04]  /*3710*/  IMAD.MOV.U32 R60, RZ, RZ, RZ ;  /* 0x000000ffff3c7224 */ /* 0x002fc800078e00ff */
[----:B------:R-:W-:Y:S08]  /*3720*/  BSSY.RECONVERGENT B0, `(.L_x_33) ;  /* 0x0000024000007945 */ /* 0x000ff00003800200 */
[----:B------:R-:W-:Y:S02]  /*3730*/  VOTE.ANY R6, PT, P0 ;  /* 0x0000000000067806 */ /* 0x000fe400000e0100 */
[----:B----4-:R-:W-:-:S02]  /*3740*/  VOTE.ANY R7, PT, P1 ;  /* 0x0000000000077806 */ /* 0x010fc400008e0100 */
[----:B------:R-:W-:Y:S02]  /*3750*/  @!P0 LOP3.LUT R6, RZ, R6, RZ, 0x33, !PT ;  /* 0x00000006ff068212 */ /* 0x000fe400078e33ff */
[----:B------:R-:W-:Y:S02]  /*3760*/  VOTE.ANY R47, PT, P2 ;  /* 0x00000000002f7806 */ /* 0x000fe400010e0100 */
[----:B------:R-:W-:Y:S02]  /*3770*/  @!P1 LOP3.LUT R7, RZ, R7, RZ, 0x33, !PT ;  /* 0x00000007ff079212 */ /* 0x000fe400078e33ff */
[----:B------:R-:W-:Y:S02]  /*3780*/  VOTE.ANY R49, PT, P3 ;  /* 0x0000000000317806 */ /* 0x000fe400018e0100 */
[----:B------:R-:W-:Y:S02]  /*3790*/  @!P2 LOP3.LUT R47, RZ, R47, RZ, 0x33, !PT ;  /* 0x0000002fff2fa212 */ /* 0x000fe400078e33ff */
[----:B------:R-:W-:-:S02]  /*37a0*/  LOP3.LUT R6, R7, R6, RZ, 0xc0, !PT ;  /* 0x0000000607067212 */ /* 0x000fc400078ec0ff */
[----:B------:R-:W-:Y:S02]  /*37b0*/  @!P3 LOP3.LUT R49, RZ, R49, RZ, 0x33, !PT ;  /* 0x00000031ff31b212 */ /* 0x000fe400078e33ff */
[----:B------:R-:W-:Y:S02]  /*37c0*/  LOP3.LUT R6, R47, R6, RZ, 0xc0, !PT ;  /* 0x000000062f067212 */ /* 0x000fe400078ec0ff */
[----:B------:R-:W-:Y:S02]  /*37d0*/  VOTE.ANY R7, PT, P4 ;  /* 0x0000000000077806 */ /* 0x000fe400020e0100 */
[----:B------:R-:W-:Y:S02]  /*37e0*/  LOP3.LUT R6, R49, R6, RZ, 0xc0, !PT ;  /* 0x0000000631067212 */ /* 0x000fe400078ec0ff */
[----:B------:R-:W-:Y:S02]  /*37f0*/  @!P4 LOP3.LUT R7, RZ, R7, RZ, 0x33, !PT ;  /* 0x00000007ff07c212 */ /* 0x000fe400078e33ff */
[----:B------:R-:W-:-:S02]  /*3800*/  VOTE.ANY R47, PT, P5 ;  /* 0x00000000002f7806 */ /* 0x000fc400028e0100 */
[----:B------:R-:W-:Y:S01]  /*3810*/  LOP3.LUT R6, R7, R6, RZ, 0xc0, !PT ;  /* 0x0000000607067212 */ /* 0x000fe200078ec0ff */
[----:B------:R-:W-:Y:S01]  /*3820*/  IMAD.SHL.U32 R7, R3, 0x20, RZ ;  /* 0x0000002003077824 */ /* 0x000fe200078e00ff */
[----:B------:R-:W-:Y:S02]  /*3830*/  LOP3.LUT P0, RZ, R45, 0x80, RZ, 0xc0, !PT ;  /* 0x000000802dff7812 */ /* 0x000fe4000780c0ff */
[----:B------:R-:W-:Y:S02]  /*3840*/  @!P5 LOP3.LUT R47, RZ, R47, RZ, 0x33, !PT ;  /* 0x0000002fff2fd212 */ /* 0x000fe400078e33ff */
[----:B------:R-:W-:Y:S02]  /*3850*/  VOTE.ANY R50, PT, P6 ;  /* 0x0000000000327806 */ /* 0x000fe400030e0100 */
[----:B------:R-:W-:Y:S02]  /*3860*/  LOP3.LUT R47, R47, R6, RZ, 0xc0, !PT ;  /* 0x000000062f2f7212 */ /* 0x000fe400078ec0ff */
[----:B------:R-:W1:Y:S01]  /*3870*/  S2R R6, SR_LEMASK ;  /* 0x0000000000067919 */ /* 0x000e620000003a00 */
[----:B------:R-:W-:-:S04]  /*3880*/  @!P6 LOP3.LUT R50, RZ, R50, RZ, 0x33, !PT ;  /* 0x00000032ff32e212 */ /* 0x000fc800078e33ff */
[----:B------:R-:W-:Y:S02]  /*3890*/  VOTE.ANY R56, PT, P0 ;  /* 0x0000000000387806 */ /* 0x000fe400000e0100 */
[----:B------:R-:W-:Y:S02]  /*38a0*/  LOP3.LUT R47, R50, R47, RZ, 0xc0, !PT ;  /* 0x0000002f322f7212 */ /* 0x000fe400078ec0ff */
[----:B------:R-:W-:Y:S02]  /*38b0*/  @!P0 LOP3.LUT R56, RZ, R56, RZ, 0x33, !PT ;  /* 0x00000038ff388212 */ /* 0x000fe400078e33ff */
[----:B------:R-:W-:Y:S02]  /*38c0*/  LOP3.LUT R50, R7, 0x7c00, RZ, 0xc0, !PT ;  /* 0x00007c0007327812 */ /* 0x000fe400078ec0ff */
[----:B------:R-:W-:-:S03]  /*38d0*/  LOP3.LUT R47, R56, R47, RZ, 0xc0, !PT ;  /* 0x0000002f382f7212 */ /* 0x000fc600078ec0ff */
[----:B------:R-:W-:Y:S01]  /*38e0*/  IMAD.IADD R7, R23, 0x1, R50 ;  /* 0x0000000117077824 */ /* 0x000fe200078e0232 */
[----:B------:R-:W2:Y:S01]  /*38f0*/  FLO.U32 R49, R47 ;  /* 0x0000002f00317300 */ /* 0x000ea200000e0000 */
[----:B-1----:R-:W-:Y:S02]  /*3900*/  LOP3.LUT R55, R6, R47, RZ, 0xc0, !PT ;  /* 0x0000002f06377212 */ /* 0x002fe400078ec0ff */
[----:B--2---:R-:W-:-:S05]  /*3910*/  ISETP.NE.AND P0, PT, R0, R49, PT ;  /* 0x000000310000720c */ /* 0x004fca0003f05270 */
[----:B------:R-:W1:Y:S08]  /*3920*/  POPC R55, R55 ;  /* 0x0000003700377309 */ /* 0x000e700000000000 */
[----:B------:R-:W-:Y:S05]  /*3930*/  @P0 BRA `(.L_x_34) ;  /* 0x0000000000080947 */ /* 0x000fea0003800000 */
[----:B------:R-:W-:-:S06]  /*3940*/  IMAD R60, R45, 0x4, R7 ;  /* 0x000000042d3c7824 */ /* 0x000fcc00078e0207 */
[----:B-1----:R2:W3:Y:S02]  /*3950*/  ATOMS.ADD R60, [R60], R55 ;  /* 0x000000373c3c738c */ /* 0x0024e40000000000 */
.L_x_34:
[----:B------:R-:W-:Y:S05]  /*3960*/  BSYNC.RECONVERGENT B0 ;  /* 0x0000000000007941 */ /* 0x000fea0003800200 */
.L_x_33:
[----:B------:R-:W-:Y:S01]  /*3970*/  R2P PR, R52, 0x7f ;  /* 0x0000007f34007804 */ /* 0x000fe20000000000 */
[----:B---3--:R3:W4:Y:S01]  /*3980*/  SHFL.IDX PT, R60, R60, R49, 0x1f ;  /* 0x00001f313c3c7589 */ /* 0x00872200000e0000 */
[----:B------:R-:W-:Y:S11]  /*3990*/  BSSY.RECONVERGENT B0, `(.L_x_35) ;  /* 0x0000021000007945 */ /* 0x000ff60003800200 */
[----:B------:R-:W-:-:S02]  /*39a0*/  VOTE.ANY R45, PT, P0 ;  /* 0x00000000002d7806 */ /* 0x000fc400000e0100 */
[----:B------:R-:W-:Y:S02]  /*39b0*/  VOTE.ANY R50, PT, P1 ;  /* 0x0000000000327806 */ /* 0x000fe400008e0100 */
[----:B------:R-:W-:Y:S02]  /*39c0*/  @!P0 LOP3.LUT R45, RZ, R45, RZ, 0x33, !PT ;  /* 0x0000002dff2d8212 */ /* 0x000fe400078e33ff */
[----:B------:R-:W-:Y:S02]  /*39d0*/  VOTE.ANY R56, PT, P2 ;  /* 0x0000000000387806 */ /* 0x000fe400010e0100 */
[----:B------:R-:W-:Y:S02]  /*39e0*/  @!P1 LOP3.LUT R50, RZ, R50, RZ, 0x33, !PT ;  /* 0x00000032ff329212 */ /* 0x000fe400078e33ff */
[----:B------:R-:W-:Y:S02]  /*39f0*/  @!P2 LOP3.LUT R56, RZ, R56, RZ, 0x33, !PT ;  /* 0x00000038ff38a212 */ /* 0x000fe400078e33ff */
[----:B------:R-:W-:-:S02]  /*3a00*/  LOP3.LUT R45, R50, R45, RZ, 0xc0, !PT ;  /* 0x0000002d322d7212 */ /* 0x000fc400078ec0ff */
[----:B------:R-:W-:Y:S02]  /*3a10*/  VOTE.ANY R50, PT, P3 ;  /* 0x0000000000327806 */ /* 0x000fe400018e0100 */
[----:B------:R-:W-:Y:S02]  /*3a20*/  LOP3.LUT R45, R56, R45, RZ, 0xc0, !PT ;  /* 0x0000002d382d7212 */ /* 0x000fe400078ec0ff */
[----:B------:R-:W-:Y:S02]  /*3a30*/  LOP3.LUT P0, RZ, R52, 0x80, RZ, 0xc0, !PT ;  /* 0x0000008034ff7812 */ /* 0x000fe4000780c0ff */
[----:B------:R-:W-:Y:S02]  /*3a40*/  VOTE.ANY R56, PT, P4 ;  /* 0x0000000000387806 */ /* 0x000fe400020e0100 */
[----:B------:R-:W-:Y:S02]  /*3a50*/  @!P3 LOP3.LUT R50, RZ, R50, RZ, 0x33, !PT ;  /* 0x00000032ff32b212 */ /* 0x000fe400078e33ff */
[----:B------:R-:W-:-:S02]  /*3a60*/  @!P4 LOP3.LUT R56, RZ, R56, RZ, 0x33, !PT ;  /* 0x00000038ff38c212 */ /* 0x000fc400078e33ff */
[----:B------:R-:W-:Y:S02]  /*3a70*/  LOP3.LUT R45, R50, R45, RZ, 0xc0, !PT ;  /* 0x0000002d322d7212 */ /* 0x000fe400078ec0ff */
[----:B------:R-:W-:Y:S02]  /*3a80*/  VOTE.ANY R50, PT, P5 ;  /* 0x0000000000327806 */ /* 0x000fe400028e0100 */
[----:B------:R-:W-:Y:S02]  /*3a90*/  LOP3.LUT R45, R56, R45, RZ, 0xc0, !PT ;  /* 0x0000002d382d7212 */ /* 0x000fe400078ec0ff */
[----:B------:R-:W-:Y:S02]  /*3aa0*/  VOTE.ANY R56, PT, P6 ;  /* 0x0000000000387806 */ /* 0x000fe400030e0100 */
[----:B------:R-:W-:Y:S02]  /*3ab0*/  @!P5 LOP3.LUT R50, RZ, R50, RZ, 0x33, !PT ;  /* 0x00000032ff32d212 */ /* 0x000fe400078e33ff */
[----:B------:R-:W-:-:S02]  /*3ac0*/  VOTE.ANY R62, PT, P0 ;  /* 0x00000000003e7806 */ /* 0x000fc400000e0100 */
[----:B------:R-:W-:Y:S02]  /*3ad0*/  @!P6 LOP3.LUT R56, RZ, R56, RZ, 0x33, !PT ;  /* 0x00000038ff38e212 */ /* 0x000fe400078e33ff */
[----:B------:R-:W-:Y:S02]  /*3ae0*/  LOP3.LUT R45, R50, R45, RZ, 0xc0, !PT ;  /* 0x0000002d322d7212 */ /* 0x000fe400078ec0ff */
[----:B------:R-:W-:Y:S02]  /*3af0*/  @!P0 LOP3.LUT R62, RZ, R62, RZ, 0x33, !PT ;  /* 0x0000003eff3e8212 */ /* 0x000fe400078e33ff */
[----:B------:R-:W-:-:S04]  /*3b00*/  LOP3.LUT R45, R56, R45, RZ, 0xc0, !PT ;  /* 0x0000002d382d7212 */ /* 0x000fc800078ec0ff */
[----:B------:R-:W-:Y:S01]  /*3b10*/  LOP3.LUT R45, R62, R45, RZ, 0xc0, !PT ;  /* 0x0000002d3e2d7212 */ /* 0x000fe200078ec0ff */
[----:B------:R-:W-:-:S03]  /*3b20*/  IMAD.MOV.U32 R62, RZ, RZ, RZ ;  /* 0x000000ffff3e7224 */ /* 0x000fc600078e00ff */
[----:B------:R-:W5:Y:S01]  /*3b30*/  FLO.U32 R47, R45 ;  /* 0x0000002d002f7300 */ /* 0x000f6200000e0000 */
[----:B------:R-:W-:-:S07]  /*3b40*/  LOP3.LUT R57, R6, R45, RZ, 0xc0, !PT ;  /* 0x0000002d06397212 */ /* 0x000fce00078ec0ff */
[----:B------:R-:W0:Y:S01]  /*3b50*/  POPC R57, R57 ;  /* 0x0000003900397309 */ /* 0x000e220000000000 */
[----:B-----5:R-:W-:-:S13]  /*3b60*/  ISETP.NE.AND P0, PT, R0, R47, PT ;  /* 0x0000002f0000720c */ /* 0x020fda0003f05270 */
[----:B0--34-:R-:W-:Y:S05]  /*3b70*/  @P0 BRA `(.L_x_36) ;  /* 0x0000000000080947 */ /* 0x019fea0003800000 */
[----:B------:R-:W-:-:S05]  /*3b80*/  IMAD R52, R52, 0x4, R7 ;  /* 0x0000000434347824 */ /* 0x000fca00078e0207 */
[----:B------:R0:W3:Y:S02]  /*3b90*/  ATOMS.ADD R62, [R52], R57 ;  /* 0x00000039343e738c */ /* 0x0000e40000000000 */
.L_x_36:
[----:B------:R-:W-:Y:S05]  /*3ba0*/  BSYNC.RECONVERGENT B0 ;  /* 0x0000000000007941 */ /* 0x000fea0003800200 */
.L_x_35:
[----:B------:R-:W-:Y:S01]  /*3bb0*/  R2P PR, R54, 0x7f ;  /* 0x0000007f36007804 */ /* 0x000fe20000000000 */
[----:B---3--:R3:W4:Y:S01]  /*3bc0*/  SHFL.IDX PT, R62, R62, R47, 0x1f ;  /* 0x00001f2f3e3e7589 */ /* 0x00872200000e0000 */
[----:B------:R-:W-:Y:S01]  /*3bd0*/  BSSY.RECONVERGENT B0, `(.L_x_37) ;  /* 0x0000021000007945 */ /* 0x000fe20003800200 */
[----:B------:R-:W-:-:S10]  /*3be0*/  IMAD.MOV.U32 R56, RZ, RZ, RZ ;  /* 0x000000ffff387224 */ /* 0x000fd400078e00ff */
[----:B------:R-:W-:Y:S02]  /*3bf0*/  VOTE.ANY R45, PT, P0 ;  /* 0x00000000002d7806 */ /* 0x000fe400000e0100 */
[----:B------:R-:W-:Y:S02]  /*3c00*/  VOTE.ANY R50, PT, P1 ;  /* 0x0000000000327806 */ /* 0x000fe400008e0100 */
[----:B------:R-:W-:Y:S02]  /*3c10*/  @!P0 LOP3.LUT R45, RZ, R45, RZ, 0x33, !PT ;  /* 0x0000002dff2d8212 */ /* 0x000fe400078e33ff */
[----:B------:R-:W-:Y:S02]  /*3c20*/  @!P1 LOP3.LUT R50, RZ, R50, RZ, 0x33, !PT ;  /* 0x00000032ff329212 */ /* 0x000fe400078e33ff */
[----:B0-----:R-:W-:Y:S02]  /*3c30*/  VOTE.ANY R52, PT, P2 ;  /* 0x0000000000347806 */ /* 0x001fe400010e0100 */
[----:B------:R-:W-:-:S02]  /*3c40*/  LOP3.LUT R45, R50, R45, RZ, 0xc0, !PT ;  /* 0x0000002d322d7212 */ /* 0x000fc400078ec0ff */
[----:B------:R-:W-:Y:S02]  /*3c50*/  VOTE.ANY R50, PT, P3 ;  /* 0x0000000000327806 */ /* 0x000fe400018e0100 */
[----:B------:R-:W-:Y:S02]  /*3c60*/  @!P2 LOP3.LUT R52, RZ, R52, RZ, 0x33, !PT ;  /* 0x00000034ff34a212 */ /* 0x000fe400078e33ff */
[----:B------:R-:W-:Y:S02]  /*3c70*/  @!P3 LOP3.LUT R50, RZ, R50, RZ, 0x33, !PT ;  /* 0x00000032ff32b212 */ /* 0x000fe400078e33ff */
[----:B------:R-:W-:Y:S02]  /*3c80*/  LOP3.LUT R45, R52, R45, RZ, 0xc0, !PT ;  /* 0x0000002d342d7212 */ /* 0x000fe400078ec0ff */
[----:B------:R-:W-:Y:S02]  /*3c90*/  LOP3.LUT P0, RZ, R54, 0x80, RZ, 0xc0, !PT ;  /* 0x0000008036ff7812 */ /* 0x000fe4000780c0ff */
[----:B------:R-:W-:-:S02]  /*3ca0*/  VOTE.ANY R52, PT, P4 ;  /* 0x0000000000347806 */ /* 0x000fc400020e0100 */
[----:B------:R-:W-:Y:S02]  /*3cb0*/  LOP3.LUT R45, R50, R45, RZ, 0xc0, !PT ;  /* 0x0000002d322d7212 */ /* 0x000fe400078ec0ff */
[----:B------:R-:W-:Y:S02]  /*3cc0*/  VOTE.ANY R50, PT, P5 ;  /* 0x0000000000327806 */ /* 0x000fe400028e0100 */
[----:B------:R-:W-:Y:S02]  /*3cd0*/  @!P4 LOP3.LUT R52, RZ, R52, RZ, 0x33, !PT ;  /* 0x00000034ff34c212 */ /* 0x000fe400078e33ff */
[----:B------:R-:W-:Y:S02]  /*3ce0*/  @!P5 LOP3.LUT R50, RZ, R50, RZ, 0x33, !PT ;  /* 0x00000032ff32d212 */ /* 0x000fe400078e33ff */
[----:B------:R-:W-:Y:S02]  /*3cf0*/  LOP3.LUT R45, R52, R45, RZ, 0xc0, !PT ;  /* 0x0000002d342d7212 */ /* 0x000fe400078ec0ff */
[----:B------:R-:W-:-:S02]  /*3d00*/  VOTE.ANY R52, PT, P6 ;  /* 0x0000000000347806 */ /* 0x000fc400030e0100 */
[----:B------:R-:W-:Y:S02]  /*3d10*/  LOP3.LUT R45, R50, R45, RZ, 0xc0, !PT ;  /* 0x0000002d322d7212 */ /* 0x000fe400078ec0ff */
[----:B------:R-:W-:Y:S02]  /*3d20*/  VOTE.ANY R50, PT, P0 ;  /* 0x0000000000327806 */ /* 0x000fe400000e0100 */
[----:B------:R-:W-:Y:S02]  /*3d30*/  @!P6 LOP3.LUT R52, RZ, R52, RZ, 0x33, !PT ;  /* 0x00000034ff34e212 */ /* 0x000fe400078e33ff */
[----:B------:R-:W-:Y:S02]  /*3d40*/  @!P0 LOP3.LUT R50, RZ, R50, RZ, 0x33, !PT ;  /* 0x00000032ff328212 */ /* 0x000fe400078e33ff */
[----:B------:R-:W-:-:S04]  /*3d50*/  LOP3.LUT R45, R52, R45, RZ, 0xc0, !PT ;  /* 0x0000002d342d7212 */ /* 0x000fc800078ec0ff */
[----:B------:R-:W-:-:S04]  /*3d60*/  LOP3.LUT R45, R50, R45, RZ, 0xc0, !PT ;  /* 0x0000002d322d7212 */ /* 0x000fc800078ec0ff */
[----:B------:R-:W0:Y:S01]  /*3d70*/  FLO.U32 R49, R45 ;  /* 0x0000002d00317300 */ /* 0x000e2200000e0000 */
[----:B------:R-:W-:-:S07]  /*3d80*/  LOP3.LUT R51, R6, R45, RZ, 0xc0, !PT ;  /* 0x0000002d06337212 */ /* 0x000fce00078ec0ff */
[----:B------:R-:W1:Y:S01]  /*3d90*/  POPC R51, R51 ;  /* 0x0000003300337309 */ /* 0x000e620000000000 */
[----:B0-----:R-:W-:-:S13]  /*3da0*/  ISETP.NE.AND P0, PT, R0, R49, PT ;  /* 0x000000310000720c */ /* 0x001fda0003f05270 */
[----:B-1-34-:R-:W-:Y:S05]  /*3db0*/  @P0 BRA `(.L_x_38) ;  /* 0x0000000000080947 */ /* 0x01afea0003800000 */
[----:B------:R-:W-:-:S05]  /*3dc0*/  IMAD R54, R54, 0x4, R7 ;  /* 0x0000000436367824 */ /* 0x000fca00078e0207 */
[----:B------:R0:W1:Y:S02]  /*3dd0*/  ATOMS.ADD R56, [R54], R51 ;  /* 0x000000333638738c */ /* 0x0000640000000000 */
.L_x_38:
[----:B------:R-:W-:Y:S05]  /*3de0*/  BSYNC.RECONVERGENT B0 ;  /* 0x0000000000007941 */ /* 0x000fea0003800200 */
.L_x_37:
[----:B------:R-:W-:Y:S01]  /*3df0*/  R2P PR, R48, 0x7f ;  /* 0x0000007f30007804 */ /* 0x000fe20000000000 */
[----:B-1----:R1:W3:Y:S01]  /*3e00*/  SHFL.IDX PT, R56, R56, R49, 0x1f ;  /* 0x00001f3138387589 */ /* 0x0022e200000e0000 */
[----:B------:R-:W-:Y:S11]  /*3e10*/  BSSY.RECONVERGENT B0, `(.L_x_39) ;  /* 0x0000021000007945 */ /* 0x000ff60003800200 */
[----:B------:R-:W-:-:S02]  /*3e20*/  VOTE.ANY R45, PT, P0 ;  /* 0x00000000002d7806 */ /* 0x000fc400000e0100 */
[----:B------:R-:W-:Y:S02]  /*3e30*/  VOTE.ANY R50, PT, P1 ;  /* 0x0000000000327806 */ /* 0x000fe400008e0100 */
[----:B------:R-:W-:Y:S02]  /*3e40*/  @!P0 LOP3.LUT R45, RZ, R45, RZ, 0x33, !PT ;  /* 0x0000002dff2d8212 */ /* 0x000fe400078e33ff */
[----:B------:R-:W-:Y:S02]  /*3e50*/  @!P1 LOP3.LUT R50, RZ, R50, RZ, 0x33, !PT ;  /* 0x00000032ff329212 */ /* 0x000fe400078e33ff */
[----:B------:R-:W-:Y:S02]  /*3e60*/  VOTE.ANY R52, PT, P2 ;  /* 0x0000000000347806 */ /* 0x000fe400010e0100 */
[----:B------:R-:W-:Y:S02]  /*3e70*/  LOP3.LUT R45, R50, R45, RZ, 0xc0, !PT ;  /* 0x0000002d322d7212 */ /* 0x000fe400078ec0ff */
[----:B------:R-:W-:-:S02]  /*3e80*/  @!P2 LOP3.LUT R52, RZ, R52, RZ, 0x33, !PT ;  /* 0x00000034ff34a212 */ /* 0x000fc400078e33ff */
[----:B------:R-:W-:Y:S02]  /*3e90*/  VOTE.ANY R50, PT, P3 ;  /* 0x0000000000327806 */ /* 0x000fe400018e0100 */
[----:B------:R-:W-:Y:S02]  /*3ea0*/  LOP3.LUT R45, R52, R45, RZ, 0xc0, !PT ;  /* 0x0000002d342d7212 */ /* 0x000fe400078ec0ff */
[----:B------:R-:W-:Y:S02]  /*3eb0*/  @!P3 LOP3.LUT R50, RZ, R50, RZ, 0x33, !PT ;  /* 0x00000032ff32b212 */ /* 0x000fe400078e33ff */
[----:B------:R-:W-:Y:S02]  /*3ec0*/  LOP3.LUT P0, RZ, R48, 0x80, RZ, 0xc0, !PT ;  /* 0x0000008030ff7812 */ /* 0x000fe4000780c0ff */
[----:B------:R-:W-:Y:S02]  /*3ed0*/  LOP3.LUT R45, R50, R45, RZ, 0xc0, !PT ;  /* 0x0000002d322d7212 */ /* 0x000fe400078ec0ff */
[----:B------:R-:W-:-:S02]  /*3ee0*/  VOTE.ANY R50, PT, P4 ;  /* 0x0000000000327806 */ /* 0x000fc400020e0100 */
[----:B------:R-:W-:Y:S02]  /*3ef0*/  VOTE.ANY R52, PT, P5 ;  /* 0x0000000000347806 */ /* 0x000fe400028e0100 */
[----:B------:R-:W-:Y:S02]  /*3f00*/  @!P4 LOP3.LUT R50, RZ, R50, RZ, 0x33, !PT ;  /* 0x00000032ff32c212 */ /* 0x000fe400078e33ff */
[----:B------:R-:W-:Y:S02]  /*3f10*/  @!P5 LOP3.LUT R52, RZ, R52, RZ, 0x33, !PT ;  /* 0x00000034ff34d212 */ /* 0x000fe400078e33ff */
[----:B------:R-:W-:Y:S02]  /*3f20*/  LOP3.LUT R45, R50, R45, RZ, 0xc0, !PT ;  /* 0x0000002d322d7212 */ /* 0x000fe400078ec0ff */
[----:B------:R-:W-:Y:S02]  /*3f30*/  VOTE.ANY R50, PT, P6 ;  /* 0x0000000000327806 */ /* 0x000fe400030e0100 */
[----:B------:R-:W-:-:S02]  /*3f40*/  LOP3.LUT R45, R52, R45, RZ, 0xc0, !PT ;  /* 0x0000002d342d7212 */ /* 0x000fc400078ec0ff */
[----:B------:R-:W-:Y:S02]  /*3f50*/  @!P6 LOP3.LUT R50, RZ, R50, RZ, 0x33, !PT ;  /* 0x00000032ff32e212 */ /* 0x000fe400078e33ff */
[----:B------:R-:W-:Y:S02]  /*3f60*/  VOTE.ANY R52, PT, P0 ;  /* 0x0000000000347806 */ /* 0x000fe400000e0100 */
[----:B------:R-:W-:Y:S01]  /*3f70*/  LOP3.LUT R45, R50, R45, RZ, 0xc0, !PT ;  /* 0x0000002d322d7212 */ /* 0x000fe200078ec0ff */
[----:B------:R-:W-:Y:S01]  /*3f80*/  IMAD.MOV.U32 R50, RZ, RZ, RZ ;  /* 0x000000ffff327224 */ /* 0x000fe200078e00ff */
[----:B------:R-:W-:-:S04]  /*3f90*/  @!P0 LOP3.LUT R52, RZ, R52, RZ, 0x33, !PT ;  /* 0x00000034ff348212 */ /* 0x000fc800078e33ff */
[----:B------:R-:W-:-:S04]  /*3fa0*/  LOP3.LUT R45, R52, R45, RZ, 0xc0, !PT ;  /* 0x0000002d342d7212 */ /* 0x000fc800078ec0ff */
[----:B------:R-:W4:Y:S01]  /*3fb0*/  FLO.U32 R53, R45 ;  /* 0x0000002d00357300 */ /* 0x000f2200000e0000 */
[----:B------:R-:W-:-:S07]  /*3fc0*/  LOP3.LUT R47, R6, R45, RZ, 0xc0, !PT ;  /* 0x0000002d062f7212 */ /* 0x000fce00078ec0ff */
[----:B------:R-:W0:Y:S01]  /*3fd0*/  POPC R47, R47 ;  /* 0x0000002f002f7309 */ /* 0x000e220000000000 */
[----:B----4-:R-:W-:-:S13]  /*3fe0*/  ISETP.NE.AND P0, PT, R0, R53, PT ;  /* 0x000000350000720c */ /* 0x010fda0003f05270 */
[----:B01-3--:R-:W-:Y:S05]  /*3ff0*/  @P0 BRA `(.L_x_40) ;  /* 0x0000000000080947 */ /* 0x00bfea0003800000 */
[----:B------:R-:W-:-:S05]  /*4000*/  IMAD R48, R48, 0x4, R7 ;  /* 0x0000000430307824 */ /* 0x000fca00078e0207 */
[----:B------:R0:W1:Y:S02]  /*4010*/  ATOMS.ADD R50, [R48], R47 ;  /* 0x0000002f3032738c */ /* 0x0000640000000000 */
.L_x_40:
[----:B------:R-:W-:Y:S05]  /*4020*/  BSYNC.RECONVERGENT B0 ;  /* 0x0000000000007941 */ /* 0x000fea0003800200 */
.L_x_39:
[----:B------:R-:W-:Y:S01]  /*4030*/  R2P PR, R46, 0x7f ;  /* 0x0000007f2e007804 */ /* 0x000fe20000000000 */
[----:B-1----:R1:W3:Y:S01]  /*4040*/  SHFL.IDX PT, R50, R50, R53, 0x1f ;  /* 0x00001f3532327589 */ /* 0x0022e200000e0000 */
[----:B------:R-:W-:Y:S11]  /*4050*/  BSSY.RECONVERGENT B0, `(.L_x_41) ;  /* 0x0000021000007945 */ /* 0x000ff60003800200 */
[----:B------:R-:W-:-:S02]  /*4060*/  VOTE.ANY R45, PT, P0 ;  /* 0x00000000002d7806 */ /* 0x000fc400000e0100 */
[----:B0-----:R-:W-:Y:S02]  /*4070*/  VOTE.ANY R48, PT, P1 ;  /* 0x0000000000307806 */ /* 0x001fe400008e0100 */
[----:B------:R-:W-:Y:S02]  /*4080*/  @!P0 LOP3.LUT R45, RZ, R45, RZ, 0x33, !PT ;  /* 0x0000002dff2d8212 */ /* 0x000fe400078e33ff */
[----:B------:R-:W-:Y:S02]  /*4090*/  @!P1 LOP3.LUT R48, RZ, R48, RZ, 0x33, !PT ;  /* 0x00000030ff309212 */ /* 0x000fe400078e33ff */
[----:B------:R-:W-:Y:S02]  /*40a0*/  LOP3.LUT P0, RZ, R46, 0x80, RZ, 0xc0, !PT ;  /* 0x000000802eff7812 */ /* 0x000fe4000780c0ff */
[----:B------:R-:W-:Y:S02]  /*40b0*/  LOP3.LUT R45, R48, R45, RZ, 0xc0, !PT ;  /* 0x0000002d302d7212 */ /* 0x000fe400078ec0ff */
[----:B------:R-:W-:-:S04]  /*40c0*/  VOTE.ANY R48, PT, P2 ;  /* 0x0000000000307806 */ /* 0x000fc800010e0100 */
[----:B------:R-:W-:-:S04]  /*40d0*/  @!P2 LOP3.LUT R48, RZ, R48, RZ, 0x33, !PT ;  /* 0x00000030ff30a212 */ /* 0x000fc800078e33ff */
        /* <DEDUP_REMOVED lines=15> */
[----:B------:R-:W-:Y:S01]  /*41d0*/  LOP3.LUT R59, R48, R45, RZ, 0xc0, !PT ;  /* 0x0000002d303b7212 */ /* 0x000fe200078ec0ff */
[----:B------:R-:W-:-:S03]  /*41e0*/  IMAD.MOV.U32 R48, RZ, RZ, RZ ;  /* 0x000000ffff307224 */ /* 0x000fc600078e00ff */
[----:B------:R-:W0:Y:S01]  /*41f0*/  FLO.U32 R49, R59 ;  /* 0x0000003b00317300 */ /* 0x000e2200000e0000 */
[----:B------:R-:W-:-:S07]  /*4200*/  LOP3.LUT R45, R6, R59, RZ, 0xc0, !PT ;  /* 0x0000003b062d7212 */ /* 0x000fce00078ec0ff */
[----:B------:R-:W4:Y:S01]  /*4210*/  POPC R45, R45 ;  /* 0x0000002d002d7309 */ /* 0x000f220000000000 */
[----:B0-----:R-:W-:-:S13]  /*4220*/  ISETP.NE.AND P0, PT, R0, R49, PT ;  /* 0x000000310000720c */ /* 0x001fda0003f05270 */
[----:B-1-34-:R-:W-:Y:S05]  /*4230*/  @P0 BRA `(.L_x_42) ;  /* 0x0000000000080947 */ /* 0x01afea0003800000 */
[----:B------:R-:W-:-:S05]  /*4240*/  IMAD R46, R46, 0x4, R7 ;  /* 0x000000042e2e7824 */ /* 0x000fca00078e0207 */
[----:B------:R0:W1:Y:S02]  /*4250*/  ATOMS.ADD R48, [R46], R45 ;  /* 0x0000002d2e30738c */ /* 0x0000640000000000 */
.L_x_42:
[----:B------:R-:W-:Y:S05]  /*4260*/  BSYNC.RECONVERGENT B0 ;  /* 0x0000000000007941 */ /* 0x000fea0003800200 */
.L_x_41:
[----:B------:R-:W-:Y:S01]  /*4270*/  R2P PR, R44, 0x7f ;  /* 0x0000007f2c007804 */ /* 0x000fe20000000000 */
[----:B-1----:R1:W3:Y:S01]  /*4280*/  SHFL.IDX PT, R48, R48, R49, 0x1f ;  /* 0x00001f3130307589 */ /* 0x0022e200000e0000 */
[----:B------:R-:W-:Y:S01]  /*4290*/  BSSY.RECONVERGENT B0, `(.L_x_43) ;  /* 0x0000021000007945 */ /* 0x000fe20003800200 */
[----:B------:R-:W-:-:S10]  /*42a0*/  IMAD.MOV.U32 R52, RZ, RZ, RZ ;  /* 0x000000ffff347224 */ /* 0x000fd400078e00ff */
[----:B0-----:R-:W-:Y:S02]  /*42b0*/  VOTE.ANY R46, PT, P0 ;  /* 0x00000000002e7806 */ /* 0x001fe400000e0100 */
[----:B------:R-:W-:Y:S02]  /*42c0*/  VOTE.ANY R53, PT, P1 ;  /* 0x0000000000357806 */ /* 0x000fe400008e0100 */
[----:B------:R-:W-:Y:S02]  /*42d0*/  @!P0 LOP3.LUT R46, RZ, R46, RZ, 0x33, !PT ;  /* 0x0000002eff2e8212 */ /* 0x000fe400078e33ff */
[----:B------:R-:W-:Y:S02]  /*42e0*/  @!P1 LOP3.LUT R53, RZ, R53, RZ, 0x33, !PT ;  /* 0x00000035ff359212 */ /* 0x000fe400078e33ff */
[----:B------:R-:W-:Y:S02]  /*42f0*/  LOP3.LUT P0, RZ, R44, 0x80, RZ, 0xc0, !PT ;  /* 0x000000802cff7812 */ /* 0x000fe4000780c0ff */
[----:B------:R-:W-:-:S02]  /*4300*/  LOP3.LUT R46, R53, R46, RZ, 0xc0, !PT ;  /* 0x0000002e352e7212 */ /* 0x000fc400078ec0ff */
        /* <DEDUP_REMOVED lines=17> */
[----:B------:R-:W-:-:S04]  /*4420*/  LOP3.LUT R59, R53, R46, RZ, 0xc0, !PT ;  /* 0x0000002e353b7212 */ /* 0x000fc800078ec0ff */
[----:B------:R-:W0:Y:S01]  /*4430*/  FLO.U32 R53, R59 ;  /* 0x0000003b00357300 */ /* 0x000e2200000e0000 */
[----:B------:R-:W-:-:S07]  /*4440*/  LOP3.LUT R46, R6, R59, RZ, 0xc0, !PT ;  /* 0x0000003b062e7212 */ /* 0x000fce00078ec0ff */
[----:B------:R-:W4:Y:S01]  /*4450*/  POPC R46, R46 ;  /* 0x0000002e002e7309 */ /* 0x000f220000000000 */
[----:B0-----:R-:W-:-:S13]  /*4460*/  ISETP.NE.AND P0, PT, R0, R53, PT ;  /* 0x000000350000720c */ /* 0x001fda0003f05270 */
[----:B-1-34-:R-:W-:Y:S05]  /*4470*/  @P0 BRA `(.L_x_44) ;  /* 0x0000000000080947 */ /* 0x01afea0003800000 */
[----:B------:R-:W-:-:S05]  /*4480*/  IMAD R49, R44, 0x4, R7 ;  /* 0x000000042c317824 */ /* 0x000fca00078e0207 */
[----:B------:R0:W1:Y:S02]  /*4490*/  ATOMS.ADD R52, [R49], R46 ;  /* 0x0000002e3134738c */ /* 0x0000640000000000 */
.L_x_44:
[----:B------:R-:W-:Y:S05]  /*44a0*/  BSYNC.RECONVERGENT B0 ;  /* 0x0000000000007941 */ /* 0x000fea0003800200 */
.L_x_43:
[----:B------:R-:W-:Y:S01]  /*44b0*/  R2P PR, R42, 0x7f ;  /* 0x0000007f2a007804 */ /* 0x000fe20000000000 */
[----:B------:R-:W-:Y:S01]  /*44c0*/  BSSY.RECONVERGENT B0, `(.L_x_45) ;  /* 0x0000022000007945 */ /* 0x000fe20003800200 */
[----:B------:R-:W-:-:S11]  /*44d0*/  IMAD.MOV.U32 R64, RZ, RZ, RZ ;  /* 0x000000ffff407224 */ /* 0x000fd600078e00ff */
[----:B------:R-:W-:Y:S02]  /*44e0*/  VOTE.ANY R44, PT, P0 ;  /* 0x00000000002c7806 */ /* 0x000fe400000e0100 */
[----:B0-----:R-:W-:Y:S02]  /*44f0*/  VOTE.ANY R49, PT, P1 ;  /* 0x0000000000317806 */ /* 0x001fe400008e0100 */
        /* <DEDUP_REMOVED lines=22> */
[----:B-1----:R0:W1:Y:S02]  /*4660*/  SHFL.IDX PT, R49, R52, R53, 0x1f ;  /* 0x00001f3534317589 */ /* 0x00206400000e0000 */
[----:B------:R-:W3:Y:S01]  /*4670*/  FLO.U32 R59, R61 ;  /* 0x0000003d003b7300 */ /* 0x000ee200000e0000 */
[----:B------:R-:W-:-:S07]  /*4680*/  LOP3.LUT R44, R6, R61, RZ, 0xc0, !PT ;  /* 0x0000003d062c7212 */ /* 0x000fce00078ec0ff */
[----:B------:R-:W4:Y:S01]  /*4690*/  POPC R44, R44 ;  /* 0x0000002c002c7309 */ /* 0x000f220000000000 */
[----:B---3--:R-:W-:-:S13]  /*46a0*/  ISETP.NE.AND P0, PT, R0, R59, PT ;  /* 0x0000003b0000720c */ /* 0x008fda0003f05270 */
[----:B01--4-:R-:W-:Y:S05]  /*46b0*/  @P0 BRA `(.L_x_46) ;  /* 0x0000000000080947 */ /* 0x013fea0003800000 */
[----:B------:R-:W-:-:S05]  /*46c0*/  IMAD R53, R42, 0x4, R7 ;  /* 0x000000042a357824 */ /* 0x000fca00078e0207 */
[----:B------:R0:W1:Y:S02]  /*46d0*/  ATOMS.ADD R64, [R53], R44 ;  /* 0x0000002c3540738c */ /* 0x0000640000000000 */
.L_x_46:
[----:B------:R-:W-:Y:S05]  /*46e0*/  BSYNC.RECONVERGENT B0 ;  /* 0x0000000000007941 */ /* 0x000fea0003800200 */
.L_x_45:
        /* <DEDUP_REMOVED lines=35> */
.L_x_48:
[----:B------:R-:W-:Y:S05]  /*4920*/  BSYNC.RECONVERGENT B0 ;  /* 0x0000000000007941 */ /* 0x000fea0003800200 */
.L_x_47:
[----:B------:R-:W-:Y:S01]  /*4930*/  R2P PR, R38, 0x7f ;  /* 0x0000007f26007804 */ /* 0x000fe20000000000 */
[----:B------:R-:W-:Y:S01]  /*4940*/  IMAD.IADD R40, R55, 0x1, R60 ;  /* 0x0000000137287824 */ /* 0x000fe200078e023c */
[----:B------:R-:W-:Y:S01]  /*4950*/  BSSY.RECONVERGENT B0, `(.L_x_49) ;  /* 0x0000022000007945 */ /* 0x000fe20003800200 */
[----:B------:R-:W-:-:S10]  /*4960*/  IMAD.MOV.U32 R60, RZ, RZ, RZ ;  /* 0x000000ffff3c7224 */ /* 0x000fd400078e00ff */
[----:B------:R-:W-:Y:S02]  /*4970*/  VOTE.ANY R52, PT, P0 ;  /* 0x0000000000347806 */ /* 0x000fe400000e0100 */
[----:B--2---:R-:W-:Y:S02]  /*4980*/  VOTE.ANY R55, PT, P1 ;  /* 0x0000000000377806 */ /* 0x004fe400008e0100 */
        /* <DEDUP_REMOVED lines=22> */
[----:B-1----:R1:W2:Y:S02]  /*4af0*/  SHFL.IDX PT, R55, R54, R61, 0x1f ;  /* 0x00001f3d36377589 */ /* 0x0022a400000e0000 */
[----:B0-----:R-:W0:Y:S01]  /*4b00*/  FLO.U32 R59, R63 ;  /* 0x0000003f003b7300 */ /* 0x001e2200000e0000 */
[----:B------:R-:W-:-:S07]  /*4b10*/  LOP3.LUT R52, R6, R63, RZ, 0xc0, !PT ;  /* 0x0000003f06347212 */ /* 0x000fce00078ec0ff */
[----:B------:R-:W3:Y:S01]  /*4b20*/  POPC R52, R52 ;  /* 0x0000003400347309 */ /* 0x000ee20000000000 */
[----:B0-----:R-:W-:-:S13]  /*4b30*/  ISETP.NE.AND P0, PT, R0, R59, PT ;  /* 0x0000003b0000720c */ /* 0x001fda0003f05270 */
[----:B-123--:R-:W-:Y:S05]  /*4b40*/  @P0 BRA `(.L_x_50) ;  /* 0x0000000000080947 */ /* 0x00efea0003800000 */
[----:B------:R-:W-:-:S05]  /*4b50*/  IMAD R61, R38, 0x4, R7 ;  /* 0x00000004263d7824 */ /* 0x000fca00078e0207 */
[----:B------:R0:W1:Y:S02]  /*4b60*/  ATOMS.ADD R60, [R61], R52 ;  /* 0x000000343d3c738c */ /* 0x0000640000000000 */
.L_x_50:
[----:B------:R-:W-:Y:S05]  /*4b70*/  BSYNC.RECONVERGENT B0 ;  /* 0x0000000000007941 */ /* 0x000fea0003800200 */
.L_x_49:
[----:B------:R-:W-:Y:S01]  /*4b80*/  R2P PR, R26, 0x7f ;  /* 0x0000007f1a007804 */ /* 0x000fe20000000000 */
[----:B------:R-:W-:Y:S01]  /*4b90*/  IMAD.IADD R38, R57, 0x1, R62 ;  /* 0x0000000139267824 */ /* 0x000fe200078e023e */
[----:B------:R-:W-:Y:S01]  /*4ba0*/  BSSY.RECONVERGENT B0, `(.L_x_51) ;  /* 0x0000022000007945 */ /* 0x000fe20003800200 */
[----:B------:R-:W-:-:S10]  /*4bb0*/  IMAD.MOV.U32 R62, RZ, RZ, RZ ;  /* 0x000000ffff3e7224 */ /* 0x000fd400078e00ff */
[----:B------:R-:W-:Y:S02]  /*4bc0*/  VOTE.ANY R54, PT, P0 ;  /* 0x0000000000367806 */ /* 0x000fe400000e0100 */
        /* <DEDUP_REMOVED lines=31> */
.L_x_52:
[----:B------:R-:W-:Y:S05]  /*4dc0*/  BSYNC.RECONVERGENT B0 ;  /* 0x0000000000007941 */ /* 0x000fea0003800200 */
.L_x_51:
[----:B------:R-:W-:Y:S01]  /*4dd0*/  R2P PR, R16, 0x7f ;  /* 0x0000007f10007804 */ /* 0x000fe20000000000 */
[----:B------:R-:W-:Y:S01]  /*4de0*/  IMAD.IADD R26, R51, 0x1, R56 ;  /* 0x00000001331a7824 */ /* 0x000fe200078e0238 */
[----:B------:R-:W-:Y:S11]  /*4df0*/  BSSY.RECONVERGENT B0, `(.L_x_53) ;  /* 0x0000022000007945 */ /* 0x000ff60003800200 */
[----:B0-----:R-:W-:-:S02]  /*4e00*/  VOTE.ANY R59, PT, P0 ;  /* 0x00000000003b7806 */ /* 0x001fc400000e0100 */
[----:B------:R-:W-:Y:S02]  /*4e10*/  VOTE.ANY R56, PT, P1 ;  /* 0x0000000000387806 */ /* 0x000fe400008e0100 */
[----:B------:R-:W-:Y:S02]  /*4e20*/  @!P0 LOP3.LUT R59, RZ, R59, RZ, 0x33, !PT ;  /* 0x0000003bff3b8212 */ /* 0x000fe400078e33ff */
[----:B------:R-:W-:Y:S02]  /*4e30*/  @!P1 LOP3.LUT R56, RZ, R56, RZ, 0x33, !PT ;  /* 0x00000038ff389212 */ /* 0x000fe400078e33ff */
[----:B------:R-:W-:Y:S02]  /*4e40*/  VOTE.ANY R51, PT, P2 ;  /* 0x0000000000337806 */ /* 0x000fe400010e0100 */
[----:B------:R-:W-:Y:S02]  /*4e50*/  LOP3.LUT R56, R56, R59, RZ, 0xc0, !PT ;  /* 0x0000003b38387212 */ /* 0x000fe400078ec0ff */
[----:B------:R-:W-:Y:S01]  /*4e60*/  @!P2 LOP3.LUT R51, RZ, R51, RZ, 0x33, !PT ;  /* 0x00000033ff33a212 */ /* 0x000fe200078e33ff */
[----:B-1----:R0:W1:Y:S01]  /*4e70*/  SHFL.IDX PT, R59, R62, R61, 0x1f ;  /* 0x00001f3d3e3b7589 */ /* 0x00206200000e0000 */
[----:B------:R-:W-:-:S02]  /*4e80*/  LOP3.LUT P0, RZ, R16, 0x80, RZ, 0xc0, !PT ;  /* 0x0000008010ff7812 */ /* 0x000fc4000780c0ff */
        /* <DEDUP_REMOVED lines=17> */
[----:B------:R-:W2:Y:S01]  /*4fa0*/  FLO.U32 R63, R65 ;  /* 0x00000041003f7300 */ /* 0x000ea200000e0000 */
[----:B------:R-:W-:-:S07]  /*4fb0*/  LOP3.LUT R51, R6, R65, RZ, 0xc0, !PT ;  /* 0x0000004106337212 */ /* 0x000fce00078ec0ff */
[----:B------:R-:W3:Y:S01]  /*4fc0*/  POPC R51, R51 ;  /* 0x0000003300337309 */ /* 0x000ee20000000000 */
[----:B--2---:R-:W-:-:S13]  /*4fd0*/  ISETP.NE.AND P0, PT, R0, R63, PT ;  /* 0x0000003f0000720c */ /* 0x004fda0003f05270 */
[----:B01-3--:R-:W-:Y:S05]  /*4fe0*/  @P0 BRA `(.L_x_54) ;  /* 0x0000000000080947 */ /* 0x00bfea0003800000 */
[----:B------:R-:W-:-:S05]  /*4ff0*/  IMAD R16, R16, 0x4, R7 ;  /* 0x0000000410107824 */ /* 0x000fca00078e0207 */
[----:B------:R0:W1:Y:S02]  /*5000*/  ATOMS.ADD R56, [R16], R51 ;  /* 0x000000331038738c */ /* 0x0000640000000000 */
.L_x_54:
[----:B------:R-:W-:Y:S05]  /*5010*/  BSYNC.RECONVERGENT B0 ;  /* 0x0000000000007941 */ /* 0x000fea0003800200 */
.L_x_53:
[----:B------:R-:W-:Y:S01]  /*5020*/  R2P PR, R15, 0x7f ;  /* 0x0000007f0f007804 */ /* 0x000fe20000000000 */
[----:B------:R-:W-:Y:S01]  /*5030*/  IMAD.IADD R50, R47, 0x1, R50 ;  /* 0x000000012f327824 */ /* 0x000fe200078e0232 */
[----:B-1----:R1:W2:Y:S01]  /*5040*/  SHFL.IDX PT, R56, R56, R63, 0x1f ;  /* 0x00001f3f38387589 */ /* 0x0022a200000e0000 */
[----:B------:R-:W-:Y:S01]  /*5050*/  BSSY.RECONVERGENT B0, `(.L_x_55) ;  /* 0x0000021000007945 */ /* 0x000fe20003800200 */
[----:B------:R-:W-:-:S09]  /*5060*/  IMAD.MOV.U32 R60, RZ, RZ, RZ ;  /* 0x000000ffff3c7224 */ /* 0x000fd200078e00ff */
        /* <DEDUP_REMOVED lines=26> */
[----:B------:R-:W3:Y:S01]  /*5210*/  POPC R16, R16 ;  /* 0x0000001000107309 */ /* 0x000ee20000000000 */
[----:B0-----:R-:W-:-:S13]  /*5220*/  ISETP.NE.AND P0, PT, R0, R47, PT ;  /* 0x0000002f0000720c */ /* 0x001fda0003f05270 */
[----:B-123--:R-:W-:Y:S05]  /*5230*/  @P0 BRA `(.L_x_56) ;  /* 0x0000000000080947 */ /* 0x00efea0003800000 */
[----:B------:R-:W-:-:S05]  /*5240*/  IMAD R15, R15, 0x4, R7 ;  /* 0x000000040f0f7824 */ /* 0x000fca00078e0207 */
[----:B------:R0:W1:Y:S02]  /*5250*/  ATOMS.ADD R60, [R15], R16 ;  /* 0x000000100f3c738c */ /* 0x0000640000000000 */
.L_x_56:
[----:B------:R-:W-:Y:S05]  /*5260*/  BSYNC.RECONVERGENT B0 ;  /* 0x0000000000007941 */ /* 0x000fea0003800200 */
.L_x_55:
[----:B------:R-:W-:Y:S01]  /*5270*/  R2P PR, R4, 0x7f ;  /* 0x0000007f04007804 */ /* 0x000fe20000000000 */
[----:B------:R-:W-:Y:S01]  /*5280*/  IMAD.IADD R48, R45, 0x1, R48 ;  /* 0x000000012d307824 */ /* 0x000fe200078e0230 */
[----:B-1----:R1:W2:Y:S01]  /*5290*/  SHFL.IDX PT, R47, R60, R47, 0x1f ;  /* 0x00001f2f3c2f7589 */ /* 0x0022a200000e0000 */
[----:B------:R-:W-:Y:S10]  /*52a0*/  BSSY.RECONVERGENT B0, `(.L_x_57) ;  /* 0x0000021000007945 */ /* 0x000ff40003800200 */
[----:B0-----:R-:W-:-:S02]  /*52b0*/  VOTE.ANY R15, PT, P0 ;  /* 0x00000000000f7806 */ /* 0x001fc400000e0100 */
[----:B------:R-:W-:Y:S02]  /*52c0*/  VOTE.ANY R62, PT, P1 ;  /* 0x00000000003e7806 */ /* 0x000fe400008e0100 */
        /* <DEDUP_REMOVED lines=25> */
[----:B------:R-:W3:Y:S01]  /*5460*/  POPC R15, R15 ;  /* 0x0000000f000f7309 */ /* 0x000ee20000000000 */
[----:B0-----:R-:W-:-:S13]  /*5470*/  ISETP.NE.AND P0, PT, R0, R45, PT ;  /* 0x0000002d0000720c */ /* 0x001fda0003f05270 */
[----:B-123--:R-:W-:Y:S05]  /*5480*/  @P0 BRA `(.L_x_58) ;  /* 0x0000000000080947 */ /* 0x00efea0003800000 */
[----:B------:R-:W-:-:S05]  /*5490*/  IMAD R4, R4, 0x4, R7 ;  /* 0x0000000404047824 */ /* 0x000fca00078e0207 */
[----:B------:R0:W1:Y:S02]  /*54a0*/  ATOMS.ADD R62, [R4], R15 ;  /* 0x0000000f043e738c */ /* 0x0000640000000000 */
.L_x_58:
[----:B------:R-:W-:Y:S05]  /*54b0*/  BSYNC.RECONVERGENT B0 ;  /* 0x0000000000007941 */ /* 0x000fea0003800200 */
.L_x_57:
[----:B------:R-:W-:Y:S01]  /*54c0*/  R2P PR, R8, 0x7f ;  /* 0x0000007f08007804 */ /* 0x000fe20000000000 */
[----:B0-----:R-:W-:Y:S01]  /*54d0*/  IMAD.IADD R4, R46, 0x1, R49 ;  /* 0x000000012e047824 */ /* 0x001fe200078e0231 */
[----:B-1----:R0:W1:Y:S01]  /*54e0*/  SHFL.IDX PT, R62, R62, R45, 0x1f ;  /* 0x00001f2d3e3e7589 */ /* 0x00206200000e0000 */
[----:B------:R-:W-:Y:S10]  /*54f0*/  BSSY.RECONVERGENT B0, `(.L_x_59) ;  /* 0x0000021000007945 */ /* 0x000ff40003800200 */
[----:B------:R-:W-:-:S02]  /*5500*/  VOTE.ANY R60, PT, P0 ;  /* 0x00000000003c7806 */ /* 0x000fc400000e0100 */
[----:B------:R-:W-:Y:S02]  /*5510*/  VOTE.ANY R49, PT, P1 ;  /* 0x0000000000317806 */ /* 0x000fe400008e0100 */
[----:B------:R-:W-:Y:S02]  /*5520*/  @!P0 LOP3.LUT R60, RZ, R60, RZ, 0x33, !PT ;  /* 0x0000003cff3c8212 */ /* 0x000fe400078e33ff */
[----:B------:R-:W-:Y:S02]  /*5530*/  @!P1 LOP3.LUT R49, RZ, R49, RZ, 0x33, !PT ;  /* 0x00000031ff319212 */ /* 0x000fe400078e33ff */
[----:B------:R-:W-:Y:S02]  /*5540*/  VOTE.ANY R46, PT, P2 ;  /* 0x00000000002e7806 */ /* 0x000fe400010e0100 */
[----:B------:R-:W-:Y:S01]  /*5550*/  LOP3.LUT R49, R49, R60, RZ, 0xc0, !PT ;  /* 0x0000003c31317212 */ /* 0x000fe200078ec0ff */
[----:B------:R-:W-:Y:S01]  /*5560*/  IMAD.MOV.U32 R60, RZ, RZ, RZ ;  /* 0x000000ffff3c7224 */ /* 0x000fe200078e00ff */
[----:B------:R-:W-:-:S02]  /*5570*/  @!P2 LOP3.LUT R46, RZ, R46, RZ, 0x33, !PT ;  /* 0x0000002eff2ea212 */ /* 0x000fc400078e33ff */
        /* <DEDUP_REMOVED lines=17> */
[----:B------:R-:W2:Y:S01]  /*5690*/  FLO.U32 R49, R61 ;  /* 0x0000003d00317300 */ /* 0x000ea200000e0000 */
[----:B------:R-:W-:-:S07]  /*56a0*/  LOP3.LUT R46, R6, R61, RZ, 0xc0, !PT ;  /* 0x0000003d062e7212 */ /* 0x000fce00078ec0ff */
[----:B------:R-:W3:Y:S01]  /*56b0*/  POPC R46, R46 ;  /* 0x0000002e002e7309 */ /* 0x000ee20000000000 */
[----:B--2---:R-:W-:-:S13]  /*56c0*/  ISETP.NE.AND P0, PT, R0, R49, PT ;  /* 0x000000310000720c */ /* 0x004fda0003f05270 */
[----:B01-3--:R-:W-:Y:S05]  /*56d0*/  @P0 BRA `(.L_x_60) ;  /* 0x0000000000080947 */ /* 0x00bfea0003800000 */
[----:B------:R-:W-:-:S05]  /*56e0*/  IMAD R45, R8, 0x4, R7 ;  /* 0x00000004082d7824 */ /* 0x000fca00078e0207 */
[----:B------:R0:W1:Y:S02]  /*56f0*/  ATOMS.ADD R60, [R45], R46 ;  /* 0x0000002e2d3c738c */ /* 0x0000640000000000 */
.L_x_60:
[----:B------:R-:W-:Y:S05]  /*5700*/  BSYNC.RECONVERGENT B0 ;  /* 0x0000000000007941 */ /* 0x000fea0003800200 */
.L_x_59:
[----:B------:R-:W-:Y:S01]  /*5710*/  R2P PR, R9, 0x7f ;  /* 0x0000007f09007804 */ /* 0x000fe20000000000 */
[----:B------:R-:W-:Y:S01]  /*5720*/  IMAD.IADD R44, R44, 0x1, R53 ;  /* 0x000000012c2c7824 */ /* 0x000fe200078e0235 */
[----:B-1----:R1:W2:Y:S01]  /*5730*/  SHFL.IDX PT, R49, R60, R49, 0x1f ;  /* 0x00001f313c317589 */ /* 0x0022a200000e0000 */
[----:B------:R-:W-:Y:S01]  /*5740*/  BSSY.RECONVERGENT B0, `(.L_x_61) ;  /* 0x0000021000007945 */ /* 0x000fe20003800200 */
[----:B------:R-:W-:-:S09]  /*5750*/  IMAD.MOV.U32 R64, RZ, RZ, RZ ;  /* 0x000000ffff407224 */ /* 0x000fd200078e00ff */
        /* <DEDUP_REMOVED lines=31> */
.L_x_62:
[----:B------:R-:W-:Y:S05]  /*5950*/  BSYNC.RECONVERGENT B0 ;  /* 0x0000000000007941 */ /* 0x000fea0003800200 */
.L_x_61:
        /* <DEDUP_REMOVED lines=36> */
.L_x_64:
[----:B------:R-:W-:Y:S05]  /*5ba0*/  BSYNC.RECONVERGENT B0 ;  /* 0x0000000000007941 */ /* 0x000fea0003800200 */
.L_x_63:
[----:B------:R-:W-:Y:S01]  /*5bb0*/  R2P PR, R14, 0x7f ;  /* 0x0000007f0e007804 */ /* 0x000fe20000000000 */
[----:B-1----:R1:W2:Y:S01]  /*5bc0*/  SHFL.IDX PT, R60, R60, R55, 0x1f ;  /* 0x00001f373c3c7589 */ /* 0x0022a200000e0000 */
        /* <DEDUP_REMOVED lines=25> */
[----:B-1----:R-:W0:Y:S01]  /*5d60*/  FLO.U32 R55, R9 ;  /* 0x0000000900377300 */ /* 0x002e2200000e0000 */
[----:B------:R-:W-:-:S07]  /*5d70*/  LOP3.LUT R6, R6, R9, RZ, 0xc0, !PT ;  /* 0x0000000906067212 */ /* 0x000fce00078ec0ff */
[----:B------:R1:W3:Y:S01]  /*5d80*/  POPC R61, R6 ;  /* 0x00000006003d7309 */ /* 0x0002e20000000000 */
[----:B0-----:R-:W-:Y:S01]  /*5d90*/  ISETP.NE.AND P0, PT, R0, R55, PT ;  /* 0x000000370000720c */ /* 0x001fe20003f05270 */
[----:B------:R-:W-:-:S12]  /*5da0*/  IMAD.MOV.U32 R0, RZ, RZ, RZ ;  /* 0x000000ffff007224 */ /* 0x000fd800078e00ff */
[----:B-123--:R-:W-:Y:S05]  /*5db0*/  @P0 BRA `(.L_x_66) ;  /* 0x0000000000080947 */ /* 0x00efea0003800000 */
[----:B------:R-:W-:-:S06]  /*5dc0*/  IMAD R0, R14, 0x4, R7 ;  /* 0x000000040e007824 */ /* 0x000fcc00078e0207 */
[----:B------:R0:W1:Y:S02]  /*5dd0*/  ATOMS.ADD R0, [R0], R61 ;  /* 0x0000003d0000738c */ /* 0x0000640000000000 */
.L_x_66:
[----:B------:R-:W-:Y:S05]  /*5de0*/  BSYNC.RECONVERGENT B0 ;  /* 0x0000000000007941 */ /* 0x000fea0003800200 */
.L_x_65:
[----:B-1----:R-:W1:Y:S01]  /*5df0*/  SHFL.IDX PT, R0, R0, R55, 0x1f ;  /* 0x00001f3700007589 */ /* 0x002e6200000e0000 */
[----:B------:R-:W-:Y:S01]  /*5e00*/  IMAD.IADD R14, R54, 0x1, R59 ;  /* 0x00000001360e7824 */ /* 0x000fe200078e023b */
[----:B------:R-:W-:Y:S01]  /*5e10*/  ISETP.NE.AND P0, PT, R58, RZ, PT ;  /* 0x000000ff3a00720c */ /* 0x000fe20003f05270 */
[----:B------:R-:W-:Y:S01]  /*5e20*/  IMAD R10, R40, 0x4, R23 ;  /* 0x00000004280a7824 */ /* 0x000fe200078e0217 */
[----:B------:R-:W-:Y:S01]  /*5e30*/  BAR.SYNC.DEFER_BLOCKING 0x0 ;  /* 0x0000000000007b1d */ /* 0x000fe20000010000 */
[----:B------:R-:W-:Y:S02]  /*5e40*/  IMAD.IADD R54, R8, 0x1, R45 ;  /* 0x0000000108367824 */ /* 0x000fe400078e022d */
[--C-:B------:R-:W-:Y:S02]  /*5e50*/  IMAD R9, R38, 0x4, R23.reuse ;  /* 0x0000000426097824 */ /* 0x100fe400078e0217 */
[--C-:B------:R-:W-:Y:S01]  /*5e60*/  IMAD R8, R26, 0x4, R23.reuse ;  /* 0x000000041a087824 */ /* 0x100fe200078e0217 */
[----:B------:R-:W-:Y:S01]  /*5e70*/  BSSY B1, `(.L_x_67) ;  /* 0x0000057000017945 */ /* 0x000fe20003800000 */
[----:B------:R-:W-:-:S02]  /*5e80*/  IMAD R7, R50, 0x4, R23 ;  /* 0x0000000432077824 */ /* 0x000fc400078e0217 */
[----:B------:R-:W-:Y:S02]  /*5e90*/  IMAD.IADD R52, R52, 0x1, R57 ;  /* 0x0000000134347824 */ /* 0x000fe400078e0239 */
[--C-:B------:R-:W-:Y:S02]  /*5ea0*/  IMAD R6, R48, 0x4, R23.reuse ;  /* 0x0000000430067824 */ /* 0x100fe400078e0217 */
[----:B------:R-:W-:Y:S02]  /*5eb0*/  IMAD R4, R4, 0x4, R23 ;  /* 0x0000000404047824 */ /* 0x000fe400078e0217 */
[----:B------:R-:W-:Y:S02]  /*5ec0*/  IMAD.IADD R56, R51, 0x1, R56 ;  /* 0x0000000133387824 */ /* 0x000fe400078e0238 */
[----:B------:R-:W-:Y:S02]  /*5ed0*/  IMAD.IADD R16, R16, 0x1, R47 ;  /* 0x0000000110107824 */ /* 0x000fe400078e022f */
[----:B------:R-:W-:-:S02]  /*5ee0*/  IMAD.IADD R62, R15, 0x1, R62 ;  /* 0x000000010f3e7824 */ /* 0x000fc400078e023e */
[----:B-1----:R-:W-:Y:S02]  /*5ef0*/  IMAD.IADD R38, R61, 0x1, R0 ;  /* 0x000000013d267824 */ /* 0x002fe400078e0200 */
[----:B------:R-:W-:Y:S01]  /*5f00*/  IMAD R0, R44, 0x4, R23 ;  /* 0x000000042c007824 */ /* 0x000fe200078e0217 */
[----:B------:R1:W-:Y:S01]  /*5f10*/  STS [R10+-0x4], R13 ;  /* 0xfffffc0d0a007388 */ /* 0x0003e20000000800 */
[----:B------:R-:W-:Y:S02]  /*5f20*/  IMAD.IADD R46, R46, 0x1, R49 ;  /* 0x000000012e2e7824 */ /* 0x000fe400078e0231 */
[--C-:B------:R-:W-:Y:S01]  /*5f30*/  IMAD R14, R14, 0x4, R23.reuse ;  /* 0x000000040e0e7824 */ /* 0x100fe200078e0217 */
[----:B------:R2:W-:Y:S01]  /*5f40*/  STS [R9+-0x4], R12 ;  /* 0xfffffc0c09007388 */ /* 0x0005e20000000800 */
[--C-:B------:R-:W-:Y:S02]  /*5f50*/  IMAD R15, R56, 0x4, R23.reuse ;  /* 0x00000004380f7824 */ /* 0x100fe400078e0217 */
[----:B------:R-:W-:Y:S01]  /*5f60*/  IMAD.IADD R60, R53, 0x1, R60 ;  /* 0x00000001353c7824 */ /* 0x000fe200078e023c */
[----:B------:R-:W-:Y:S01]  /*5f70*/  STS [R8+-0x4], R43 ;  /* 0xfffffc2b08007388 */ /* 0x000fe20000000800 */
[----:B------:R-:W-:-:S02]  /*5f80*/  IMAD R16, R16, 0x4, R23 ;  /* 0x0000000410107824 */ /* 0x000fc400078e0217 */
[--C-:B-1----:R-:W-:Y:S01]  /*5f90*/  IMAD R13, R52, 0x4, R23.reuse ;  /* 0x00000004340d7824 */ /* 0x102fe200078e0217 */
[----:B------:R1:W-:Y:S01]  /*5fa0*/  STS [R7+-0x4], R24 ;  /* 0xfffffc1807007388 */ /* 0x0003e20000000800 */
[--C-:B------:R-:W-:Y:S02]  /*5fb0*/  IMAD R26, R46, 0x4, R23.reuse ;  /* 0x000000042e1a7824 */ /* 0x100fe400078e0217 */
[--C-:B--2---:R-:W-:Y:S01]  /*5fc0*/  IMAD R12, R42, 0x4, R23.reuse ;  /* 0x000000042a0c7824 */ /* 0x104fe200078e0217 */
[----:B------:R2:W-:Y:S04]  /*5fd0*/  STS [R6+-0x4], R27 ;  /* 0xfffffc1b06007388 */ /* 0x0005e80000000800 */
[----:B------:R3:W-:Y:S01]  /*5fe0*/  STS [R4+-0x4], R25 ;  /* 0xfffffc1904007388 */ /* 0x0007e20000000800 */
[----:B-1----:R-:W-:-:S03]  /*5ff0*/  IMAD R24, R60, 0x4, R23 ;  /* 0x000000043c187824 */ /* 0x002fc600078e0217 */
[----:B------:R1:W-:Y:S01]  /*6000*/  STS [R0+-0x4], R17 ;  /* 0xfffffc1100007388 */ /* 0x0003e20000000800 */
[----:B--2---:R-:W-:-:S03]  /*6010*/  IMAD R27, R62, 0x4, R23 ;  /* 0x000000043e1b7824 */ /* 0x004fc600078e0217 */
[----:B------:R2:W-:Y:S01]  /*6020*/  STS [R12+-0x4], R41 ;  /* 0xfffffc290c007388 */ /* 0x0005e20000000800 */
[----:B---3--:R-:W-:-:S03]  /*6030*/  IMAD R25, R54, 0x4, R23 ;  /* 0x0000000436197824 */ /* 0x008fc600078e0217 */
[----:B------:R3:W-:Y:S01]  /*6040*/  STS [R13+-0x4], R36 ;  /* 0xfffffc240d007388 */ /* 0x0007e20000000800 */
[----:B-1----:R-:W-:-:S03]  /*6050*/  IMAD R17, R38, 0x4, R23 ;  /* 0x0000000426117824 */ /* 0x002fc600078e0217 */
[----:B------:R3:W-:Y:S01]  /*6060*/  STS [R14+-0x4], R39 ;  /* 0xfffffc270e007388 */ /* 0x0007e20000000800 */
[----:B--2---:R-:W-:-:S03]  /*6070*/  IMAD R41, R3, 0x8, R23 ;  /* 0x0000000803297824 */ /* 0x004fc600078e0217 */
[----:B------:R3:W-:Y:S04]  /*6080*/  STS [R15+-0x4], R34 ;  /* 0xfffffc220f007388 */ /* 0x0007e80000000800 */
[----:B------:R3:W-:Y:S04]  /*6090*/  STS [R16+-0x4], R37 ;  /* 0xfffffc2510007388 */ /* 0x0007e80000000800 */
[----:B------:R3:W-:Y:S04]  /*60a0*/  STS [R27+-0x4], R32 ;  /* 0xfffffc201b007388 */ /* 0x0007e80000000800 */
[----:B------:R3:W-:Y:S04]  /*60b0*/  STS [R26+-0x4], R33 ;  /* 0xfffffc211a007388 */ /* 0x0007e80000000800 */
[----:B------:R3:W-:Y:S04]  /*60c0*/  STS [R25+-0x4], R30 ;  /* 0xfffffc1e19007388 */ /* 0x0007e80000000800 */
[----:B------:R3:W-:Y:S04]  /*60d0*/  STS [R24+-0x4], R31 ;  /* 0xfffffc1f18007388 */ /* 0x0007e80000000800 */
[----:B------:R3:W-:Y:S01]  /*60e0*/  STS [R17+-0x4], R28 ;  /* 0xfffffc1c11007388 */ /* 0x0007e20000000800 */
[----:B------:R-:W-:Y:S05]  /*60f0*/  @P0 BRA `(.L_x_68) ;  /* 0x0000000000b80947 */ /* 0x000fea0003800000 */
[----:B------:R-:W3:Y:S02]  /*6100*/  LDCU.64 UR4, c[0x0][0x398] ;  /* 0x00007300ff0477ac */ /* 0x000ee40008000a00 */
[----:B---3--:R-:W-:-:S04]  /*6110*/  LEA R32, P0, R3, UR4, 0x3 ;  /* 0x0000000403207c11 */ /* 0x008fc8000f8018ff */
[----:B------:R-:W-:-:S05]  /*6120*/  LEA.HI.X R33, R3, UR5, RZ, 0x3, P0 ;  /* 0x0000000503217c11 */ /* 0x000fca00080f1cff */
[----:B------:R-:W2:Y:S01]  /*6130*/  LDG.E.64 R30, desc[UR6][R32.64] ;  /* 0x00000006201e7981 */ /* 0x000ea2000c1e1b00 */
[----:B------:R-:W-:Y:S02]  /*6140*/  SHF.R.S32.HI R37, RZ, 0x1f, R35 ;  /* 0x0000001fff257819 */ /* 0x000fe40000011423 */
[----:B--2---:R-:W-:-:S05]  /*6150*/  IADD3 R30, P0, PT, -R35, R30, RZ ;  /* 0x0000001e231e7210 */ /* 0x004fca0007f1e1ff */
[----:B------:R-:W-:Y:S01]  /*6160*/  IMAD.X R31, R31, 0x1, ~R37, P0 ;  /* 0x000000011f1f7824 */ /* 0x000fe200000e0e25 */
[----:B------:R-:W-:Y:S01]  /*6170*/  ISETP.GE.AND P0, PT, R5, 0x1, PT ;  /* 0x000000010500780c */ /* 0x000fe20003f06270 */
[----:B------:R-:W-:-:S03]  /*6180*/  IMAD.MOV.U32 R37, RZ, RZ, R20 ;  /* 0x000000ffff257224 */ /* 0x000fc600078e0014 */
[----:B------:R1:W-:Y:S09]  /*6190*/  STS.64 [R41+0x6600], R30 ;  /* 0x0066001e29007388 */ /* 0x0003f20000000a00 */
[----:B------:R-:W-:Y:S05]  /*61a0*/  @!P0 BRA `(.L_x_69) ;  /* 0x00000000006c8947 */ /* 0x000fea0003800000 */
[----:B------:R-:W-:Y:S01]  /*61b0*/  BSSY B0, `(.L_x_70) ;  /* 0x0000019000007945 */ /* 0x000fe20003800000 */
[----:B------:R-:W-:Y:S02]  /*61c0*/  IMAD.MOV.U32 R28, RZ, RZ, -0x1 ;  /* 0xffffffffff1c7424 */ /* 0x000fe400078e00ff */
[----:B------:R-:W-:Y:S02]  /*61d0*/  IMAD.MOV.U32 R32, RZ, RZ, R5 ;  /* 0x000000ffff207224 */ /* 0x000fe400078e0005 */
[----:B------:R-:W-:-:S07]  /*61e0*/  IMAD.MOV.U32 R37, RZ, RZ, R20 ;  /* 0x000000ffff257224 */ /* 0x000fce00078e0014 */
.L_x_74:
[----:B-1----:R-:W1:Y:S01]  /*61f0*/  LDC.64 R30, c[0x0][0x380] ;  /* 0x0000e000ff1e7b82 */ /* 0x002e620000000a00 */
[----:B------:R-:W-:Y:S01]  /*6200*/  VIADD R39, R32, 0xffffffff ;  /* 0xffffffff20277836 */ /* 0x000fe20000000000 */
[----:B------:R-:W-:Y:S03]  /*6210*/  BSSY B2, `(.L_x_71) ;  /* 0x0000008000027945 */ /* 0x000fe60003800000 */
[----:B------:R-:W-:-:S04]  /*6220*/  IMAD R33, R39, 0x100, R3 ;  /* 0x0000010027217824 */ /* 0x000fc800078e0203 */
[----:B-1----:R-:W-:-:S07]  /*6230*/  IMAD.WIDE R30, R33, 0x4, R30 ;  /* 0x00000004211e7825 */ /* 0x002fce00078e021e */
.L_x_72:
[----:B------:R-:W-:Y:S05]  /*6240*/  YIELD ;  /* 0x0000000000007946 */ /* 0x000fea0003800000 */
[----:B------:R1:W-:Y:S06]  /*6250*/  MEMBAR.SC.CTA ;  /* 0x0000000000007992 */ /* 0x0003ec0000000000 */
[----:B-1----:R-:W2:Y:S02]  /*6260*/  LDG.E.STRONG.SYS R33, desc[UR6][R30.64] ;  /* 0x000000061e217981 */ /* 0x002ea4000c1f5900 */
[----:B--2---:R-:W-:-:S13]  /*6270*/  ISETP.NE.AND P0, PT, R33, RZ, PT ;  /* 0x000000ff2100720c */ /* 0x004fda0003f05270 */
[----:B------:R-:W-:Y:S05]  /*6280*/  @!P0 BRA `(.L_x_72) ;  /* 0xfffffffc00ec8947 */ /* 0x000fea000383ffff */
[----:B------:R-:W-:Y:S05]  /*6290*/  BSYNC B2 ;  /* 0x0000000000027941 */ /* 0x000fea0003800000 */
.L_x_71:
[----:B------:R-:W-:Y:S01]  /*62a0*/  BSSY.RECONVERGENT B2, `(.L_x_73) ;  /* 0x0000006000027945 */ /* 0x000fe20003800200 */
[C---:B------:R-:W-:Y:S02]  /*62b0*/  ISETP.GT.AND P0, PT, R33.reuse, -0x1, PT ;  /* 0xffffffff2100780c */ /* 0x040fe40003f04270 */
[----:B------:R-:W-:Y:S01]  /*62c0*/  LOP3.LUT R30, R33, 0x3fffffff, RZ, 0xc0, !PT ;  /* 0x3fffffff211e7812 */ /* 0x000fe200078ec0ff */
[----:B------:R-:W-:Y:S05]  /*62d0*/  WARPSYNC.EXCLUSIVE R28 ;  /* 0x000000001c007348 */ /* 0x000fea0003a00000 */
[----:B------:R-:W-:-:S05]  /*62e0*/  IMAD.IADD R37, R30, 0x1, R37 ;  /* 0x000000011e257824 */ /* 0x000fca00078e0225 */
[----:B------:R-:W-:-:S07]  /*62f0*/  VOTE.ANY R28, PT, P0 ;  /* 0x00000000001c7806 */ /* 0x000fce00000e0100 */
[----:B------:R-:W-:Y:S05]  /*6300*/  BSYNC.RECONVERGENT B2 ;  /* 0x0000000000027941 */ /* 0x000fea0003800200 */
.L_x_73:
[----:B------:R-:W-:Y:S01]  /*6310*/  ISETP.GT.U32.AND P1, PT, R32, 0x1, PT ;  /* 0x000000012000780c */ /* 0x000fe20003f24070 */
[----:B------:R-:W-:-:S12]  /*6320*/  IMAD.MOV.U32 R32, RZ, RZ, R39 ;  /* 0x000000ffff207224 */ /* 0x000fd800078e0027 */
[----:B------:R-:W-:Y:S05]  /*6330*/  @P0 BRA P1, `(.L_x_74) ;  /* 0xfffffffc00ac0947 */ /* 0x000fea000083ffff */
[----:B------:R-:W-:Y:S05]  /*6340*/  BSYNC B0 ;  /* 0x0000000000007941 */ /* 0x000fea0003800000 */
.L_x_70:
[----:B------:R2:W3:Y:S02]  /*6350*/  LDS.64 R30, [R41+0x6600] ;  /* 0x00660000291e7984 */ /* 0x0004e40000000a00 */
.L_x_69:
[----:B------:R-:W4:Y:S01]  /*6360*/  LDC.64 R32, c[0x0][0x380] ;  /* 0x0000e000ff207b82 */ /* 0x000f220000000a00 */
[C---:B------:R-:W-:Y:S01]  /*6370*/  IMAD.IADD R39, R37.reuse, 0x1, -R20 ;  /* 0x0000000125277824 */ /* 0x040fe200078e0a14 */
[----:B------:R-:W-:-:S04]  /*6380*/  LOP3.LUT R37, R37, 0x80000000, RZ, 0xfc, !PT ;  /* 0x8000000025257812 */ /* 0x000fc800078efcff */
[----:B---3--:R-:W-:Y:S01]  /*6390*/  IADD3 R28, P0, PT, R39, R30, RZ ;  /* 0x0000001e271c7210 */ /* 0x008fe20007f1e0ff */
[----:B----4-:R-:W-:-:S03]  /*63a0*/  IMAD.WIDE R32, R29, 0x4, R32 ;  /* 0x000000041d207825 */ /* 0x010fc600078e0220 */
[----:B------:R-:W-:Y:S02]  /*63b0*/  LEA.HI.X.SX32 R29, R39, R31, 0x1, P0 ;  /* 0x0000001f271d7211 */ /* 0x000fe400000f0eff */
[----:B------:R4:W-:Y:S04]  /*63c0*/  STG.E.STRONG.SYS desc[UR6][R32.64], R37 ;  /* 0x0000002520007986 */ /* 0x0009e8000c115906 */
[----:B------:R4:W-:Y:S03]  /*63d0*/  STS.64 [R41+0x6600], R28 ;  /* 0x0066001c29007388 */ /* 0x0009e60000000a00 */
.L_x_68:
[----:B------:R-:W-:Y:S05]  /*63e0*/  BSYNC B1 ;  /* 0x0000000000017941 */ /* 0x000fea0003800000 */
.L_x_67:
[----:B---34-:R-:W3:Y:S01]  /*63f0*/  LDC R28, c[0x0][0x3c0] ;  /* 0x0000f000ff1c7b82 */ /* 0x018ee20000000800 */
[----:B------:R-:W-:-:S07]  /*6400*/  VIADD R29, R18, 0x1980 ;  /* 0x00001980121d7836 */ /* 0x000fce0000000000 */
[----:B------:R-:W4:Y:S01]  /*6410*/  LDC.64 R32, c[0x0][0x390] ;  /* 0x0000e400ff207b82 */ /* 0x000f220000000a00 */
[----:B---3--:R-:W-:Y:S02]  /*6420*/  ISETP.GE.AND P0, PT, R29, R28, PT ;  /* 0x0000001c1d00720c */ /* 0x008fe40003f06270 */
[----:B----4-:R-:W-:-:S04]  /*6430*/  ISETP.EQ.U32.AND P1, PT, R32, RZ, PT ;  /* 0x000000ff2000720c */ /* 0x010fc80003f22070 */
[----:B------:R-:W-:-:S04]  /*6440*/  ISETP.EQ.OR.EX P0, PT, R33, RZ, !P0, P1 ;  /* 0x000000ff2100720c */ /* 0x000fc80004702710 */
[----:B------:R-:W-:-:S13]  /*6450*/  ISETP.GT.U32.OR P0, PT, R3, 0xff, P0 ;  /* 0x000000ff0300780c */ /* 0x000fda0000704470 */
[----:B------:R-:W-:Y:S05]  /*6460*/  @P0 BRA `(.L_x_75) ;  /* 0x0000000000200947 */ /* 0x000fea0003800000 */
[----:B-1----:R-:W1:Y:S01]  /*6470*/  LDS.64 R30, [R41+0x6600] ;  /* 0x00660000291e7984 */ /* 0x002e620000000a00 */
[C---:B------:R-:W-:Y:S02]  /*6480*/  LEA R32, P2, R3.reuse, R32, 0x3 ;  /* 0x0000002003207211 */ /* 0x040fe400078418ff */
[--C-:B------:R-:W-:Y:S02]  /*6490*/  SHF.R.S32.HI R37, RZ, 0x1f, R20.reuse ;  /* 0x0000001fff257819 */ /* 0x100fe40000011414 */
[----:B------:R-:W-:Y:S02]  /*64a0*/  LEA.HI.X R33, R3, R33, RZ, 0x3, P2 ;  /* 0x0000002103217211 */ /* 0x000fe400010f1cff */
[----:B-1----:R-:W-:Y:S02]  /*64b0*/  IADD3 R30, P0, P1, R30, R35, R20 ;  /* 0x000000231e1e7210 */ /* 0x002fe4000791e014 */
[----:B------:R-:W-:-:S04]  /*64c0*/  SHF.R.S32.HI R35, RZ, 0x1f, R35 ;  /* 0x0000001fff237819 */ /* 0x000fc80000011423 */
[----:B------:R-:W-:-:S05]  /*64d0*/  IADD3.X R31, PT, PT, R31, R35, R37, P0, P1 ;  /* 0x000000231f1f7210 */ /* 0x000fca00007e2425 */
[----:B------:R3:W-:Y:S02]  /*64e0*/  STG.E.64 desc[UR6][R32.64], R30 ;  /* 0x0000001e20007986 */ /* 0x0007e4000c101b06 */
.L_x_75:
[----:B------:R-:W-:Y:S01]  /*64f0*/  ISETP.GT.AND P0, PT, R29, R28, PT ;  /* 0x0000001c1d00720c */ /* 0x000fe20003f04270 */
[----:B------:R-:W-:Y:S05]  /*6500*/  WARPSYNC.ALL ;  /* 0x0000000000007948 */ /* 0x000fea0003800000 */
[----:B------:R-:W-:Y:S07]  /*6510*/  BAR.SYNC.DEFER_BLOCKING 0x0 ;  /* 0x0000000000007b1d */ /* 0x000fee0000010000 */
[----:B------:R-:W-:Y:S05]  /*6520*/  @P0 BRA `(.L_x_76) ;  /* 0x0000001000500947 */ /* 0x000fea0003800000 */
[----:B------:R-:W4:Y:S01]  /*6530*/  LDS R29, [R22] ;  /* 0x00000000161d7984 */ /* 0x000f220000000800 */
[----:B------:R-:W5:Y:S01]  /*6540*/  LDCU UR4, c[0x0][0x3c4] ;  /* 0x00007880ff0477ac */ /* 0x000f620008000800 */
[----:B------:R-:W0:Y:S01]  /*6550*/  LDCU.64 UR8, c[0x0][0x3a0] ;  /* 0x00007400ff0877ac */ /* 0x000e220008000a00 */
[----:B----4-:R-:W-:-:S04]  /*6560*/  ISETP.NE.AND P1, PT, R29, 0x7fffffff, PT ;  /* 0x7fffffff1d00780c */ /* 0x010fc80003f25270 */
[C---:B------:R-:W-:Y:S02]  /*6570*/  SEL R20, R29.reuse, 0x80000000, P1 ;  /* 0x800000001d147807 */ /* 0x040fe40000800000 */
[----:B------:R-:W-:Y:S02]  /*6580*/  ISETP.GT.AND P1, PT, R29, -0x1, PT ;  /* 0xffffffff1d00780c */ /* 0x000fe40003f24270 */
[----:B-----5:R-:W-:-:S04]  /*6590*/  SHF.R.U32.HI R20, RZ, UR4, R20 ;  /* 0x00000004ff147c19 */ /* 0x020fc80008011614 */
[----:B------:R-:W-:-:S05]  /*65a0*/  LOP3.LUT R20, R20, R19, RZ, 0x30, !PT ;  /* 0x0000001314147212 */ /* 0x000fca00078e30ff */
[----:B-1-3--:R-:W-:Y:S02]  /*65b0*/  IMAD R31, R20, 0x8, R23 ;  /* 0x00000008141f7824 */ /* 0x00afe400078e0217 */
[----:B------:R-:W-:-:S04]  /*65c0*/  IMAD.MOV.U32 R20, RZ, RZ, -0x1 ;  /* 0xffffffffff147424 */ /* 0x000fc800078e00ff */
[----:B------:R-:W1:Y:S02]  /*65d0*/  LDS.64 R30, [R31+0x6600] ;  /* 0x006600001f1e7984 */ /* 0x000e640000000a00 */
[----:B-1----:R-:W-:Y:S02]  /*65e0*/  IADD3 R33, P2, PT, R30, R3, RZ ;  /* 0x000000031e217210 */ /* 0x002fe40007f5e0ff */
[----:B------:R-:W-:-:S03]  /*65f0*/  SEL R30, R20, 0x80000000, P1 ;  /* 0x80000000141e7807 */ /* 0x000fc60000800000 */
[----:B------:R-:W-:Y:S01]  /*6600*/  IMAD.X R34, RZ, RZ, R31, P2 ;  /* 0x000000ffff227224 */ /* 0x000fe200010e061f */
[C---:B0-----:R-:W-:Y:S02]  /*6610*/  LEA R32, P2, R33.reuse, UR8, 0x2 ;  /* 0x0000000821207c11 */ /* 0x041fe4000f8410ff */
[----:B------:R-:W-:Y:S02]  /*6620*/  LOP3.LUT R29, R30, R29, RZ, 0x3c, !PT ;  /* 0x0000001d1e1d7212 */ /* 0x000fe400078e3cff */
[----:B------:R-:W-:-:S05]  /*6630*/  LEA.HI.X R33, R33, UR9, R34, 0x2, P2 ;  /* 0x0000000921217c11 */ /* 0x000fca00090f1422 */
[----:B------:R-:W-:Y:S01]  /*6640*/  STG.E desc[UR6][R32.64], R29 ;  /* 0x0000001d20007986 */ /* 0x000fe2000c101906 */
[----:B------:R-:W-:-:S03]  /*6650*/  NOP ;  /* 0x0000000000007918 */ /* 0x000fc60000000000 */
[----:B------:R-:W0:Y:S02]  /*6660*/  LDS R34, [R22+0x600] ;  /* 0x0006000016227984 */ /* 0x000e240000000800 */
[----:B0-----:R-:W-:-:S04]  /*6670*/  ISETP.NE.AND P1, PT, R34, 0x7fffffff, PT ;  /* 0x7fffffff2200780c */ /* 0x001fc80003f25270 */
[C---:B------:R-:W-:Y:S02]  /*6680*/  SEL R30, R34.reuse, 0x80000000, P1 ;  /* 0x80000000221e7807 */ /* 0x040fe40000800000 */
[----:B------:R-:W-:Y:S02]  /*6690*/  ISETP.GT.AND P1, PT, R34, -0x1, PT ;  /* 0xffffffff2200780c */ /* 0x000fe40003f24270 */
[----:B------:R-:W-:Y:S02]  /*66a0*/  SHF.R.U32.HI R30, RZ, UR4, R30 ;  /* 0x00000004ff1e7c19 */ /* 0x000fe4000801161e */
[----:B------:R-:W-:Y:S02]  /*66b0*/  SEL R29, R20, 0x80000000, P1 ;  /* 0x80000000141d7807 */ /* 0x000fe40000800000 */
[----:B------:R-:W-:Y:S02]  /*66c0*/  LOP3.LUT R30, R30, R19, RZ, 0x30, !PT ;  /* 0x000000131e1e7212 */ /* 0x000fe400078e30ff */
[----:B------:R-:W-:-:S03]  /*66d0*/  LOP3.LUT R29, R29, R34, RZ, 0x3c, !PT ;  /* 0x000000221d1d7212 */ /* 0x000fc600078e3cff */
[----:B------:R-:W-:-:S06]  /*66e0*/  IMAD R30, R30, 0x8, R23 ;  /* 0x000000081e1e7824 */ /* 0x000fcc00078e0217 */
[----:B------:R-:W0:Y:S02]  /*66f0*/  LDS.64 R30, [R30+0x6600] ;  /* 0x006600001e1e7984 */ /* 0x000e240000000a00 */
[----:B0-----:R-:W-:-:S05]  /*6700*/  IADD3 R35, P2, PT, R30, R3, RZ ;  /* 0x000000031e237210 */ /* 0x001fca0007f5e0ff */
[----:B------:R-:W-:Y:S01]  /*6710*/  IMAD.X R36, RZ, RZ, R31, P2 ;  /* 0x000000ffff247224 */ /* 0x000fe200010e061f */
[----:B------:R-:W-:-:S04]  /*6720*/  LEA R32, P2, R35, UR8, 0x2 ;  /* 0x0000000823207c11 */ /* 0x000fc8000f8410ff */
        /* <DEDUP_REMOVED lines=231> */
[----:B------:R-:W-:-:S04]  /*75a0*/  SHF.R.U32.HI R30, RZ, UR4, R30 ;  /* 0x00000004ff1e7c19 */ /* 0x000fc8000801161e */
[----:B------:R-:W-:-:S05]  /*75b0*/  LOP3.LUT R30, R30, R19, RZ, 0x30, !PT ;  /* 0x000000131e1e7212 */ /* 0x000fca00078e30ff */
[----:B------:R-:W-:Y:S01]  /*75c0*/  IMAD R35, R30, 0x8, R23 ;  /* 0x000000081e237824 */ /* 0x000fe200078e0217 */
[----:B------:R-:W-:-:S04]  /*75d0*/  SEL R23, R20, 0x80000000, P1 ;  /* 0x8000000014177807 */ /* 0x000fc80000800000 */
[----:B------:R-:W0:Y:S01]  /*75e0*/  LDS.64 R30, [R35+0x6600] ;  /* 0x00660000231e7984 */ /* 0x000e220000000a00 */
[----:B------:R-:W-:Y:S02]  /*75f0*/  LOP3.LUT R23, R23, R34, RZ, 0x3c, !PT ;  /* 0x0000002217177212 */ /* 0x000fe400078e3cff */
[----:B0-----:R-:W-:-:S05]  /*7600*/  IADD3 R36, P2, PT, R30, R3, RZ ;  /* 0x000000031e247210 */ /* 0x001fca0007f5e0ff */
[----:B------:R-:W-:Y:S01]  /*7610*/  IMAD.X R31, RZ, RZ, R31, P2 ;  /* 0x000000ffff1f7224 */ /* 0x000fe200010e061f */
[----:B------:R-:W-:-:S04]  /*7620*/  LEA R30, P2, R36, UR8, 0x2 ;  /* 0x00000008241e7c11 */ /* 0x000fc8000f8410ff */
[----:B------:R-:W-:-:S05]  /*7630*/  LEA.HI.X R31, R36, UR9, R31, 0x2, P2 ;  /* 0x00000009241f7c11 */ /* 0x000fca00090f141f */
[----:B------:R0:W-:Y:S01]  /*7640*/  STG.E desc[UR6][R30.64+0x6000], R23 ;  /* 0x006000171e007986 */ /* 0x0001e2000c101906 */
[----:B------:R-:W-:Y:S01]  /*7650*/  NOP ;  /* 0x0000000000007918 */ /* 0x000fe20000000000 */
[----:B------:R-:W-:Y:S05]  /*7660*/  BRA `(.L_x_77) ;  /* 0x0000001800607947 */ /* 0x000fea0003800000 */
.L_x_76:
[----:B------:R-:W-:Y:S01]  /*7670*/  IMAD R29, R5, -0x1980, R28 ;  /* 0xffffe680051d7824 */ /* 0x000fe200078e021c */
[----:B------:R-:W-:Y:S01]  /*7680*/  BSSY.RECONVERGENT B0, `(.L_x_78) ;  /* 0x000001e000007945 */ /* 0x000fe20003800200 */
[C---:B------:R-:W-:Y:S02]  /*7690*/  VIADD R20, R3.reuse, 0x180 ;  /* 0x0000018003147836 */ /* 0x040fe40000000000 */
[C---:B-1-3--:R-:W-:Y:S01]  /*76a0*/  VIADD R30, R3.reuse, 0x300 ;  /* 0x00000300031e7836 */ /* 0x04afe20000000000 */
[CC--:B------:R-:W-:Y:S01]  /*76b0*/  ISETP.GE.AND P1, PT, R3.reuse, R29.reuse, PT ;  /* 0x0000001d0300720c */ /* 0x0c0fe20003f26270 */
[C---:B------:R-:W-:Y:S01]  /*76c0*/  VIADD R32, R3.reuse, 0x480 ;  /* 0x0000048003207836 */ /* 0x040fe20000000000 */
[-C--:B------:R-:W-:Y:S01]  /*76d0*/  ISETP.GE.AND P5, PT, R20, R29.reuse, PT ;  /* 0x0000001d1400720c */ /* 0x080fe20003fa6270 */
[C---:B------:R-:W-:Y:S01]  /*76e0*/  VIADD R20, R3.reuse, 0x600 ;  /* 0x0000060003147836 */ /* 0x040fe20000000000 */
[-C--:B------:R-:W-:Y:S01]  /*76f0*/  ISETP.GE.AND P4, PT, R30, R29.reuse, PT ;  /* 0x0000001d1e00720c */ /* 0x080fe20003f86270 */
[----:B------:R-:W-:Y:S01]  /*7700*/  VIADD R34, R3, 0x780 ;  /* 0x0000078003227836 */ /* 0x000fe20000000000 */
[----:B------:R-:W-:-:S02]  /*7710*/  ISETP.GE.AND P3, PT, R32, R29, PT ;  /* 0x0000001d2000720c */ /* 0x000fc40003f66270 */
[----:B------:R-:W-:-:S05]  /*7720*/  ISETP.GE.AND P2, PT, R20, R29, PT ;  /* 0x0000001d1400720c */ /* 0x000fca0003f46270 */
[----:B------:R-:W-:Y:S08]  /*7730*/  @P1 BRA `(.L_x_79) ;  /* 0x0000000000481947 */ /* 0x000ff00003800000 */
[----:B------:R-:W1:Y:S01]  /*7740*/  LDS R20, [R22] ;  /* 0x0000000016147984 */ /* 0x000e620000000800 */
[----:B------:R-:W3:Y:S01]  /*7750*/  LDCU UR4, c[0x0][0x3c4] ;  /* 0x00007880ff0477ac */ /* 0x000ee20008000800 */
[----:B------:R-:W-:Y:S01]  /*7760*/  IMAD.MOV.U32 R33, RZ, RZ, -0x1 ;  /* 0xffffffffff217424 */ /* 0x000fe200078e00ff */
[----:B-1----:R-:W-:-:S04]  /*7770*/  ISETP.NE.AND P1, PT, R20, 0x7fffffff, PT ;  /* 0x7fffffff1400780c */ /* 0x002fc80003f25270 */
[C---:B------:R-:W-:Y:S02]  /*7780*/  SEL R30, R20.reuse, 0x80000000, P1 ;  /* 0x80000000141e7807 */ /* 0x040fe40000800000 */
[----:B------:R-:W-:Y:S02]  /*7790*/  ISETP.GT.AND P1, PT, R20, -0x1, PT ;  /* 0xffffffff1400780c */ /* 0x000fe40003f24270 */
[----:B---3--:R-:W-:Y:S01]  /*77a0*/  SHF.R.U32.HI R30, RZ, UR4, R30 ;  /* 0x00000004ff1e7c19 */ /* 0x008fe2000801161e */
[----:B------:R-:W1:Y:S01]  /*77b0*/  LDCU.64 UR4, c[0x0][0x3a0] ;  /* 0x00007400ff0477ac */ /* 0x000e620008000a00 */
[----:B------:R-:W-:Y:S02]  /*77c0*/  SEL R33, R33, 0x80000000, P1 ;  /* 0x8000000021217807 */ /* 0x000fe40000800000 */
[----:B------:R-:W-:Y:S02]  /*77d0*/  LOP3.LUT R30, R30, R19, RZ, 0x30, !PT ;  /* 0x000000131e1e7212 */ /* 0x000fe400078e30ff */
[----:B------:R-:W-:-:S03]  /*77e0*/  LOP3.LUT R33, R33, R20, RZ, 0x3c, !PT ;  /* 0x0000001421217212 */ /* 0x000fc600078e3cff */
[----:B------:R-:W-:-:S05]  /*77f0*/  IMAD R32, R30, 0x8, R23 ;  /* 0x000000081e207824 */ /* 0x000fca00078e0217 */
[----:B------:R-:W3:Y:S02]  /*7800*/  LDS.64 R30, [R32+0x6600] ;  /* 0x00660000201e7984 */ /* 0x000ee40000000a00 */
[----:B---3--:R-:W-:-:S04]  /*7810*/  IADD3 R35, P6, PT, R30, R3, RZ ;  /* 0x000000031e237210 */ /* 0x008fc80007fde0ff */
[----:B-1----:R-:W-:Y:S01]  /*7820*/  LEA R30, P1, R35, UR4, 0x2 ;  /* 0x00000004231e7c11 */ /* 0x002fe2000f8210ff */
[----:B------:R-:W-:-:S05]  /*7830*/  IMAD.X R36, RZ, RZ, R31, P6 ;  /* 0x000000ffff247224 */ /* 0x000fca00030e061f */
[----:B------:R-:W-:-:S05]  /*7840*/  LEA.HI.X R31, R35, UR5, R36, 0x2, P1 ;  /* 0x00000005231f7c11 */ /* 0x000fca00088f1424 */
[----:B------:R1:W-:Y:S02]  /*7850*/  STG.E desc[UR6][R30.64], R33 ;  /* 0x000000211e007986 */ /* 0x0003e4000c101906 */
.L_x_79:
[----:B------:R-:W-:Y:S05]  /*7860*/  BSYNC.RECONVERGENT B0 ;  /* 0x0000000000007941 */ /* 0x000fea0003800200 */
.L_x_78:
[----:B------:R-:W-:Y:S01]  /*7870*/  NOP ;  /* 0x0000000000007918 */ /* 0x000fe20000000000 */
[----:B------:R-:W-:Y:S01]  /*7880*/  BSSY.RECONVERGENT B0, `(.L_x_80) ;  /* 0x0000016000007945 */ /* 0x000fe20003800200 */
[----:B------:R-:W-:Y:S01]  /*7890*/  ISETP.GE.AND P1, PT, R34, R29, PT ;  /* 0x0000001d2200720c */ /* 0x000fe20003f26270 */
[----:B------:R-:W-:Y:S02]  /*78a0*/  VIADD R34, R3, 0x900 ;  /* 0x0000090003227836 */ /* 0x000fe40000000000 */
[----:B------:R-:W-:Y:S10]  /*78b0*/  @P5 BRA `(.L_x_81) ;  /* 0x0000000000485947 */ /* 0x000ff40003800000 */
[----:B------:R-:W3:Y:S01]  /*78c0*/  LDS R20, [R22+0x600] ;  /* 0x0006000016147984 */ /* 0x000ee20000000800 */
[----:B------:R-:W4:Y:S01]  /*78d0*/  LDCU UR4, c[0x0][0x3c4] ;  /* 0x00007880ff0477ac */ /* 0x000f220008000800 */
[----:B-1----:R-:W-:Y:S01]  /*78e0*/  IMAD.MOV.U32 R33, RZ, RZ, -0x1 ;  /* 0xffffffffff217424 */ /* 0x002fe200078e00ff */
[----:B---3--:R-:W-:-:S04]  /*78f0*/  ISETP.NE.AND P5, PT, R20, 0x7fffffff, PT ;  /* 0x7fffffff1400780c */ /* 0x008fc80003fa5270 */
[C---:B------:R-:W-:Y:S02]  /*7900*/  SEL R30, R20.reuse, 0x80000000, P5 ;  /* 0x80000000141e7807 */ /* 0x040fe40002800000 */
[----:B------:R-:W-:Y:S02]  /*7910*/  ISETP.GT.AND P5, PT, R20, -0x1, PT ;  /* 0xffffffff1400780c */ /* 0x000fe40003fa4270 */
[----:B----4-:R-:W-:Y:S01]  /*7920*/  SHF.R.U32.HI R30, RZ, UR4, R30 ;  /* 0x00000004ff1e7c19 */ /* 0x010fe2000801161e */
        /* <DEDUP_REMOVED lines=11> */
.L_x_81:
[----:B------:R-:W-:Y:S05]  /*79e0*/  BSYNC.RECONVERGENT B0 ;  /* 0x0000000000007941 */ /* 0x000fea0003800200 */
.L_x_80:
[----:B------:R-:W-:Y:S01]  /*79f0*/  NOP ;  /* 0x0000000000007918 */ /* 0x000fe20000000000 */
[----:B------:R-:W-:Y:S01]  /*7a00*/  BSSY.RECONVERGENT B0, `(.L_x_82) ;  /* 0x0000016000007945 */ /* 0x000fe20003800200 */
[----:B------:R-:W-:Y:S01]  /*7a10*/  ISETP.GE.AND P5, PT, R34, R29, PT ;  /* 0x0000001d2200720c */ /* 0x000fe20003fa6270 */
[----:B------:R-:W-:Y:S02]  /*7a20*/  VIADD R34, R3, 0xa80 ;  /* 0x00000a8003227836 */ /* 0x000fe40000000000 */
[----:B------:R-:W-:Y:S10]  /*7a30*/  @P4 BRA `(.L_x_83) ;  /* 0x0000000000484947 */ /* 0x000ff40003800000 */
[----:B------:R-:W4:Y:S01]  /*7a40*/  LDS R20, [R22+0xc00] ;  /* 0x000c000016147984 */ /* 0x000f220000000800 */
[----:B------:R-:W5:Y:S01]  /*7a50*/  LDCU UR4, c[0x0][0x3c4] ;  /* 0x00007880ff0477ac */ /* 0x000f620008000800 */
[----:B-1-3--:R-:W-:Y:S01]  /*7a60*/  IMAD.MOV.U32 R33, RZ, RZ, -0x1 ;  /* 0xffffffffff217424 */ /* 0x00afe200078e00ff */
[----:B----4-:R-:W-:-:S04]  /*7a70*/  ISETP.NE.AND P4, PT, R20, 0x7fffffff, PT ;  /* 0x7fffffff1400780c */ /* 0x010fc80003f85270 */
[C---:B------:R-:W-:Y:S02]  /*7a80*/  SEL R30, R20.reuse, 0x80000000, P4 ;  /* 0x80000000141e7807 */ /* 0x040fe40002000000 */
[----:B------:R-:W-:Y:S02]  /*7a90*/  ISETP.GT.AND P4, PT, R20, -0x1, PT ;  /* 0xffffffff1400780c */ /* 0x000fe40003f84270 */
[----:B-----5:R-:W-:Y:S01]  /*7aa0*/  SHF.R.U32.HI R30, RZ, UR4, R30 ;  /* 0x00000004ff1e7c19 */ /* 0x020fe2000801161e */
        /* <DEDUP_REMOVED lines=11> */
.L_x_83:
[----:B------:R-:W-:Y:S05]  /*7b60*/  BSYNC.RECONVERGENT B0 ;  /* 0x0000000000007941 */ /* 0x000fea0003800200 */
.L_x_82:
[----:B------:R-:W-:Y:S01]  /*7b70*/  NOP ;  /* 0x0000000000007918 */ /* 0x000fe20000000000 */
[----:B------:R-:W-:Y:S01]  /*7b80*/  BSSY.RECONVERGENT B0, `(.L_x_84) ;  /* 0x0000016000007945 */ /* 0x000fe20003800200 */
[----:B------:R-:W-:Y:S02]  /*7b90*/  ISETP.GE.AND P4, PT, R34, R29, PT ;  /* 0x0000001d2200720c */ /* 0x000fe40003f86270 */
[----:B------:R-:W-:Y:S01]  /*7ba0*/  LOP3.LUT R34, R3, 0xc00, RZ, 0xfc, !PT ;  /* 0x00000c0003227812 */ /* 0x000fe200078efcff */
[----:B------:R-:W-:Y:S10]  /*7bb0*/  @P3 BRA `(.L_x_85) ;  /* 0x0000000000483947 */ /* 0x000ff40003800000 */
[----:B------:R-:W5:Y:S01]  /*7bc0*/  LDS R20, [R22+0x1200] ;  /* 0x0012000016147984 */ /* 0x000f620000000800 */
[----:B------:R-:W0:Y:S01]  /*7bd0*/  LDCU UR4, c[0x0][0x3c4] ;  /* 0x00007880ff0477ac */ /* 0x000e220008000800 */
[----:B-1-34-:R-:W-:Y:S01]  /*7be0*/  IMAD.MOV.U32 R33, RZ, RZ, -0x1 ;  /* 0xffffffffff217424 */ /* 0x01afe200078e00ff */
[----:B-----5:R-:W-:-:S04]  /*7bf0*/  ISETP.NE.AND P3, PT, R20, 0x7fffffff, PT ;  /* 0x7fffffff1400780c */ /* 0x020fc80003f65270 */
[C---:B------:R-:W-:Y:S02]  /*7c00*/  SEL R30, R20.reuse, 0x80000000, P3 ;  /* 0x80000000141e7807 */ /* 0x040fe40001800000 */
[----:B------:R-:W-:Y:S02]  /*7c10*/  ISETP.GT.AND P3, PT, R20, -0x1, PT ;  /* 0xffffffff1400780c */ /* 0x000fe40003f64270 */
[----:B0-----:R-:W-:Y:S01]  /*7c20*/  SHF.R.U32.HI R30, RZ, UR4, R30 ;  /* 0x00000004ff1e7c19 */ /* 0x001fe2000801161e */
[----:B------:R-:W0:Y:S01]  /*7c30*/  LDCU.64 UR4, c[0x0][0x3a0] ;  /* 0x00007400ff0477ac */ /* 0x000e220008000a00 */
[----:B------:R-:W-:Y:S02]  /*7c40*/  SEL R33, R33, 0x80000000, P3 ;  /* 0x8000000021217807 */ /* 0x000fe40001800000 */
[----:B------:R-:W-:Y:S02]  /*7c50*/  LOP3.LUT R30, R30, R19, RZ, 0x30, !PT ;  /* 0x000000131e1e7212 */ /* 0x000fe400078e30ff */
[----:B------:R-:W-:-:S03]  /*7c60*/  LOP3.LUT R33, R33, R20, RZ, 0x3c, !PT ;  /* 0x0000001421217212 */ /* 0x000fc600078e3cff */
[----:B------:R-:W-:-:S05]  /*7c70*/  IMAD R32, R30, 0x8, R23 ;  /* 0x000000081e207824 */ /* 0x000fca00078e0217 */
[----:B------:R-:W1:Y:S02]  /*7c80*/  LDS.64 R30, [R32+0x6600] ;  /* 0x00660000201e7984 */ /* 0x000e640000000a00 */
[----:B-1----:R-:W-:-:S04]  /*7c90*/  IADD3 R35, P6, PT, R30, R3, RZ ;  /* 0x000000031e237210 */ /* 0x002fc80007fde0ff */
[----:B0-----:R-:W-:Y:S01]  /*7ca0*/  LEA R30, P3, R35, UR4, 0x2 ;  /* 0x00000004231e7c11 */ /* 0x001fe2000f8610ff */
[----:B------:R-:W-:-:S05]  /*7cb0*/  IMAD.X R36, RZ, RZ, R31, P6 ;  /* 0x000000ffff247224 */ /* 0x000fca00030e061f */
[----:B------:R-:W-:-:S05]  /*7cc0*/  LEA.HI.X R31, R35, UR5, R36, 0x2, P3 ;  /* 0x00000005231f7c11 */ /* 0x000fca00098f1424 */
[----:B------:R0:W-:Y:S02]  /*7cd0*/  STG.E desc[UR6][R30.64+0x1200], R33 ;  /* 0x001200211e007986 */ /* 0x0001e4000c101906 */
.L_x_85:
[----:B------:R-:W-:Y:S05]  /*7ce0*/  BSYNC.RECONVERGENT B0 ;  /* 0x0000000000007941 */ /* 0x000fea0003800200 */
.L_x_84:
[----:B------:R-:W-:Y:S01]  /*7cf0*/  NOP ;  /* 0x0000000000007918 */ /* 0x000fe20000000000 */
[----:B------:R-:W-:Y:S01]  /*7d00*/  BSSY.RECONVERGENT B0, `(.L_x_86) ;  /* 0x0000016000007945 */ /* 0x000fe20003800200 */
[----:B------:R-:W-:Y:S01]  /*7d10*/  ISETP.GE.AND P3, PT, R34, R29, PT ;  /* 0x0000001d2200720c */ /* 0x000fe20003f66270 */
[----:B------:R-:W-:Y:S02]  /*7d20*/  VIADD R34, R3, 0xd80 ;  /* 0x00000d8003227836 */ /* 0x000fe40000000000 */
[----:B------:R-:W-:Y:S10]  /*7d30*/  @P2 BRA `(.L_x_87) ;  /* 0x0000000000482947 */ /* 0x000ff40003800000 */
[----:B------:R-:W5:Y:S01]  /*7d40*/  LDS R20, [R22+0x1800] ;  /* 0x0018000016147984 */ /* 0x000f620000000800 */
[----:B------:R-:W2:Y:S01]  /*7d50*/  LDCU UR4, c[0x0][0x3c4] ;  /* 0x00007880ff0477ac */ /* 0x000ea20008000800 */
[----:B01-34-:R-:W-:Y:S01]  /*7d60*/  IMAD.MOV.U32 R33, RZ, RZ, -0x1 ;  /* 0xffffffffff217424 */ /* 0x01bfe200078e00ff */
[----:B-----5:R-:W-:-:S04]  /*7d70*/  ISETP.NE.AND P2, PT, R20, 0x7fffffff, PT ;  /* 0x7fffffff1400780c */ /* 0x020fc80003f45270 */
[C---:B------:R-:W-:Y:S02]  /*7d80*/  SEL R30, R20.reuse, 0x80000000, P2 ;  /* 0x80000000141e7807 */ /* 0x040fe40001000000 */
[----:B------:R-:W-:Y:S02]  /*7d90*/  ISETP.GT.AND P2, PT, R20, -0x1, PT ;  /* 0xffffffff1400780c */ /* 0x000fe40003f44270 */
[----:B--2---:R-:W-:Y:S01]  /*7da0*/  SHF.R.U32.HI R30, RZ, UR4, R30 ;  /* 0x00000004ff1e7c19 */ /* 0x004fe2000801161e */
        /* <DEDUP_REMOVED lines=11> */
.L_x_87:
[----:B------:R-:W-:Y:S05]  /*7e60*/  BSYNC.RECONVERGENT B0 ;  /* 0x0000000000007941 */ /* 0x000fea0003800200 */
.L_x_86:
        /* <DEDUP_REMOVED lines=23> */
.L_x_89:
[----:B------:R-:W-:Y:S05]  /*7fe0*/  BSYNC.RECONVERGENT B0 ;  /* 0x0000000000007941 */ /* 0x000fea0003800200 */
.L_x_88:
        /* <DEDUP_REMOVED lines=23> */
.L_x_91:
[----:B------:R-:W-:Y:S05]  /*8160*/  BSYNC.RECONVERGENT B0 ;  /* 0x0000000000007941 */ /* 0x000fea0003800200 */
.L_x_90:
        /* <DEDUP_REMOVED lines=23> */
.L_x_93:
[----:B------:R-:W-:Y:S05]  /*82e0*/  BSYNC.RECONVERGENT B0 ;  /* 0x0000000000007941 */ /* 0x000fea0003800200 */
.L_x_92:
        /* <DEDUP_REMOVED lines=23> */
.L_x_95:
[----:B------:R-:W-:Y:S05]  /*8460*/  BSYNC.RECONVERGENT B0 ;  /* 0x0000000000007941 */ /* 0x000fea0003800200 */
.L_x_94:
        /* <DEDUP_REMOVED lines=23> */
.L_x_97:
[----:B------:R-:W-:Y:S05]  /*85e0*/  BSYNC.RECONVERGENT B0 ;  /* 0x0000000000007941 */ /* 0x000fea0003800200 */
.L_x_96:
        /* <DEDUP_REMOVED lines=23> */
.L_x_99:
[----:B------:R-:W-:Y:S05]  /*8760*/  BSYNC.RECONVERGENT B0 ;  /* 0x0000000000007941 */ /* 0x000fea0003800200 */
.L_x_98:
[----:B------:R-:W-:Y:S01]  /*8770*/  NOP ;  /* 0x0000000000007918 */ /* 0x000fe20000000000 */
[----:B------:R-:W-:Y:S01]  /*8780*/  BSSY.RECONVERGENT B0, `(.L_x_100) ;  /* 0x0000016000007945 */ /* 0x000fe20003800200 */
[----:B------:R-:W-:Y:S02]  /*8790*/  ISETP.GE.AND P1, PT, R34, R29, PT ;  /* 0x0000001d2200720c */ /* 0x000fe40003f26270 */
[----:B------:R-:W-:Y:S01]  /*87a0*/  LOP3.LUT R34, R3, 0x1800, RZ, 0xfc, !PT ;  /* 0x0000180003227812 */ /* 0x000fe200078efcff */
        /* <DEDUP_REMOVED lines=19> */
.L_x_101:
[----:B------:R-:W-:Y:S05]  /*88e0*/  BSYNC.RECONVERGENT B0 ;  /* 0x0000000000007941 */ /* 0x000fea0003800200 */
.L_x_100:
[----:B------:R-:W-:Y:S01]  /*88f0*/  NOP ;  /* 0x0000000000007918 */ /* 0x000fe20000000000 */
[----:B------:R-:W-:Y:S01]  /*8900*/  BSSY.RECONVERGENT B0, `(.L_x_102) ;  /* 0x0000015000007945 */ /* 0x000fe20003800200 */
[----:B------:R-:W-:-:S03]  /*8910*/  ISETP.GE.AND P5, PT, R34, R29, PT ;  /* 0x0000001d2200720c */ /* 0x000fc60003fa6270 */
        /* <DEDUP_REMOVED lines=19> */
.L_x_103:
[----:B------:R-:W-:Y:S05]  /*8a50*/  BSYNC.RECONVERGENT B0 ;  /* 0x0000000000007941 */ /* 0x000fea0003800200 */
.L_x_102:
[----:B------:R-:W-:Y:S01]  /*8a60*/  NOP ;  /* 0x0000000000007918 */ /* 0x000fe20000000000 */
[----:B------:R-:W-:Y:S04]  /*8a70*/  BSSY.RECONVERGENT B0, `(.L_x_104) ;  /* 0x0000014000007945 */ /* 0x000fe80003800200 */
[----:B------:R-:W-:Y:S05]  /*8a80*/  @P3 BRA `(.L_x_105) ;  /* 0x0000000000483947 */ /* 0x000fea0003800000 */
        /* <DEDUP_REMOVED lines=13> */
[----:B-1----:R-:W-:-:S05]  /*8b60*/  IADD3 R32, P4, PT, R30, R3, RZ ;  /* 0x000000031e207210 */ /* 0x002fca0007f9e0ff */
[----:B------:R-:W-:Y:S01]  /*8b70*/  IMAD.X R31, RZ, RZ, R31, P4 ;  /* 0x000000ffff1f7224 */ /* 0x000fe200020e061f */
[----:B0-----:R-:W-:-:S04]  /*8b80*/  LEA R30, P4, R32, UR4, 0x2 ;  /* 0x00000004201e7c11 */ /* 0x001fc8000f8810ff */
[----:B------:R-:W-:-:S05]  /*8b90*/  LEA.HI.X R31, R32, UR5, R31, 0x2, P4 ;  /* 0x00000005201f7c11 */ /* 0x000fca000a0f141f */
[----:B------:R0:W-:Y:S04]  /*8ba0*/  STG.E desc[UR6][R30.64+0x4e00], R33 ;  /* 0x004e00211e007986 */ /* 0x0001e8000c101906 */
.L_x_105:
[----:B------:R-:W-:Y:S05]  /*8bb0*/  BSYNC.RECONVERGENT B0 ;  /* 0x0000000000007941 */ /* 0x000fea0003800200 */
.L_x_104:
        /* <DEDUP_REMOVED lines=21> */
.L_x_107:
[----:B------:R-:W-:Y:S05]  /*8d10*/  BSYNC.RECONVERGENT B0 ;  /* 0x0000000000007941 */ /* 0x000fea0003800200 */
.L_x_106:
        /* <DEDUP_REMOVED lines=21> */
.L_x_109:
[----:B------:R-:W-:Y:S05]  /*8e70*/  BSYNC.RECONVERGENT B0 ;  /* 0x0000000000007941 */ /* 0x000fea0003800200 */
.L_x_108:
[----:B------:R-:W-:Y:S01]  /*8e80*/  NOP ;  /* 0x0000000000007918 */ /* 0x000fe20000000000 */
[----:B------:R-:W-:Y:S04]  /*8e90*/  BSSY.RECONVERGENT B0, `(.L_x_110) ;  /* 0x0000014000007945 */ /* 0x000fe80003800200 */
[----:B------:R-:W-:Y:S05]  /*8ea0*/  @P5 BRA `(.L_x_111) ;  /* 0x0000000000485947 */ /* 0x000fea0003800000 */
[----:B------:R-:W5:Y:S01]  /*8eb0*/  LDS R20, [R22+0x6000] ;  /* 0x0060000016147984 */ /* 0x000f620000000800 */
[----:B------:R-:W0:Y:S01]  /*8ec0*/  LDCU UR4, c[0x0][0x3c4] ;  /* 0x00007880ff0477ac */ /* 0x000e220008000800 */
[----:B-----5:R-:W-:-:S04]  /*8ed0*/  ISETP.NE.AND P1, PT, R20, 0x7fffffff, PT ;  /* 0x7fffffff1400780c */ /* 0x020fc80003f25270 */
[C---:B------:R-:W-:Y:S02]  /*8ee0*/  SEL R29, R20.reuse, 0x80000000, P1 ;  /* 0x80000000141d7807 */ /* 0x040fe40000800000 */
[----:B------:R-:W-:Y:S02]  /*8ef0*/  ISETP.GT.AND P1, PT, R20, -0x1, PT ;  /* 0xffffffff1400780c */ /* 0x000fe40003f24270 */
[----:B01-34-:R-:W-:Y:S01]  /*8f00*/  SHF.R.U32.HI R30, RZ, UR4, R29 ;  /* 0x00000004ff1e7c19 */ /* 0x01bfe2000801161d */
[----:B------:R-:W0:Y:S01]  /*8f10*/  LDCU.64 UR4, c[0x0][0x3a0] ;  /* 0x00007400ff0477ac */ /* 0x000e220008000a00 */
[----:B------:R-:W-:Y:S02]  /*8f20*/  IMAD.MOV.U32 R29, RZ, RZ, -0x1 ;  /* 0xffffffffff1d7424 */ /* 0x000fe400078e00ff */
[----:B------:R-:W-:-:S03]  /*8f30*/  LOP3.LUT R30, R30, R19, RZ, 0x30, !PT ;  /* 0x000000131e1e7212 */ /* 0x000fc600078e30ff */
[----:B------:R-:W-:Y:S02]  /*8f40*/  SEL R29, R29, 0x80000000, P1 ;  /* 0x800000001d1d7807 */ /* 0x000fe40000800000 */
[----:B------:R-:W-:Y:S02]  /*8f50*/  IMAD R23, R30, 0x8, R23 ;  /* 0x000000081e177824 */ /* 0x000fe400078e0217 */
[----:B------:R-:W-:-:S03]  /*8f60*/  LOP3.LUT R29, R29, R20, RZ, 0x3c, !PT ;  /* 0x000000141d1d7212 */ /* 0x000fc600078e3cff */
[----:B------:R-:W1:Y:S02]  /*8f70*/  LDS.64 R30, [R23+0x6600] ;  /* 0x00660000171e7984 */ /* 0x000e640000000a00 */
[----:B-1----:R-:W-:-:S05]  /*8f80*/  IADD3 R32, P2, PT, R30, R3, RZ ;  /* 0x000000031e207210 */ /* 0x002fca0007f5e0ff */
[----:B------:R-:W-:Y:S01]  /*8f90*/  IMAD.X R31, RZ, RZ, R31, P2 ;  /* 0x000000ffff1f7224 */ /* 0x000fe200010e061f */
[----:B0-----:R-:W-:-:S04]  /*8fa0*/  LEA R30, P2, R32, UR4, 0x2 ;  /* 0x00000004201e7c11 */ /* 0x001fc8000f8410ff */
[----:B------:R-:W-:-:S05]  /*8fb0*/  LEA.HI.X R31, R32, UR5, R31, 0x2, P2 ;  /* 0x00000005201f7c11 */ /* 0x000fca00090f141f */
[----:B------:R0:W-:Y:S04]  /*8fc0*/  STG.E desc[UR6][R30.64+0x6000], R29 ;  /* 0x0060001d1e007986 */ /* 0x0001e8000c101906 */
.L_x_111:
[----:B------:R-:W-:Y:S05]  /*8fd0*/  BSYNC.RECONVERGENT B0 ;  /* 0x0000000000007941 */ /* 0x000fea0003800200 */
.L_x_110:
[----:B------:R-:W-:Y:S01]  /*8fe0*/  NOP ;  /* 0x0000000000007918 */ /* 0x000fe20000000000 */
.L_x_77:
[----:B01-34-:R-:W0:Y:S01]  /*8ff0*/  LDS R30, [R22+0x1200] ;  /* 0x00120000161e7984 */ /* 0x01be220000000800 */
[----:B------:R-:W1:Y:S03]  /*9000*/  LDCU UR4, c[0x0][0x3c4] ;  /* 0x00007880ff0477ac */ /* 0x000e660008000800 */
[----:B------:R-:W3:Y:S04]  /*9010*/  LDS R20, [R22] ;  /* 0x0000000016147984 */ /* 0x000ee80000000800 */
[----:B------:R-:W4:Y:S04]  /*9020*/  LDS R23, [R22+0x600] ;  /* 0x0006000016177984 */ /* 0x000f280000000800 */
[----:B------:R-:W5:Y:S04]  /*9030*/  LDS R29, [R22+0xc00] ;  /* 0x000c0000161d7984 */ /* 0x000f680000000800 */
[----:B------:R-:W2:Y:S04]  /*9040*/  LDS R31, [R22+0x1800] ;  /* 0x00180000161f7984 */ /* 0x000ea80000000800 */
[----:B------:R-:W1:Y:S04]  /*9050*/  LDS R36, [R22+0x3600] ;  /* 0x0036000016247984 */ /* 0x000e680000000800 */
[----:B------:R-:W1:Y:S04]  /*9060*/  LDS R32, [R22+0x1e00] ;  /* 0x001e000016207984 */ /* 0x000e680000000800 */
[----:B------:R-:W1:Y:S04]  /*9070*/  LDS R33, [R22+0x2400] ;  /* 0x0024000016217984 */ /* 0x000e680000000800 */
[----:B------:R-:W1:Y:S04]  /*9080*/  LDS R34, [R22+0x2a00] ;  /* 0x002a000016227984 */ /* 0x000e680000000800 */
[----:B------:R-:W1:Y:S04]  /*9090*/  LDS R35, [R22+0x3000] ;  /* 0x0030000016237984 */ /* 0x000e680000000800 */
[----:B------:R-:W1:Y:S01]  /*90a0*/  LDS R38, [R22+0x3c00] ;  /* 0x003c000016267984 */ /* 0x000e620000000800 */
[----:B0-----:R-:W-:-:S03]  /*90b0*/  ISETP.NE.AND P2, PT, R30, 0x7fffffff, PT ;  /* 0x7fffffff1e00780c */ /* 0x001fc60003f45270 */
[----:B------:R-:W0:Y:S01]  /*90c0*/  LDS R47, [R22+0x6000] ;  /* 0x00600000162f7984 */ /* 0x000e220000000800 */
[----:B---3--:R-:W-:Y:S02]  /*90d0*/  ISETP.NE.AND P5, PT, R20, 0x7fffffff, PT ;  /* 0x7fffffff1400780c */ /* 0x008fe40003fa5270 */
[----:B------:R-:W-:Y:S01]  /*90e0*/  SEL R30, R30, 0x80000000, P2 ;  /* 0x800000001e1e7807 */ /* 0x000fe20001000000 */
[----:B------:R-:W3:Y:S01]  /*90f0*/  LDS R40, [R22+0x4200] ;  /* 0x0042000016287984 */ /* 0x000ee20000000800 */
[----:B----4-:R-:W-:Y:S02]  /*9100*/  ISETP.NE.AND P4, PT, R23, 0x7fffffff, PT ;  /* 0x7fffffff1700780c */ /* 0x010fe40003f85270 */
[----:B------:R-:W-:Y:S01]  /*9110*/  SEL R20, R20, 0x80000000, P5 ;  /* 0x8000000014147807 */ /* 0x000fe20002800000 */
[----:B------:R-:W4:Y:S01]  /*9120*/  LDS R42, [R22+0x4800] ;  /* 0x00480000162a7984 */ /* 0x000f220000000800 */
[----:B-----5:R-:W-:Y:S02]  /*9130*/  ISETP.NE.AND P3, PT, R29, 0x7fffffff, PT ;  /* 0x7fffffff1d00780c */ /* 0x020fe40003f65270 */
[----:B------:R-:W-:Y:S01]  /*9140*/  SEL R23, R23, 0x80000000, P4 ;  /* 0x8000000017177807 */ /* 0x000fe20002000000 */
[----:B------:R-:W5:Y:S01]  /*9150*/  LDS R44, [R22+0x4e00] ;  /* 0x004e0000162c7984 */ /* 0x000f620000000800 */
[----:B--2---:R-:W-:-:S02]  /*9160*/  ISETP.NE.AND P1, PT, R31, 0x7fffffff, PT ;  /* 0x7fffffff1f00780c */ /* 0x004fc40003f25270 */
[----:B------:R-:W-:Y:S01]  /*9170*/  SEL R29, R29, 0x80000000, P3 ;  /* 0x800000001d1d7807 */ /* 0x000fe20001800000 */
[----:B------:R-:W2:Y:S01]  /*9180*/  LDS R45, [R22+0x5400] ;  /* 0x00540000162d7984 */ /* 0x000ea20000000800 */
[----:B-1----:R-:W-:Y:S02]  /*9190*/  ISETP.NE.AND P2, PT, R36, 0x7fffffff, PT ;  /* 0x7fffffff2400780c */ /* 0x002fe40003f45270 */
[----:B------:R-:W-:Y:S01]  /*91a0*/  SEL R31, R31, 0x80000000, P1 ;  /* 0x800000001f1f7807 */ /* 0x000fe20000800000 */
[----:B------:R-:W1:Y:S01]  /*91b0*/  LDS R46, [R22+0x5a00] ;  /* 0x005a0000162e7984 */ /* 0x000e620000000800 */
[----:B------:R-:W-:Y:S02]  /*91c0*/  ISETP.NE.AND P6, PT, R32, 0x7fffffff, PT ;  /* 0x7fffffff2000780c */ /* 0x000fe40003fc5270 */
[----:B------:R-:W-:Y:S02]  /*91d0*/  SEL R37, R36, 0x80000000, P2 ;  /* 0x8000000024257807 */ /* 0x000fe40001000000 */
[----:B------:R-:W-:-:S02]  /*91e0*/  ISETP.NE.AND P5, PT, R33, 0x7fffffff, PT ;  /* 0x7fffffff2100780c */ /* 0x000fc40003fa5270 */
[----:B------:R-:W-:Y:S02]  /*91f0*/  SEL R32, R32, 0x80000000, P6 ;  /* 0x8000000020207807 */ /* 0x000fe40003000000 */
[C---:B------:R-:W-:Y:S02]  /*9200*/  ISETP.NE.AND P4, PT, R34.reuse, 0x7fffffff, PT ;  /* 0x7fffffff2200780c */ /* 0x040fe40003f85270 */
[----:B------:R-:W-:Y:S02]  /*9210*/  SEL R33, R33, 0x80000000, P5 ;  /* 0x8000000021217807 */ /* 0x000fe40002800000 */
[----:B------:R-:W-:Y:S02]  /*9220*/  ISETP.NE.AND P3, PT, R35, 0x7fffffff, PT ;  /* 0x7fffffff2300780c */ /* 0x000fe40003f65270 */
[----:B------:R-:W-:Y:S02]  /*9230*/  SEL R34, R34, 0x80000000, P4 ;  /* 0x8000000022227807 */ /* 0x000fe40002000000 */
[----:B------:R-:W-:-:S02]  /*9240*/  ISETP.NE.AND P1, PT, R38, 0x7fffffff, PT ;  /* 0x7fffffff2600780c */ /* 0x000fc40003f25270 */
[----:B------:R-:W-:Y:S02]  /*9250*/  SEL R35, R35, 0x80000000, P3 ;  /* 0x8000000023237807 */ /* 0x000fe40001800000 */
[C---:B0-----:R-:W-:Y:S02]  /*9260*/  ISETP.NE.AND P2, PT, R47.reuse, 0x7fffffff, PT ;  /* 0x7fffffff2f00780c */ /* 0x041fe40003f45270 */
[----:B------:R-:W-:Y:S02]  /*9270*/  SEL R39, R38, 0x80000000, P1 ;  /* 0x8000000026277807 */ /* 0x000fe40000800000 */
[----:B---3--:R-:W-:Y:S02]  /*9280*/  ISETP.NE.AND P6, PT, R40, 0x7fffffff, PT ;  /* 0x7fffffff2800780c */ /* 0x008fe40003fc5270 */
[----:B------:R-:W-:Y:S02]  /*9290*/  SEL R49, R47, 0x80000000, P2 ;  /* 0x800000002f317807 */ /* 0x000fe40001000000 */
[----:B----4-:R-:W-:-:S02]  /*92a0*/  ISETP.NE.AND P5, PT, R42, 0x7fffffff, PT ;  /* 0x7fffffff2a00780c */ /* 0x010fc40003fa5270 */
[----:B------:R-:W-:Y:S02]  /*92b0*/  SEL R41, R40, 0x80000000, P6 ;  /* 0x8000000028297807 */ /* 0x000fe40003000000 */
[----:B-----5:R-:W-:Y:S02]  /*92c0*/  ISETP.NE.AND P4, PT, R44, 0x7fffffff, PT ;  /* 0x7fffffff2c00780c */ /* 0x020fe40003f85270 */
[----:B------:R-:W-:Y:S02]  /*92d0*/  SEL R43, R42, 0x80000000, P5 ;  /* 0x800000002a2b7807 */ /* 0x000fe40002800000 */
[----:B--2---:R-:W-:Y:S02]  /*92e0*/  ISETP.NE.AND P3, PT, R45, 0x7fffffff, PT ;  /* 0x7fffffff2d00780c */ /* 0x004fe40003f65270 */
[----:B------:R-:W-:Y:S02]  /*92f0*/  SEL R44, R44, 0x80000000, P4 ;  /* 0x800000002c2c7807 */ /* 0x000fe40002000000 */
[----:B-1----:R-:W-:-:S02]  /*9300*/  ISETP.NE.AND P1, PT, R46, 0x7fffffff, PT ;  /* 0x7fffffff2e00780c */ /* 0x002fc40003f25270 */
[----:B------:R-:W-:Y:S02]  /*9310*/  SEL R45, R45, 0x80000000, P3 ;  /* 0x800000002d2d7807 */ /* 0x000fe40001800000 */
[----:B------:R-:W-:Y:S02]  /*9320*/  SEL R47, R46, 0x80000000, P1 ;  /* 0x800000002e2f7807 */ /* 0x000fe40000800000 */
[----:B------:R-:W-:Y:S02]  /*9330*/  SHF.R.U32.HI R30, RZ, UR4, R30 ;  /* 0x00000004ff1e7c19 */ /* 0x000fe4000801161e */
[----:B------:R-:W-:Y:S02]  /*9340*/  SHF.R.U32.HI R32, RZ, UR4, R32 ;  /* 0x00000004ff207c19 */ /* 0x000fe40008011620 */
[----:B------:R-:W-:Y:S02]  /*9350*/  SHF.R.U32.HI R34, RZ, UR4, R34 ;  /* 0x00000004ff227c19 */ /* 0x000fe40008011622 */
[----:B------:R-:W-:-:S02]  /*9360*/  SHF.R.U32.HI R20, RZ, UR4, R20 ;  /* 0x00000004ff147c19 */ /* 0x000fc40008011614 */
[----:B------:R-:W-:Y:S02]  /*9370*/  SHF.R.U32.HI R22, RZ, UR4, R23 ;  /* 0x00000004ff167c19 */ /* 0x000fe40008011617 */
[----:B------:R-:W-:Y:S02]  /*9380*/  SHF.R.U32.HI R42, RZ, UR4, R29 ;  /* 0x00000004ff2a7c19 */ /* 0x000fe4000801161d */
        /* <DEDUP_REMOVED lines=11> */
[-C--:B------:R-:W-:Y:S02]  /*9440*/  LOP3.LUT R41, R30, R19.reuse, RZ, 0x30, !PT ;  /* 0x000000131e297212 */ /* 0x080fe400078e30ff */
[-C--:B------:R-:W-:Y:S02]  /*9450*/  LOP3.LUT R39, R32, R19.reuse, RZ, 0x30, !PT ;  /* 0x0000001320277212 */ /* 0x080fe400078e30ff */
[-C--:B------:R-:W-:Y:S02]  /*9460*/  LOP3.LUT R37, R34, R19.reuse, RZ, 0x30, !PT ;  /* 0x0000001322257212 */ /* 0x080fe400078e30ff */
[-C--:B------:R-:W-:Y:S02]  /*9470*/  LOP3.LUT R44, R20, R19.reuse, RZ, 0x30, !PT ;  /* 0x00000013142c7212 */ /* 0x080fe400078e30ff */
[----:B------:R-:W-:-:S02]  /*9480*/  LOP3.LUT R43, R22, R19, RZ, 0x30, !PT ;  /* 0x00000013162b7212 */ /* 0x000fc400078e30ff */
[-C--:B------:R-:W-:Y:S02]  /*9490*/  LOP3.LUT R42, R42, R19.reuse, RZ, 0x30, !PT ;  /* 0x000000132a2a7212 */ /* 0x080fe400078e30ff */
        /* <DEDUP_REMOVED lines=10> */
[----:B------:R-:W-:Y:S01]  /*9540*/  LOP3.LUT R45, R58, R19, RZ, 0x30, !PT ;  /* 0x000000133a2d7212 */ /* 0x000fe200078e30ff */
[----:B------:R-:W-:Y:S06]  /*9550*/  @P0 BRA `(.L_x_112) ;  /* 0x0000000000640947 */ /* 0x000fec0003800000 */
[----:B------:R-:W0:Y:S01]  /*9560*/  LDCU.64 UR4, c[0x0][0x3b8] ;  /* 0x00007700ff0477ac */ /* 0x000e220008000a00 */
[----:B------:R-:W-:Y:S01]  /*9570*/  IMAD R11, R5, 0x1980, RZ ;  /* 0x00001980050b7824 */ /* 0x000fe200078e02ff */
[----:B------:R-:W-:-:S04]  /*9580*/  LOP3.LUT R2, R21, 0x1f, R3, 0xf8, !PT ;  /* 0x0000001f15027812 */ /* 0x000fc800078ef803 */
[----:B------:R-:W-:-:S04]  /*9590*/  IADD3 R3, P1, PT, R11, R2, RZ ;  /* 0x000000020b037210 */ /* 0x000fc80007f3e0ff */
[----:B------:R-:W-:Y:S02]  /*95a0*/  LEA.HI.X.SX32 R18, R11, RZ, 0x1, P1 ;  /* 0x000000ff0b127211 */ /* 0x000fe400008f0eff */
        /* <DEDUP_REMOVED lines=20> */
.L_x_112:
[--C-:B------:R-:W-:Y:S01]  /*96f0*/  IMAD.IADD R60, R28, 0x1, -R18.reuse ;  /* 0x000000011c3c7824 */ /* 0x100fe200078e0a12 */
[----:B------:R-:W0:Y:S01]  /*9700*/  LDCU.64 UR4, c[0x0][0x3b8] ;  /* 0x00007700ff0477ac */ /* 0x000e220008000a00 */
[C---:B------:R-:W-:Y:S01]  /*9710*/  VIADD R3, R11.reuse, 0x20 ;  /* 0x000000200b037836 */ /* 0x040fe20000000000 */
[----:B------:R-:W-:Y:S01]  /*9720*/  SHF.R.S32.HI R62, RZ, 0x1f, R18 ;  /* 0x0000001fff3e7819 */ /* 0x000fe20000011412 */
[----:B------:R-:W-:Y:S01]  /*9730*/  VIADD R19, R11, 0xa0 ;  /* 0x000000a00b137836 */ /* 0x000fe20000000000 */
[----:B------:R-:W-:Y:S02]  /*9740*/  IADD3 R64, P2, PT, R18, R11, RZ ;  /* 0x0000000b12407210 */ /* 0x000fe40007f5e0ff */
[-C--:B------:R-:W-:Y:S01]  /*9750*/  ISETP.GE.AND P5, PT, R3, R60.reuse, PT ;  /* 0x0000003c0300720c */ /* 0x080fe20003fa6270 */
[C---:B------:R-:W-:Y:S01]  /*9760*/  VIADD R3, R11.reuse, 0x40 ;  /* 0x000000400b037836 */ /* 0x040fe20000000000 */
[----:B------:R-:W-:Y:S01]  /*9770*/  ISETP.GE.AND P6, PT, R11, R60, PT ;  /* 0x0000003c0b00720c */ /* 0x000fe20003fc6270 */
[----:B------:R-:W-:-:S03]  /*9780*/  IMAD.X R65, RZ, RZ, R62, P2 ;  /* 0x000000ffff417224 */ /* 0x000fc600010e063e */
[----:B------:R-:W-:Y:S01]  /*9790*/  ISETP.GE.AND P1, PT, R3, R60, PT ;  /* 0x0000003c0300720c */ /* 0x000fe20003f26270 */
[----:B------:R-:W-:-:S05]  /*97a0*/  VIADD R3, R11, 0x60 ;  /* 0x000000600b037836 */ /* 0x000fca0000000000 */
[----:B------:R-:W-:Y:S01]  /*97b0*/  ISETP.GE.AND P4, PT, R3, R60, PT ;  /* 0x0000003c0300720c */ /* 0x000fe20003f86270 */
[----:B------:R-:W-:Y:S01]  /*97c0*/  VIADD R3, R11, 0x80 ;  /* 0x000000800b037836 */ /* 0x000fe20000000000 */
[----:B0-----:R-:W-:-:S04]  /*97d0*/  LEA R2, P2, R64, UR4, 0x2 ;  /* 0x0000000440027c11 */ /* 0x001fc8000f8410ff */
[----:B------:R-:W-:Y:S02]  /*97e0*/  ISETP.GE.AND P3, PT, R3, R60, PT ;  /* 0x0000003c0300720c */ /* 0x000fe40003f66270 */
[----:B------:R-:W-:-:S04]  /*97f0*/  SHF.L.U64.HI R3, R64, 0x2, R65 ;  /* 0x0000000240037819 */ /* 0x000fc80000010241 */
[----:B------:R-:W-:Y:S02]  /*9800*/  IADD3.X R3, PT, PT, R3, UR5, RZ, P2, !PT ;  /* 0x0000000503037c10 */ /* 0x000fe400097fe4ff */
[-C--:B------:R-:W-:Y:S01]  /*9810*/  ISETP.GE.AND P2, PT, R19, R60.reuse, PT ;  /* 0x0000003c1300720c */ /* 0x080fe20003f46270 */
[----:B------:R-:W-:Y:S02]  /*9820*/  VIADD R19, R11, 0xc0 ;  /* 0x000000c00b137836 */ /* 0x000fe40000000000 */
[----:B------:R-:W5:Y:S03]  /*9830*/  @!P6 LDG.E R63, desc[UR6][R2.64] ;  /* 0x00000006023fe981 */ /* 0x000f66000c1e1900 */
[-C--:B------:R-:W-:Y:S01]  /*9840*/  ISETP.GE.AND P6, PT, R19, R60.reuse, PT ;  /* 0x0000003c1300720c */ /* 0x080fe20003fc6270 */
[----:B------:R-:W-:Y:S01]  /*9850*/  VIADD R19, R11, 0xe0 ;  /* 0x000000e00b137836 */ /* 0x000fe20000000000 */
[----:B------:R-:W5:Y:S04]  /*9860*/  @!P5 LDG.E R56, desc[UR6][R2.64+0x80] ;  /* 0x000080060238d981 */ /* 0x000f68000c1e1900 */
[-C--:B------:R-:W-:Y:S01]  /*9870*/  ISETP.GE.AND P5, PT, R19, R60.reuse, PT ;  /* 0x0000003c1300720c */ /* 0x080fe20003fa6270 */
[----:B------:R-:W-:Y:S01]  /*9880*/  VIADD R19, R11, 0x100 ;  /* 0x000001000b137836 */ /* 0x000fe20000000000 */
[----:B------:R-:W5:Y:S04]  /*9890*/  @!P1 LDG.E R61, desc[UR6][R2.64+0x100] ;  /* 0x00010006023d9981 */ /* 0x000f68000c1e1900 */
[----:B------:R-:W-:Y:S01]  /*98a0*/  ISETP.GE.AND P1, PT, R19, R60, PT ;  /* 0x0000003c1300720c */ /* 0x000fe20003f26270 */
[----:B------:R-:W5:Y:S01]  /*98b0*/  @!P2 LDG.E R57, desc[UR6][R2.64+0x280] ;  /* 0x000280060239a981 */ /* 0x000f62000c1e1900 */
[----:B------:R-:W-:-:S03]  /*98c0*/  VIADD R21, R11, 0x120 ;  /* 0x000001200b157836 */ /* 0x000fc60000000000 */
[----:B------:R-:W5:Y:S04]  /*98d0*/  @!P4 LDG.E R54, desc[UR6][R2.64+0x180] ;  /* 0x000180060236c981 */ /* 0x000f68000c1e1900 */
[----:B------:R-:W5:Y:S04]  /*98e0*/  @!P3 LDG.E R59, desc[UR6][R2.64+0x200] ;  /* 0x00020006023bb981 */ /* 0x000f68000c1e1900 */
[C---:B------:R-:W-:Y:S01]  /*98f0*/  @!P1 LEA R18, P2, R64.reuse, UR4, 0x2 ;  /* 0x0000000440129c11 */ /* 0x040fe2000f8410ff */
[----:B------:R-:W5:Y:S03]  /*9900*/  @!P6 LDG.E R55, desc[UR6][R2.64+0x300] ;  /* 0x000300060237e981 */ /* 0x000f66000c1e1900 */
[----:B------:R-:W-:Y:S01]  /*9910*/  @!P1 LEA.HI.X R19, R64, UR5, R65, 0x2, P2 ;  /* 0x0000000540139c11 */ /* 0x000fe200090f1441 */
[----:B------:R0:W5:Y:S04]  /*9920*/  @!P5 LDG.E R53, desc[UR6][R2.64+0x380] ;  /* 0x000380060235d981 */ /* 0x000168000c1e1900 */
[----:B------:R1:W5:Y:S01]  /*9930*/  @!P1 LDG.E R52, desc[UR6][R18.64+0x400] ;  /* 0x0004000612349981 */ /* 0x000362000c1e1900 */
[----:B------:R-:W-:Y:S01]  /*9940*/  ISETP.GE.AND P1, PT, R21, R60, PT ;  /* 0x0000003c1500720c */ /* 0x000fe20003f26270 */
[----:B0-----:R-:W-:-:S12]  /*9950*/  VIADD R3, R11, 0x140 ;  /* 0x000001400b037836 */ /* 0x001fd80000000000 */
[----:B------:R-:W-:-:S04]  /*9960*/  @!P1 LEA R20, P2, R64, UR4, 0x2 ;  /* 0x0000000440149c11 */ /* 0x000fc8000f8410ff */
[----:B------:R-:W-:-:S05]  /*9970*/  @!P1 LEA.HI.X R21, R64, UR5, R65, 0x2, P2 ;  /* 0x0000000540159c11 */ /* 0x000fca00090f1441 */
[----:B------:R0:W5:Y:S01]  /*9980*/  @!P1 LDG.E R51, desc[UR6][R20.64+0x480] ;  /* 0x0004800614339981 */ /* 0x000162000c1e1900 */
[----:B------:R-:W-:Y:S01]  /*9990*/  ISETP.GE.AND P1, PT, R3, R60, PT ;  /* 0x0000003c0300720c */ /* 0x000fe20003f26270 */
[----:B-1----:R-:W-:-:S12]  /*99a0*/  VIADD R19, R11, 0x160 ;  /* 0x000001600b137836 */ /* 0x002fd80000000000 */
[----:B------:R-:W-:-:S04]  /*99b0*/  @!P1 LEA R2, P2, R64, UR4, 0x2 ;  /* 0x0000000440029c11 */ /* 0x000fc8000f8410ff */
[----:B------:R-:W-:-:S05]  /*99c0*/  @!P1 LEA.HI.X R3, R64, UR5, R65, 0x2, P2 ;  /* 0x0000000540039c11 */ /* 0x000fca00090f1441 */
[----:B------:R1:W5:Y:S01]  /*99d0*/  @!P1 LDG.E R50, desc[UR6][R2.64+0x500] ;  /* 0x0005000602329981 */ /* 0x000362000c1e1900 */
[----:B------:R-:W-:Y:S01]  /*99e0*/  ISETP.GE.AND P1, PT, R19, R60, PT ;  /* 0x0000003c1300720c */ /* 0x000fe20003f26270 */
[----:B0-----:R-:W-:-:S12]  /*99f0*/  VIADD R21, R11, 0x180 ;  /* 0x000001800b157836 */ /* 0x001fd80000000000 */
[----:B------:R-:W-:-:S04]  /*9a00*/  @!P1 LEA R18, P2, R64, UR4, 0x2 ;  /* 0x0000000440129c11 */ /* 0x000fc8000f8410ff */
[----:B------:R-:W-:-:S05]  /*9a10*/  @!P1 LEA.HI.X R19, R64, UR5, R65, 0x2, P2 ;  /* 0x0000000540139c11 */ /* 0x000fca00090f1441 */
[----:B------:R-:W5:Y:S01]  /*9a20*/  @!P1 LDG.E R49, desc[UR6][R18.64+0x580] ;  /* 0x0005800612319981 */ /* 0x000f62000c1e1900 */
[----:B------:R-:W-:Y:S01]  /*9a30*/  ISETP.GE.AND P1, PT, R21, R60, PT ;  /* 0x0000003c1500720c */ /* 0x000fe20003f26270 */
[----:B-1----:R-:W-:-:S12]  /*9a40*/  VIADD R3, R11, 0x1a0 ;  /* 0x000001a00b037836 */ /* 0x002fd80000000000 */
[----:B------:R-:W-:-:S04]  /*9a50*/  @!P1 LEA R20, P2, R64, UR4, 0x2 ;  /* 0x0000000440149c11 */ /* 0x000fc8000f8410ff */
[----:B------:R-:W-:-:S05]  /*9a60*/  @!P1 LEA.HI.X R21, R64, UR5, R65, 0x2, P2 ;  /* 0x0000000540159c11 */ /* 0x000fca00090f1441 */
[----:B------:R0:W5:Y:S01]  /*9a70*/  @!P1 LDG.E R48, desc[UR6][R20.64+0x600] ;  /* 0x0006000614309981 */ /* 0x000162000c1e1900 */
[----:B------:R-:W-:Y:S01]  /*9a80*/  ISETP.GE.AND P1, PT, R3, R60, PT ;  /* 0x0000003c0300720c */ /* 0x000fe20003f26270 */
[----:B0-----:R-:W-:-:S05]  /*9a90*/  VIADD R21, R11, 0x200 ;  /* 0x000002000b157836 */ /* 0x001fca0000000000 */
[----:B------:R-:W-:-:S07]  /*9aa0*/  ISETP.GE.AND P3, PT, R21, R60, PT ;  /* 0x0000003c1500720c */ /* 0x000fce0003f66270 */
[----:B------:R-:W-:Y:S01]  /*9ab0*/  @!P1 LEA R22, P2, R64, UR4, 0x2 ;  /* 0x0000000440169c11 */ /* 0x000fe2000f8410ff */
[----:B------:R-:W-:-:S03]  /*9ac0*/  VIADD R3, R11, 0x1c0 ;  /* 0x000001c00b037836 */ /* 0x000fc60000000000 */
[----:B------:R-:W-:-:S05]  /*9ad0*/  @!P1 LEA.HI.X R23, R64, UR5, R65, 0x2, P2 ;  /* 0x0000000540179c11 */ /* 0x000fca00090f1441 */
[----:B------:R-:W5:Y:S01]  /*9ae0*/  @!P1 LDG.E R47, desc[UR6][R22.64+0x680] ;  /* 0x00068006162f9981 */ /* 0x000f62000c1e1900 */
[----:B------:R-:W0:Y:S01]  /*9af0*/  @!P3 S2R R20, SR_TID.X ;  /* 0x000000000014b919 */ /* 0x000e220000002100 */
[----:B------:R-:W-:Y:S01]  /*9b00*/  ISETP.GE.AND P1, PT, R3, R60, PT ;  /* 0x0000003c0300720c */ /* 0x000fe20003f26270 */
[----:B------:R-:W-:-:S12]  /*9b10*/  VIADD R3, R11, 0x1e0 ;  /* 0x000001e00b037836 */ /* 0x000fd80000000000 */
[----:B------:R-:W-:-:S04]  /*9b20*/  @!P1 LEA R18, P2, R64, UR4, 0x2 ;  /* 0x0000000440129c11 */ /* 0x000fc8000f8410ff */
[----:B------:R-:W-:Y:S02]  /*9b30*/  @!P1 LEA.HI.X R19, R64, UR5, R65, 0x2, P2 ;  /* 0x0000000540139c11 */ /* 0x000fe400090f1441 */
[----:B------:R-:W-:-:S03]  /*9b40*/  ISETP.GE.AND P2, PT, R3, R60, PT ;  /* 0x0000003c0300720c */ /* 0x000fc60003f46270 */
[----:B------:R1:W5:Y:S01]  /*9b50*/  @!P1 LDG.E R46, desc[UR6][R18.64+0x700] ;  /* 0x00070006122e9981 */ /* 0x000362000c1e1900 */
[C---:B0-----:R-:W-:Y:S02]  /*9b60*/  @!P3 LOP3.LUT R21, R20.reuse, 0x3e0, RZ, 0xc0, !PT ;  /* 0x000003e01415b812 */ /* 0x041fe400078ec0ff */
[----:B------:R-:W-:Y:S01]  /*9b70*/  @!P3 LOP3.LUT R20, R20, 0x1f, RZ, 0xc0, !PT ;  /* 0x0000001f1414b812 */ /* 0x000fe200078ec0ff */
[----:B-1----:R-:W-:-:S06]  /*9b80*/  @!P3 IMAD R19, R5, 0x1980, RZ ;  /* 0x000019800513b824 */ /* 0x002fcc00078e02ff */
[----:B------:R-:W-:Y:S01]  /*9b90*/  @!P2 LEA R2, P1, R64, UR4, 0x2 ;  /* 0x000000044002ac11 */ /* 0x000fe2000f8210ff */
[----:B------:R-:W-:-:S03]  /*9ba0*/  @!P3 IMAD R20, R21, 0x11, R20 ;  /* 0x000000111514b824 */ /* 0x000fc600078e0214 */
[----:B------:R-:W-:Y:S02]  /*9bb0*/  @!P2 LEA.HI.X R3, R64, UR5, R65, 0x2, P1 ;  /* 0x000000054003ac11 */ /* 0x000fe400088f1441 */
[----:B------:R-:W-:-:S03]  /*9bc0*/  @!P3 IADD3 R20, P1, PT, R19, R20, RZ ;  /* 0x000000141314b210 */ /* 0x000fc60007f3e0ff */
[----:B------:R1:W5:Y:S02]  /*9bd0*/  @!P2 LDG.E R11, desc[UR6][R2.64+0x780] ;  /* 0x00078006020ba981 */ /* 0x000364000c1e1900 */
[----:B------:R-:W-:Y:S01]  /*9be0*/  @!P3 IMAD.X R19, RZ, RZ, R62, P1 ;  /* 0x000000ffff13b224 */ /* 0x000fe200008e063e */
[----:B------:R-:W-:-:S04]  /*9bf0*/  @!P3 LEA R18, P1, R20, UR4, 0x2 ;  /* 0x000000041412bc11 */ /* 0x000fc8000f8210ff */
[----:B------:R-:W-:-:S05]  /*9c00*/  @!P3 LEA.HI.X R19, R20, UR5, R19, 0x2, P1 ;  /* 0x000000051413bc11 */ /* 0x000fca00088f1413 */
[----:B------:R1:W5:Y:S04]  /*9c10*/  @!P3 LDG.E R58, desc[UR6][R18.64+0x800] ;  /* 0x00080006123ab981 */ /* 0x000368000c1e1900 */
.L_x_113:
[----:B------:R-:W-:Y:S08]  /*9c20*/  BAR.SYNC.DEFER_BLOCKING 0x0 ;  /* 0x0000000000007b1d */ /* 0x000ff00000010000 */
[----:B------:R-:W2:Y:S01]  /*9c30*/  S2UR UR5, SR_CgaCtaId ;  /* 0x00000000000579c3 */ /* 0x000ea20000008800 */
[----:B------:R-:W-:Y:S01]  /*9c40*/  UMOV UR4, 0x400 ;  /* 0x0000040000047882 */ /* 0x000fe20000000000 */
[----:B01----:R-:W0:Y:S01]  /*9c50*/  S2R R2, SR_TID.X ;  /* 0x0000000000027919 */ /* 0x003e220000002100 */
[----:B-----5:R1:W-:Y:S04]  /*9c60*/  STS [R10+-0x4], R63 ;  /* 0xfffffc3f0a007388 */ /* 0x0203e80000000800 */
[----:B------:R1:W-:Y:S01]  /*9c70*/  STS [R9+-0x4], R56 ;  /* 0xfffffc3809007388 */ /* 0x0003e20000000800 */
[----:B--2---:R-:W-:-:S03]  /*9c80*/  ULEA UR4, UR5, UR4, 0x18 ;  /* 0x0000000405047291 */ /* 0x004fc6000f8ec0ff */
[----:B------:R1:W-:Y:S04]  /*9c90*/  STS [R8+-0x4], R61 ;  /* 0xfffffc3d08007388 */ /* 0x0003e80000000800 */
[----:B------:R1:W-:Y:S04]  /*9ca0*/  STS [R7+-0x4], R54 ;  /* 0xfffffc3607007388 */ /* 0x0003e80000000800 */
[----:B------:R1:W-:Y:S01]  /*9cb0*/  STS [R6+-0x4], R59 ;  /* 0xfffffc3b06007388 */ /* 0x0003e20000000800 */
[----:B0-----:R-:W-:-:S03]  /*9cc0*/  LEA R3, R2, UR4, 0x2 ;  /* 0x0000000402037c11 */ /* 0x001fc6000f8e10ff */
[----:B------:R1:W-:Y:S04]  /*9cd0*/  STS [R4+-0x4], R57 ;  /* 0xfffffc3904007388 */ /* 0x0003e80000000800 */
        /* <DEDUP_REMOVED lines=10> */
[----:B------:R1:W-:Y:S01]  /*9d80*/  STS [R17+-0x4], R58 ;  /* 0xfffffc3a11007388 */ /* 0x0003e20000000800 */
[----:B------:R-:W-:Y:S06]  /*9d90*/  BAR.SYNC.DEFER_BLOCKING 0x0 ;  /* 0x0000000000007b1d */ /* 0x000fec0000010000 */
[----:B------:R-:W-:Y:S05]  /*9da0*/  @P0 BRA `(.L_x_114) ;  /* 0x00000008006c0947 */ /* 0x000fea0003800000 */
[----:B------:R-:W-:Y:S01]  /*9db0*/  LEA R44, R44, UR4, 0x3 ;  /* 0x000000042c2c7c11 */ /* 0x000fe2000f8e18ff */
[----:B-1----:R-:W-:Y:S01]  /*9dc0*/  LDS R11, [R3] ;  /* 0x00000000030b7984 */ /* 0x002fe20000000800 */
[----:B------:R-:W0:Y:S01]  /*9dd0*/  LDCU.64 UR8, c[0x0][0x3b0] ;  /* 0x00007600ff0877ac */ /* 0x000e220008000a00 */
[----:B------:R-:W-:Y:S02]  /*9de0*/  LEA R43, R43, UR4, 0x3 ;  /* 0x000000042b2b7c11 */ /* 0x000fe4000f8e18ff */
[----:B------:R-:W1:Y:S01]  /*9df0*/  LDS.64 R4, [R44+0x6600] ;  /* 0x006600002c047984 */ /* 0x000e620000000a00 */
[----:B------:R-:W-:Y:S02]  /*9e00*/  LEA R42, R42, UR4, 0x3 ;  /* 0x000000042a2a7c11 */ /* 0x000fe4000f8e18ff */
[----:B------:R-:W-:Y:S02]  /*9e10*/  LEA R41, R41, UR4, 0x3 ;  /* 0x0000000429297c11 */ /* 0x000fe4000f8e18ff */
[----:B------:R-:W-:-:S02]  /*9e20*/  LEA R40, R40, UR4, 0x3 ;  /* 0x0000000428287c11 */ /* 0x000fc4000f8e18ff */
[----:B------:R-:W-:Y:S02]  /*9e30*/  LEA R39, R39, UR4, 0x3 ;  /* 0x0000000427277c11 */ /* 0x000fe4000f8e18ff */
[----:B------:R-:W-:Y:S02]  /*9e40*/  LEA R38, R38, UR4, 0x3 ;  /* 0x0000000426267c11 */ /* 0x000fe4000f8e18ff */
[----:B------:R-:W-:Y:S02]  /*9e50*/  LEA R37, R37, UR4, 0x3 ;  /* 0x0000000425257c11 */ /* 0x000fe4000f8e18ff */
        /* <DEDUP_REMOVED lines=9> */
[----:B-1----:R-:W-:-:S05]  /*9ef0*/  IADD3 R0, P0, PT, R4, R2, RZ ;  /* 0x0000000204007210 */ /* 0x002fca0007f1e0ff */
[----:B------:R-:W-:Y:S01]  /*9f00*/  IMAD.X R5, RZ, RZ, R5, P0 ;  /* 0x000000ffff057224 */ /* 0x000fe200000e0605 */
[----:B0-----:R-:W-:-:S04]  /*9f10*/  LEA R6, P0, R0, UR8, 0x2 ;  /* 0x0000000800067c11 */ /* 0x001fc8000f8010ff */
[----:B------:R-:W-:-:S05]  /*9f20*/  LEA.HI.X R7, R0, UR9, R5, 0x2, P0 ;  /* 0x0000000900077c11 */ /* 0x000fca00080f1405 */
[----:B------:R-:W-:Y:S01]  /*9f30*/  STG.E desc[UR6][R6.64], R11 ;  /* 0x0000000b06007986 */ /* 0x000fe2000c101906 */
[----:B------:R-:W-:-:S03]  /*9f40*/  NOP ;  /* 0x0000000000007918 */ /* 0x000fc60000000000 */
[----:B------:R-:W0:Y:S04]  /*9f50*/  LDS.64 R4, [R43+0x6600] ;  /* 0x006600002b047984 */ /* 0x000e280000000a00 */
[----:B------:R-:W1:Y:S01]  /*9f60*/  LDS R13, [R3+0x600] ;  /* 0x00060000030d7984 */ /* 0x000e620000000800 */
[----:B0-----:R-:W-:-:S05]  /*9f70*/  IADD3 R0, P0, PT, R4, R2, RZ ;  /* 0x0000000204007210 */ /* 0x001fca0007f1e0ff */
[----:B------:R-:W-:Y:S01]  /*9f80*/  IMAD.X R5, RZ, RZ, R5, P0 ;  /* 0x000000ffff057224 */ /* 0x000fe200000e0605 */
[----:B------:R-:W-:-:S04]  /*9f90*/  LEA R8, P0, R0, UR8, 0x2 ;  /* 0x0000000800087c11 */ /* 0x000fc8000f8010ff */
[----:B------:R-:W-:-:S05]  /*9fa0*/  LEA.HI.X R9, R0, UR9, R5, 0x2, P0 ;  /* 0x0000000900097c11 */ /* 0x000fca00080f1405 */
[----:B-1----:R-:W-:Y:S01]  /*9fb0*/  STG.E desc[UR6][R8.64+0x600], R13 ;  /* 0x0006000d08007986 */ /* 0x002fe2000c101906 */
        /* <DEDUP_REMOVED lines=120> */
[----:B------:R-:W-:Y:S01]  /*a740*/  NOP ;  /* 0x0000000000007918 */ /* 0x000fe20000000000 */
[----:B------:R-:W-:Y:S05]  /*a750*/  EXIT ;  /* 0x000000000000794d */ /* 0x000fea0003800000 */
.L_x_114:
[----:B-1----:R-:W-:Y:S01]  /*a760*/  LEA R7, R44, UR4, 0x3 ;  /* 0x000000042c077c11 */ /* 0x002fe2000f8e18ff */
[----:B------:R-:W-:Y:S01]  /*a770*/  IMAD R5, R5, -0x1980, R28 ;  /* 0xffffe68005057824 */ /* 0x000fe200078e021c */
[----:B------:R-:W-:Y:S02]  /*a780*/  LEA R43, R43, UR4, 0x3 ;  /* 0x000000042b2b7c11 */ /* 0x000fe4000f8e18ff */
[----:B------:R-:W-:Y:S02]  /*a790*/  LEA R41, R41, UR4, 0x3 ;  /* 0x0000000429297c11 */ /* 0x000fe4000f8e18ff */
[----:B------:R-:W0:Y:S01]  /*a7a0*/  LDS.64 R6, [R7+0x6600] ;  /* 0x0066000007067984 */ /* 0x000e220000000a00 */
[----:B------:R-:W-:Y:S02]  /*a7b0*/  ISETP.GE.AND P1, PT, R2, R5, PT ;  /* 0x000000050200720c */ /* 0x000fe40003f26270 */
[----:B------:R-:W-:Y:S02]  /*a7c0*/  LEA R39, R39, UR4, 0x3 ;  /* 0x0000000427277c11 */ /* 0x000fe4000f8e18ff */
[----:B------:R-:W-:-:S02]  /*a7d0*/  LEA R37, R37, UR4, 0x3 ;  /* 0x0000000425257c11 */ /* 0x000fc4000f8e18ff */
[----:B------:R-:W-:Y:S02]  /*a7e0*/  LEA R35, R35, UR4, 0x3 ;  /* 0x0000000423237c11 */ /* 0x000fe4000f8e18ff */
[----:B------:R-:W-:Y:S02]  /*a7f0*/  LEA R33, R33, UR4, 0x3 ;  /* 0x0000000421217c11 */ /* 0x000fe4000f8e18ff */
[----:B------:R-:W-:Y:S02]  /*a800*/  LEA R31, R31, UR4, 0x3 ;  /* 0x000000041f1f7c11 */ /* 0x000fe4000f8e18ff */
[----:B------:R-:W-:Y:S01]  /*a810*/  LEA R45, R45, UR4, 0x3 ;  /* 0x000000042d2d7c11 */ /* 0x000fe2000f8e18ff */
[----:B------:R-:W1:Y:S01]  /*a820*/  @!P1 LDS R13, [R3] ;  /* 0x00000000030d9984 */ /* 0x000e620000000800 */
[----:B------:R-:W2:Y:S01]  /*a830*/  @!P1 LDC.64 R8, c[0x0][0x3b0] ;  /* 0x0000ec00ff089b82 */ /* 0x000ea20000000a00 */
[----:B0-----:R-:W-:-:S05]  /*a840*/  @!P1 IADD3 R0, P0, PT, R6, R2, RZ ;  /* 0x0000000206009210 */ /* 0x001fca0007f1e0ff */
[----:B------:R-:W-:Y:S01]  /*a850*/  @!P1 IMAD.X R6, RZ, RZ, R7, P0 ;  /* 0x000000ffff069224 */ /* 0x000fe200000e0607 */
[----:B--2---:R-:W-:-:S04]  /*a860*/  @!P1 LEA R8, P0, R0, R8, 0x2 ;  /* 0x0000000800089211 */ /* 0x004fc800078010ff */
[----:B------:R-:W-:Y:S01]  /*a870*/  @!P1 LEA.HI.X R9, R0, R9, R6, 0x2, P0 ;  /* 0x0000000900099211 */ /* 0x000fe200000f1406 */
[----:B------:R-:W-:-:S04]  /*a880*/  VIADD R0, R2, 0x180 ;  /* 0x0000018002007836 */ /* 0x000fc80000000000 */
[----:B-1----:R-:W-:Y:S01]  /*a890*/  @!P1 STG.E desc[UR6][R8.64], R13 ;  /* 0x0000000d08009986 */ /* 0x002fe2000c101906 */
[----:B------:R-:W-:-:S03]  /*a8a0*/  NOP ;  /* 0x0000000000007918 */ /* 0x000fc60000000000 */
[----:B------:R-:W0:Y:S01]  /*a8b0*/  LDS.64 R6, [R43+0x6600] ;  /* 0x006600002b067984 */ /* 0x000e220000000a00 */
[----:B------:R-:W-:-:S13]  /*a8c0*/  ISETP.GE.AND P1, PT, R0, R5, PT ;  /* 0x000000050000720c */ /* 0x000fda0003f26270 */
[----:B------:R-:W1:Y:S01]  /*a8d0*/  @!P1 LDS R15, [R3+0x600] ;  /* 0x00060000030f9984 */ /* 0x000e620000000800 */
[----:B------:R-:W2:Y:S01]  /*a8e0*/  @!P1 LDC.64 R10, c[0x0][0x3b0] ;  /* 0x0000ec00ff0a9b82 */ /* 0x000ea20000000a00 */
[----:B0-----:R-:W-:-:S05]  /*a8f0*/  @!P1 IADD3 R0, P0, PT, R6, R2, RZ ;  /* 0x0000000206009210 */ /* 0x001fca0007f1e0ff */
[----:B------:R-:W-:Y:S01]  /*a900*/  @!P1 IMAD.X R6, RZ, RZ, R7, P0 ;  /* 0x000000ffff069224 */ /* 0x000fe200000e0607 */
[----:B--2---:R-:W-:Y:S02]  /*a910*/  @!P1 LEA R10, P0, R0, R10, 0x2 ;  /* 0x0000000a000a9211 */ /* 0x004fe400078010ff */
[----:B------:R-:W-:Y:S02]  /*a920*/  LEA R7, R42, UR4, 0x3 ;  /* 0x000000042a077c11 */ /* 0x000fe4000f8e18ff */
        /* <DEDUP_REMOVED lines=69> */
[----:B------:R-:W-:Y:S02]  /*ad80*/  @!P1 LEA.HI.X R11, R0, R11, R6, 0x2, P0 ;  /* 0x0000000b000b9211 */ /* 0x000fe400000f1406 */
[----:B------:R-:W-:-:S03]  /*ad90*/  LOP3.LUT R0, R2, 0xc00, RZ, 0xfc, !PT ;  /* 0x00000c0002007812 */ /* 0x000fc600078efcff */
        /* <DEDUP_REMOVED lines=88> */
[C---:B--2---:R-:W-:Y:S02]  /*b320*/  @!P1 LEA R10, P0, R0.reuse, R10, 0x2 ;  /* 0x0000000a000a9211 */ /* 0x044fe400078010ff */
        /* <DEDUP_REMOVED lines=9> */
[----:B0-----:R-:W-:-:S05]  /*b3c0*/  IADD3 R2, P0, PT, R6, R2, RZ ;  /* 0x0000000206027210 */ /* 0x001fca0007f1e0ff */
[----:B------:R-:W-:Y:S01]  /*b3d0*/  IMAD.X R6, RZ, RZ, R7, P0 ;  /* 0x000000ffff067224 */ /* 0x000fe200000e0607 */
[----:B--2---:R-:W-:-:S04]  /*b3e0*/  @!P1 LEA R4, P0, R2, R4, 0x2 ;  /* 0x0000000402049211 */ /* 0x004fc800078010ff */
[----:B------:R-:W-:-:S05]  /*b3f0*/  @!P1 LEA.HI.X R5, R2, R5, R6, 0x2, P0 ;  /* 0x0000000502059211 */ /* 0x000fca00000f1406 */
[----:B-1----:R-:W-:Y:S01]  /*b400*/  @!P1 STG.E desc[UR6][R4.64+0x6000], R3 ;  /* 0x0060000304009986 */ /* 0x002fe2000c101906 */
[----:B------:R-:W-:Y:S01]  /*b410*/  NOP ;  /* 0x0000000000007918 */ /* 0x000fe20000000000 */
[----:B------:R-:W-:Y:S05]  /*b420*/  EXIT ;  /* 0x000000000000794d */ /* 0x000fea0003800000 */
.L_x_30:
[----:B------:R-:W-:Y:S02]  /*b430*/  IMAD.MOV.U32 R72, RZ, RZ, R57 ;  /* 0x000000ffff487224 */ /* 0x000fe400078e0039 */
[----:B------:R-:W-:Y:S02]  /*b440*/  IMAD.MOV.U32 R65, RZ, RZ, 0x1 ;  /* 0x00000001ff417424 */ /* 0x000fe400078e00ff */
[----:B------:R-:W-:Y:S02]  /*b450*/  IMAD.MOV.U32 R74, RZ, RZ, RZ ;  /* 0x000000ffff4a7224 */ /* 0x000fe400078e00ff */
[----:B------:R-:W-:-:S07]  /*b460*/  IMAD.MOV.U32 R63, RZ, RZ, -0x1 ;  /* 0xffffffffff3f7424 */ /* 0x000fce00078e00ff */
[----:B------:R-:W-:Y:S05]  /*b470*/  WARPSYNC.COLLECTIVE R63, `(.L_x_115) ;  /* 0x000000003f087348 */ /* 0x000fea0003c00000 */
[----:B------:R0:W1:Y:S02]  /*b480*/  SHFL.UP P0, R70, R72, R65, R74 ;  /* 0x0400004148467389 */ /* 0x000064000000004a */
[----:B01----:R-:W-:Y:S05]  /*b490*/  ENDCOLLECTIVE ;  /* 0x000000000000791b */ /* 0x003fea0003800000 */
.L_x_115:
[----:B------:R-:W-:Y:S02]  /*b4a0*/  IMAD.MOV.U32 R65, RZ, RZ, 0x2 ;  /* 0x00000002ff417424 */ /* 0x000fe400078e00ff */
[----:B------:R-:W-:-:S04]  /*b4b0*/  IMAD.MOV.U32 R66, RZ, RZ, R70 ;  /* 0x000000ffff427224 */ /* 0x000fc800078e0046 */
[----:B------:R-:W-:-:S04]  /*b4c0*/  @P0 IMAD.IADD R66, R57, 0x1, R66 ;  /* 0x0000000139420824 */ /* 0x000fc800078e0242 */
[----:B------:R-:W-:-:S07]  /*b4d0*/  IMAD.MOV.U32 R72, RZ, RZ, R66 ;  /* 0x000000ffff487224 */ /* 0x000fce00078e0042 */
[----:B------:R-:W-:Y:S05]  /*b4e0*/  WARPSYNC.COLLECTIVE R63, `(.L_x_116) ;  /* 0x000000003f087348 */ /* 0x000fea0003c00000 */
[----:B------:R0:W1:Y:S02]  /*b4f0*/  SHFL.UP P0, R70, R72, R65, R74 ;  /* 0x0400004148467389 */ /* 0x000064000000004a */
[----:B01----:R-:W-:Y:S05]  /*b500*/  ENDCOLLECTIVE ;  /* 0x000000000000791b */ /* 0x003fea0003800000 */
.L_x_116:
[----:B------:R-:W-:Y:S02]  /*b510*/  IMAD.MOV.U32 R65, RZ, RZ, 0x4 ;  /* 0x00000004ff417424 */ /* 0x000fe400078e00ff */
[----:B------:R-:W-:-:S04]  /*b520*/  IMAD.MOV.U32 R59, RZ, RZ, R70 ;  /* 0x000000ffff3b7224 */ /* 0x000fc800078e0046 */
[----:B------:R-:W-:-:S04]  /*b530*/  @P0 IMAD.IADD R59, R66, 0x1, R59 ;  /* 0x00000001423b0824 */ /* 0x000fc800078e023b */
[----:B------:R-:W-:-:S07]  /*b540*/  IMAD.MOV.U32 R72, RZ, RZ, R59 ;  /* 0x000000ffff487224 */ /* 0x000fce00078e003b */
[----:B------:R-:W-:Y:S05]  /*b550*/  WARPSYNC.COLLECTIVE R63, `(.L_x_117) ;  /* 0x000000003f087348 */ /* 0x000fea0003c00000 */
[----:B------:R0:W1:Y:S02]  /*b560*/  SHFL.UP P0, R70, R72, R65, R74 ;  /* 0x0400004148467389 */ /* 0x000064000000004a */
[----:B01----:R-:W-:Y:S05]  /*b570*/  ENDCOLLECTIVE ;  /* 0x000000000000791b */ /* 0x003fea0003800000 */
.L_x_117:
[----:B------:R-:W-:Y:S02]  /*b580*/  IMAD.MOV.U32 R65, RZ, RZ, 0x8 ;  /* 0x00000008ff417424 */ /* 0x000fe400078e00ff */
[----:B------:R-:W-:-:S04]  /*b590*/  IMAD.MOV.U32 R68, RZ, RZ, R70 ;  /* 0x000000ffff447224 */ /* 0x000fc800078e0046 */
[----:B------:R-:W-:-:S04]  /*b5a0*/  @P0 IMAD.IADD R68, R59, 0x1, R68 ;  /* 0x000000013b440824 */ /* 0x000fc800078e0244 */
[----:B------:R-:W-:-:S07]  /*b5b0*/  IMAD.MOV.U32 R72, RZ, RZ, R68 ;  /* 0x000000ffff487224 */ /* 0x000fce00078e0044 */
[----:B------:R-:W-:Y:S05]  /*b5c0*/  WARPSYNC.COLLECTIVE R63, `(.L_x_118) ;  /* 0x000000003f087348 */ /* 0x000fea0003c00000 */
[----:B------:R0:W1:Y:S02]  /*b5d0*/  SHFL.UP P0, R70, R72, R65, R74 ;  /* 0x0400004148467389 */ /* 0x000064000000004a */
[----:B01----:R-:W-:Y:S05]  /*b5e0*/  ENDCOLLECTIVE ;  /* 0x000000000000791b */ /* 0x003fea0003800000 */
.L_x_118:
[----:B------:R-:W-:Y:S02]  /*b5f0*/  IMAD.MOV.U32 R65, RZ, RZ, 0x10 ;  /* 0x00000010ff417424 */ /* 0x000fe400078e00ff */
[----:B------:R-:W-:-:S04]  /*b600*/  IMAD.MOV.U32 R61, RZ, RZ, R70 ;  /* 0x000000ffff3d7224 */ /* 0x000fc800078e0046 */
[----:B------:R-:W-:-:S04]  /*b610*/  @P0 IMAD.IADD R61, R68, 0x1, R61 ;  /* 0x00000001443d0824 */ /* 0x000fc800078e023d */
[----:B------:R-:W-:-:S07]  /*b620*/  IMAD.MOV.U32 R72, RZ, RZ, R61 ;  /* 0x000000ffff487224 */ /* 0x000fce00078e003d */
[----:B------:R-:W-:Y:S05]  /*b630*/  WARPSYNC.COLLECTIVE R63, `(.L_x_119) ;  /* 0x000000003f087348 */ /* 0x000fea0003c00000 */
[----:B------:R0:W1:Y:S02]  /*b640*/  SHFL.UP P0, R70, R72, R65, R74 ;  /* 0x0400004148467389 */ /* 0x000064000000004a */
[----:B01----:R-:W-:Y:S05]  /*b650*/  ENDCOLLECTIVE ;  /* 0x000000000000791b */ /* 0x003fea0003800000 */
.L_x_119:
[----:B------:R-:W-:Y:S05]  /*b660*/  BRA `(.L_x_120) ;  /* 0xffffff7c00107947 */ /* 0x000fea000383ffff */
.L_x_121:
[----:B------:R-:W-:-:S00]  /*b670*/  BRA `(.L_x_121) ;  /* 0xfffffffc00fc7947 */ /* 0x000fc0000383ffff */
[----:B------:R-:W-:-:S00]  /*b680*/  NOP ;  /* 0x0000000000007918 */ /* 0x000fc00000000000 */
[----:B------:R-:W-:-:S00]  /*b690*/  NOP ;  /* 0x0000000000007918 */ /* 0x000fc00000000000 */
[----:B------:R-:W-:-:S00]  /*b6a0*/  NOP ;  /* 0x0000000000007918 */ /* 0x000fc00000000000 */
[----:B------:R-:W-:-:S00]  /*b6b0*/  NOP ;  /* 0x0000000000007918 */ /* 0x000fc00000000000 */
[----:B------:R-:W-:-:S00]  /*b6c0*/  NOP ;  /* 0x0000000000007918 */ /* 0x000fc00000000000 */
[----:B------:R-:W-:-:S00]  /*b6d0*/  NOP ;  /* 0x0000000000007918 */ /* 0x000fc00000000000 */
[----:B------:R-:W-:-:S00]  /*b6e0*/  NOP ;  /* 0x0000000000007918 */ /* 0x000fc00000000000 */
[----:B------:R-:W-:-:S00]  /*b6f0*/  NOP ;  /* 0x0000000000007918 */ /* 0x000fc00000000000 */
.L_x_3408:


//--------------------- .text._ZN3cub18CUB_300001_SM_10006detail10radix_sort33DeviceRadixSortExclusiveSumKernelINS1_5radix10policy_hubIffyE10Policy1000EyEEvPT0_ --------------------------
	.section	.text._ZN3cub18CUB_300001_SM_10006detail10radix_sort33DeviceRadixSortExclusiveSumKernelINS1_5radix10policy_hubIffyE10Policy1000EyEEvPT0_,"ax",@progbits
	.align	128
        .global         _ZN3cub18CUB_300001_SM_10006detail10radix_sort33DeviceRadixSortExclusiveSumKernelINS1_5radix10policy_hubIffyE10Policy1000EyEEvPT0_
        .type           _ZN3cub18CUB_300001_SM_10006detail10radix_sort33DeviceRadixSortExclusiveSumKernelINS1_5radix10policy_hubIffyE10Policy1000EyEEvPT0_,@function
        .size           _ZN3cub18CUB_300001_SM_10006detail10radix_sort33DeviceRadixSortExclusiveSumKernelINS1_5radix10policy_hubIffyE10Policy1000EyEEvPT0_,(.L_x_3409 - _ZN3cub18CUB_300001_SM_10006detail10radix_sort33DeviceRadixSortExclusiveSumKernelINS1_5radix10policy_hubIffyE10Policy1000EyEEvPT0_)
        .other          _ZN3cub18CUB_300001_SM_10006detail10radix_sort33DeviceRadixSortExclusiveSumKernelINS1_5radix10policy_hubIffyE10Policy1000EyEEvPT0_,@"STO_CUDA_ENTRY STV_DEFAULT"
_ZN3cub18CUB_300001_SM_10006detail10radix_sort33DeviceRadixSortExclusiveSumKernelINS1_5radix10policy_hubIffyE10Policy1000EyEEvPT0_:
.text._ZN3cub18CUB_300001_SM_10006detail10radix_sort33DeviceRadixSortExclusiveSumKernelINS1_5radix10policy_hubIffyE10Policy1000EyEEvPT0_:
[----:B------:R-:W-:Y:S01]  /*0000*/  LDC R1, c[0x0][0x37c] ;  /* 0x0000df00ff017b82 */ /* 0x000fe20000000800 */
[----:B------:R-:W0:Y:S07]  /*0010*/  S2R R18, SR_TID.X ;  /* 0x0000000000127919 */ /* 0x000e2e0000002100 */
[----:B------:R-:W1:Y:S01]  /*0020*/  LDC.64 R16, c[0x0][0x380] ;  /* 0x0000e000ff107b82 */ /* 0x000e620000000a00 */
[----:B------:R-:W2:Y:S01]  /*0030*/  LDCU.64 UR4, c[0x0][0x358] ;  /* 0x00006b00ff0477ac */ /* 0x000ea20008000a00 */
[----:B------:R-:W3:Y:S01]  /*0040*/  S2R R5, SR_CTAID.X ;  /* 0x0000000000057919 */ /* 0x000ee20000002500 */
[----:B0-----:R-:W-:Y:S01]  /*0050*/  ISETP.GT.U32.AND P1, PT, R18, 0xff, PT ;  /* 0x000000ff1200780c */ /* 0x001fe20003f24070 */
[----:B---3--:R-:W-:-:S04]  /*0060*/  IMAD R5, R5, 0x100, R18 ;  /* 0x0000010005057824 */ /* 0x008fc800078e0212 */
[----:B-1----:R-:W-:-:S08]  /*0070*/  IMAD.WIDE R16, R5, 0x8, R16 ;  /* 0x0000000805107825 */ /* 0x002fd000078e0210 */
[----:B--2---:R-:W2:Y:S01]  /*0080*/  @!P1 LDG.E.64 R2, desc[UR4][R16.64] ;  /* 0x0000000410029981 */ /* 0x004ea2000c1e1b00 */
[----:B------:R-:W-:Y:S02]  /*0090*/  MOV R0, 0x400 ;  /* 0x0000040000007802 */ /* 0x000fe40000000f00 */
[C---:B------:R-:W-:Y:S01]  /*00a0*/  ISETP.GT.U32.AND P0, PT, R18.reuse, 0x1f, PT ;  /* 0x0000001f1200780c */ /* 0x040fe20003f04070 */
[----:B------:R-:W0:Y:S02]  /*00b0*/  S2R R5, SR_CgaCtaId ;  /* 0x0000000000057919 */ /* 0x000e240000008800 */
[----:B0-----:R-:W-:Y:S02]  /*00c0*/  LEA R5, R5, R0, 0x18 ;  /* 0x0000000005057211 */ /* 0x001fe400078ec0ff */
[----:B------:R-:W-:-:S05]  /*00d0*/  LEA.HI R0, R18, R18, RZ, 0x1d ;  /* 0x0000001212007211 */ /* 0x000fca00078fe8ff */
[----:B------:R-:W-:-:S05]  /*00e0*/  IMAD R0, R0, 0x8, R5 ;  /* 0x0000000800007824 */ /* 0x000fca00078e0205 */
[----:B--2---:R0:W-:Y:S01]  /*00f0*/  STS.64 [R0+0x10], R2 ;  /* 0x0000100200007388 */ /* 0x0041e20000000a00 */
[----:B------:R-:W-:Y:S06]  /*0100*/  BAR.SYNC.DEFER_BLOCKING 0x0 ;  /* 0x0000000000007b1d */ /* 0x000fec0000010000 */
[----:B------:R-:W-:Y:S05]  /*0110*/  @P0 BRA `(.L_x_122) ;  /* 0x0000000400240947 */ /* 0x000fea0003800000 */
[----:B------:R-:W-:Y:S01]  /*0120*/  IMAD R18, R18, 0x48, R5 ;  /* 0x0000004812127824 */ /* 0x000fe200078e0205 */
[----:B------:R-:W-:-:S04]  /*0130*/  UMOV UR6, 0xffffffff ;  /* 0xffffffff00067882 */ /* 0x000fc80000000000 */
[----:B------:R-:W-:Y:S04]  /*0140*/  LDS.64 R14, [R18+0x10] ;  /* 0x00001000120e7984 */ /* 0x000fe80000000a00 */
[----:B------:R-:W-:Y:S04]  /*0150*/  LDS.64 R12, [R18+0x18] ;  /* 0x00001800120c7984 */ /* 0x000fe80000000a00 */
[----:B------:R-:W1:Y:S04]  /*0160*/  LDS.64 R10, [R18+0x20] ;  /* 0x00002000120a7984 */ /* 0x000e680000000a00 */
[----:B------:R-:W-:Y:S04]  /*0170*/  LDS.64 R8, [R18+0x28] ;  /* 0x0000280012087984 */ /* 0x000fe80000000a00 */
[----:B------:R-:W2:Y:S04]  /*0180*/  LDS.64 R6, [R18+0x30] ;  /* 0x0000300012067984 */ /* 0x000ea80000000a00 */
[----:B------:R-:W-:Y:S04]  /*0190*/  LDS.64 R4, [R18+0x38] ;  /* 0x0000380012047984 */ /* 0x000fe80000000a00 */
[----:B0-----:R-:W0:Y:S04]  /*01a0*/  LDS.64 R2, [R18+0x40] ;  /* 0x0000400012027984 */ /* 0x001e280000000a00 */
[----:B------:R-:W3:Y:S01]  /*01b0*/  LDS.64 R20, [R18+0x48] ;  /* 0x0000480012147984 */ /* 0x000ee20000000a00 */
[----:B-1----:R-:W-:-:S04]  /*01c0*/  IADD3 R19, P3, P4, R10, R12, R14 ;  /* 0x0000000c0a137210 */ /* 0x002fc80007c7e00e */
[----:B------:R-:W-:Y:S02]  /*01d0*/  IADD3.X R23, PT, PT, R11, R13, R15, P3, P4 ;  /* 0x0000000d0b177210 */ /* 0x000fe40001fe840f */
[----:B--2---:R-:W-:-:S04]  /*01e0*/  IADD3 R19, P0, P2, R6, R19, R8 ;  /* 0x0000001306137210 */ /* 0x004fc80007a1e008 */
[----:B------:R-:W-:Y:S02]  /*01f0*/  IADD3.X R23, PT, PT, R7, R23, R9, P0, P2 ;  /* 0x0000001707177210 */ /* 0x000fe400007e4409 */
[----:B0-----:R-:W-:-:S04]  /*0200*/  IADD3 R19, P3, P4, R2, R19, R4 ;  /* 0x0000001302137210 */ /* 0x001fc80007c7e004 */
[----:B---3--:R-:W-:Y:S02]  /*0210*/  IADD3 R20, P0, PT, R20, R19, RZ ;  /* 0x0000001314147210 */ /* 0x008fe40007f1e0ff */
[----:B------:R-:W-:-:S05]  /*0220*/  IADD3.X R19, PT, PT, R3, R23, R5, P3, P4 ;  /* 0x0000001703137210 */ /* 0x000fca0001fe8405 */
[----:B------:R-:W-:Y:S01]  /*0230*/  IMAD.X R19, R21, 0x1, R19, P0 ;  /* 0x0000000115137824 */ /* 0x000fe200000e0613 */
[----:B------:R-:W-:Y:S06]  /*0240*/  BRA.DIV UR6, `(.L_x_123) ;  /* 0x0000000206f07947 */ /* 0x000fec000b800000 */
[----:B------:R-:W0:Y:S04]  /*0250*/  SHFL.UP PT, R27, R20, 0x1, RZ ;  /* 0x04200000141b7989 */ /* 0x000e2800000e00ff */
[----:B------:R-:W1:Y:S01]  /*0260*/  SHFL.UP P0, R25, R19, 0x1, RZ ;  /* 0x0420000013197989 */ /* 0x000e6200000000ff */
[----:B0-----:R-:W-:-:S04]  /*0270*/  IADD3 R22, P2, PT, R27, R20, RZ ;  /* 0x000000141b167210 */ /* 0x001fc80007f5e0ff */
[----:B-1----:R-:W-:Y:S01]  /*0280*/  SEL R27, R22, R27, P0 ;  /* 0x0000001b161b7207 */ /* 0x002fe20000000000 */
[----:B------:R-:W-:-:S04]  /*0290*/  IMAD.X R26, R25, 0x1, R19, P2 ;  /* 0x00000001191a7824 */ /* 0x000fc800010e0613 */
[----:B------:R-:W0:Y:S01]  /*02a0*/  SHFL.UP PT, R28, R27, 0x2, RZ ;  /* 0x044000001b1c7989 */ /* 0x000e2200000e00ff */
[----:B------:R-:W-:-:S05]  /*02b0*/  SEL R26, R26, R25, P0 ;  /* 0x000000191a1a7207 */ /* 0x000fca0000000000 */
[----:B------:R-:W1:Y:S01]  /*02c0*/  SHFL.UP P0, R25, R26, 0x2, RZ ;  /* 0x044000001a197989 */ /* 0x000e6200000000ff */
[----:B0-----:R-:W-:-:S05]  /*02d0*/  IADD3 R21, P2, PT, R28, R27, RZ ;  /* 0x0000001b1c157210 */ /* 0x001fca0007f5e0ff */
[----:B-1----:R-:W-:Y:S01]  /*02e0*/  IMAD.X R22, R25, 0x1, R26, P2 ;  /* 0x0000000119167824 */ /* 0x002fe200010e061a */
[----:B------:R-:W-:-:S04]  /*02f0*/  SEL R28, R21, R28, P0 ;  /* 0x0000001c151c7207 */ /* 0x000fc80000000000 */
[----:B------:R-:W-:Y:S01]  /*0300*/  SEL R29, R22, R25, P0 ;  /* 0x00000019161d7207 */ /* 0x000fe20000000000 */
        /* <DEDUP_REMOVED lines=12> */
[----:B------:R0:W1:Y:S04]  /*03d0*/  SHFL.UP PT, R28, R27, 0x10, RZ ;  /* 0x060000001b1c7989 */ /* 0x00006800000e00ff */
[----:B------:R0:W2:Y:S02]  /*03e0*/  SHFL.UP P0, R25, R26, 0x10, RZ ;  /* 0x060000001a197989 */ /* 0x0000a400000000ff */
.L_x_134:
[----:B-1----:R-:W-:-:S04]  /*03f0*/  IADD3 R21, P2, PT, R28, R27, RZ ;  /* 0x0000001b1c157210 */ /* 0x002fc80007f5e0ff */
[----:B--2---:R-:W-:Y:S01]  /*0400*/  SEL R21, R21, R28, P0 ;  /* 0x0000001c15157207 */ /* 0x004fe20000000000 */
[----:B------:R-:W-:-:S05]  /*0410*/  IMAD.X R22, R25, 0x1, R26, P2 ;  /* 0x0000000119167824 */ /* 0x000fca00010e061a */
[----:B------:R-:W-:Y:S02]  /*0420*/  SEL R22, R22, R25, P0 ;  /* 0x0000001916167207 */ /* 0x000fe40000000000 */
[----:B------:R-:W-:-:S05]  /*0430*/  IADD3 R20, P0, PT, R21, -R20, RZ ;  /* 0x8000001415147210 */ /* 0x000fca0007f1e0ff */
[----:B------:R-:W-:Y:S01]  /*0440*/  IMAD.X R21, R22, 0x1, ~R19, P0 ;  /* 0x0000000116157824 */ /* 0x000fe200000e0e13 */
[----:B------:R-:W-:-:S04]  /*0450*/  IADD3 R14, P0, PT, R14, R20, RZ ;  /* 0x000000140e0e7210 */ /* 0x000fc80007f1e0ff */
[----:B------:R1:W-:Y:S01]  /*0460*/  STS.64 [R18+0x10], R20 ;  /* 0x0000101412007388 */ /* 0x0003e20000000a00 */
[----:B------:R-:W-:Y:S01]  /*0470*/  IMAD.X R15, R15, 0x1, R21, P0 ;  /* 0x000000010f0f7824 */ /* 0x000fe200000e0615 */
        /* <DEDUP_REMOVED lines=17> */
[----:B------:R-:W-:-:S05]  /*0590*/  IMAD.X R3, R3, 0x1, R5, P0 ;  /* 0x0000000103037824 */ /* 0x000fca00000e0605 */
[----:B------:R1:W-:Y:S03]  /*05a0*/  STS.64 [R18+0x48], R2 ;  /* 0x0000480212007388 */ /* 0x0003e60000000a00 */
.L_x_122:
[----:B------:R-:W-:Y:S05]  /*05b0*/  WARPSYNC.ALL ;  /* 0x0000000000007948 */ /* 0x000fea0003800000 */
[----:B------:R-:W-:Y:S06]  /*05c0*/  BAR.SYNC.DEFER_BLOCKING 0x0 ;  /* 0x0000000000007b1d */ /* 0x000fec0000010000 */
[----:B------:R-:W-:Y:S05]  /*05d0*/  @P1 EXIT ;  /* 0x000000000000194d */ /* 0x000fea0003800000 */
[----:B01----:R-:W0:Y:S04]  /*05e0*/  LDS.64 R2, [R0+0x10] ;  /* 0x0000100000027984 */ /* 0x003e280000000a00 */
[----:B0-----:R-:W-:Y:S01]  /*05f0*/  STG.E.64 desc[UR4][R16.64], R2 ;  /* 0x0000000210007986 */ /* 0x001fe2000c101b04 */
[----:B------:R-:W-:Y:S05]  /*0600*/  EXIT ;  /* 0x000000000000794d */ /* 0x000fea0003800000 */
.L_x_123:
[----:B------:R-:W-:Y:S02]  /*0610*/  IMAD.MOV.U32 R24, RZ, RZ, R20 ;  /* 0x000000ffff187224 */ /* 0x000fe400078e0014 */
[----:B------:R-:W-:Y:S02]  /*0620*/  IMAD.MOV.U32 R23, RZ, RZ, 0x1 ;  /* 0x00000001ff177424 */ /* 0x000fe400078e00ff */
[----:B------:R-:W-:Y:S02]  /*0630*/  IMAD.MOV.U32 R22, RZ, RZ, RZ ;  /* 0x000000ffff167224 */ /* 0x000fe400078e00ff */
[----:B------:R-:W-:-:S07]  /*0640*/  IMAD.MOV.U32 R21, RZ, RZ, -0x1 ;  /* 0xffffffffff157424 */ /* 0x000fce00078e00ff */
[----:B------:R-:W-:Y:S05]  /*0650*/  WARPSYNC.COLLECTIVE R21, `(.L_x_124) ;  /* 0x0000000015087348 */ /* 0x000fea0003c00000 */
[----:B------:R0:W1:Y:S02]  /*0660*/  SHFL.UP P0, R25, R24, R23, R22 ;  /* 0x0400001718197389 */ /* 0x0000640000000016 */
[----:B01----:R-:W-:Y:S05]  /*0670*/  ENDCOLLECTIVE ;  /* 0x000000000000791b */ /* 0x003fea0003800000 */
.L_x_124:
[----:B------:R-:W-:Y:S02]  /*0680*/  IMAD.MOV.U32 R24, RZ, RZ, R19 ;  /* 0x000000ffff187224 */ /* 0x000fe400078e0013 */
[----:B------:R-:W-:-:S07]  /*0690*/  IMAD.MOV.U32 R27, RZ, RZ, R25 ;  /* 0x000000ffff1b7224 */ /* 0x000fce00078e0019 */
[----:B------:R-:W-:Y:S05]  /*06a0*/  WARPSYNC.COLLECTIVE R21, `(.L_x_125) ;  /* 0x0000000015087348 */ /* 0x000fea0003c00000 */
[----:B------:R0:W1:Y:S02]  /*06b0*/  SHFL.UP P0, R25, R24, R23, R22 ;  /* 0x0400001718197389 */ /* 0x0000640000000016 */
[----:B01----:R-:W-:Y:S05]  /*06c0*/  ENDCOLLECTIVE ;  /* 0x000000000000791b */ /* 0x003fea0003800000 */
.L_x_125:
[----:B------:R-:W-:Y:S01]  /*06d0*/  IADD3 R26, P2, PT, R27, R20, RZ ;  /* 0x000000141b1a7210 */ /* 0x000fe20007f5e0ff */
[----:B------:R-:W-:-:S03]  /*06e0*/  IMAD.MOV.U32 R23, RZ, RZ, 0x2 ;  /* 0x00000002ff177424 */ /* 0x000fc600078e00ff */
[----:B------:R-:W-:Y:S01]  /*06f0*/  SEL R27, R26, R27, P0 ;  /* 0x0000001b1a1b7207 */ /* 0x000fe20000000000 */
[----:B------:R-:W-:-:S04]  /*0700*/  IMAD.X R26, R25, 0x1, R19, P2 ;  /* 0x00000001191a7824 */ /* 0x000fc800010e0613 */
[----:B------:R-:W-:Y:S01]  /*0710*/  IMAD.MOV.U32 R24, RZ, RZ, R27 ;  /* 0x000000ffff187224 */ /* 0x000fe200078e001b */
[----:B------:R-:W-:-:S07]  /*0720*/  SEL R26, R26, R25, P0 ;  /* 0x000000191a1a7207 */ /* 0x000fce0000000000 */
[----:B------:R-:W-:Y:S05]  /*0730*/  WARPSYNC.COLLECTIVE R21, `(.L_x_126) ;  /* 0x0000000015087348 */ /* 0x000fea0003c00000 */
[----:B------:R0:W1:Y:S02]  /*0740*/  SHFL.UP P0, R25, R24, R23, R22 ;  /* 0x0400001718197389 */ /* 0x0000640000000016 */
[----:B01----:R-:W-:Y:S05]  /*0750*/  ENDCOLLECTIVE ;  /* 0x000000000000791b */ /* 0x003fea0003800000 */
.L_x_126:
[----:B------:R-:W-:Y:S02]  /*0760*/  IMAD.MOV.U32 R24, RZ, RZ, R26 ;  /* 0x000000ffff187224 */ /* 0x000fe400078e001a */
[----:B------:R-:W-:-:S07]  /*0770*/  IMAD.MOV.U32 R28, RZ, RZ, R25 ;  /* 0x000000ffff1c7224 */ /* 0x000fce00078e0019 */
[----:B------:R-:W-:Y:S05]  /*0780*/  WARPSYNC.COLLECTIVE R21, `(.L_x_127) ;  /* 0x0000000015087348 */ /* 0x000fea0003c00000 */
[----:B------:R0:W1:Y:S02]  /*0790*/  SHFL.UP P0, R25, R24, R23, R22 ;  /* 0x0400001718197389 */ /* 0x0000640000000016 */
[----:B01----:R-:W-:Y:S05]  /*07a0*/  ENDCOLLECTIVE ;  /* 0x000000000000791b */ /* 0x003fea0003800000 */
.L_x_127:
        /* <DEDUP_REMOVED lines=9> */
.L_x_128:
[----:B------:R-:W-:Y:S02]  /*0840*/  IMAD.MOV.U32 R24, RZ, RZ, R29 ;  /* 0x000000ffff187224 */ /* 0x000fe400078e001d */
[----:B------:R-:W-:-:S07]  /*0850*/  IMAD.MOV.U32 R27, RZ, RZ, R25 ;  /* 0x000000ffff1b7224 */ /* 0x000fce00078e0019 */
[----:B------:R-:W-:Y:S05]  /*0860*/  WARPSYNC.COLLECTIVE R21, `(.L_x_129) ;  /* 0x0000000015087348 */ /* 0x000fea0003c00000 */
[----:B------:R0:W1:Y:S02]  /*0870*/  SHFL.UP P0, R25, R24, R23, R22 ;  /* 0x0400001718197389 */ /* 0x0000640000000016 */
[----:B01----:R-:W-:Y:S05]  /*0880*/  ENDCOLLECTIVE ;  /* 0x000000000000791b */ /* 0x003fea0003800000 */
.L_x_129:
        /* <DEDUP_REMOVED lines=9> */
.L_x_130:
[----:B------:R-:W-:Y:S02]  /*0920*/  IMAD.MOV.U32 R24, RZ, RZ, R29 ;  /* 0x000000ffff187224 */ /* 0x000fe400078e001d */
[----:B------:R-:W-:-:S07]  /*0930*/  IMAD.MOV.U32 R27, RZ, RZ, R25 ;  /* 0x000000ffff1b7224 */ /* 0x000fce00078e0019 */
[----:B------:R-:W-:Y:S05]  /*0940*/  WARPSYNC.COLLECTIVE R21, `(.L_x_131) ;  /* 0x0000000015087348 */ /* 0x000fea0003c00000 */
[----:B------:R0:W1:Y:S02]  /*0950*/  SHFL.UP P0, R25, R24, R23, R22 ;  /* 0x0400001718197389 */ /* 0x0000640000000016 */
[----:B01----:R-:W-:Y:S05]  /*0960*/  ENDCOLLECTIVE ;  /* 0x000000000000791b */ /* 0x003fea0003800000 */
.L_x_131:
        /* <DEDUP_REMOVED lines=9> */
.L_x_132:
[----:B------:R-:W-:Y:S02]  /*0a00*/  IMAD.MOV.U32 R24, RZ, RZ, R26 ;  /* 0x000000ffff187224 */ /* 0x000fe400078e001a */
[----:B------:R-:W-:-:S07]  /*0a10*/  IMAD.MOV.U32 R28, RZ, RZ, R25 ;  /* 0x000000ffff1c7224 */ /* 0x000fce00078e0019 */
[----:B------:R-:W-:Y:S05]  /*0a20*/  WARPSYNC.COLLECTIVE R21, `(.L_x_133) ;  /* 0x0000000015087348 */ /* 0x000fea0003c00000 */
[----:B------:R0:W1:Y:S02]  /*0a30*/  SHFL.UP P0, R25, R24, R23, R22 ;  /* 0x0400001718197389 */ /* 0x0000640000000016 */
[----:B01----:R-:W-:Y:S05]  /*0a40*/  ENDCOLLECTIVE ;  /* 0x000000000000791b */ /* 0x003fea0003800000 */
.L_x_133:
[----:B------:R-:W-:Y:S05]  /*0a50*/  BRA `(.L_x_134) ;  /* 0xfffffff800647947 */ /* 0x000fea000383ffff */
.L_x_135:
        /* <DEDUP_REMOVED lines=10> */
.L_x_3409:


//--------------------- .text._ZN3cub18CUB_300001_SM_10006detail10radix_sort30DeviceRadixSortHistogramKernelINS1_5radix10policy_hubIffyE10Policy1000ELNS0_9SortOrderE0EfyNS1_21identity_decomposer_tEEEvPT2_PKT1_SA_iiT3_ --------------------------
	.section	.text._ZN3cub18CUB_300001_SM_10006detail10radix_sort30DeviceRadixSortHistogramKernelINS1_5radix10policy_hubIffyE10Policy1000ELNS0_9SortOrderE0EfyNS1_21identity_decomposer_tEEEvPT2_PKT1_SA_iiT3_,"ax",@progbits
	.align	128
        .global         _ZN3cub18CUB_300001_SM_10006detail10radix_sort30DeviceRadixSortHistogramKernelINS1_5radix10policy_hubIffyE10Policy1000ELNS0_9SortOrderE0EfyNS1_21identity_decomposer_tEEEvPT2_PKT1_SA_iiT3_
        .type           _ZN3cub18CUB_300001_SM_10006detail10radix_sort30DeviceRadixSortHistogramKernelINS1_5radix10policy_hubIffyE10Policy1000ELNS0_9SortOrderE0EfyNS1_21identity_decomposer_tEEEvPT2_PKT1_SA_iiT3_,@function
        .size           _ZN3cub18CUB_300001_SM_10006detail10radix_sort30DeviceRadixSortHistogramKernelINS1_5radix10policy_hubIffyE10Policy1000ELNS0_9SortOrderE0EfyNS1_21identity_decomposer_tEEEvPT2_PKT1_SA_iiT3_,(.L_x_3410 - _ZN3cub18CUB_300001_SM_10006detail10radix_sort30DeviceRadixSortHistogramKernelINS1_5radix10policy_hubIffyE10Policy1000ELNS0_9SortOrderE0EfyNS1_21identity_decomposer_tEEEvPT2_PKT1_SA_iiT3_)
        .other          _ZN3cub18CUB_300001_SM_10006detail10radix_sort30DeviceRadixSortHistogramKernelINS1_5radix10policy_hubIffyE10Policy1000ELNS0_9SortOrderE0EfyNS1_21identity_decomposer_tEEEvPT2_PKT1_SA_iiT3_,@"STO_CUDA_ENTRY STV_DEFAULT"
_ZN3cub18CUB_300001_SM_10006detail10radix_sort30DeviceRadixSortHistogramKernelINS1_5radix10policy_hubIffyE10Policy1000ELNS0_9SortOrderE0EfyNS1_21identity_decomposer_tEEEvPT2_PKT1_SA_iiT3_:
.text._ZN3cub18CUB_300001_SM_10006detail10radix_sort30DeviceRadixSortHistogramKernelINS1_5radix10policy_hubIffyE10Policy1000ELNS0_9SortOrderE0EfyNS1_21identity_decomposer_tEEEvPT2_PKT1_SA_iiT3_:
[----:B------:R-:W-:Y:S01]  /*0000*/  LDC R1, c[0x0][0x37c] ;  /* 0x0000df00ff017b82 */ /* 0x000fe20000000800 */
[----:B------:R-:W0:Y:S02]  /*0010*/  LDCU.64 UR6, c[0x0][0x390] ;  /* 0x00007200ff0677ac */ /* 0x000e240008000a00 */
[----:B0-----:R-:W-:-:S04]  /*0020*/  ISETP.NE.U32.AND P0, PT, RZ, UR6, PT ;  /* 0x00000006ff007c0c */ /* 0x001fc8000bf05070 */
[----:B------:R-:W-:-:S13]  /*0030*/  ISETP.NE.AND.EX P0, PT, RZ, UR7, PT, P0 ;  /* 0x00000007ff007c0c */ /* 0x000fda000bf05300 */
[----:B------:R-:W-:Y:S05]  /*0040*/  @!P0 EXIT ;  /* 0x000000000000894d */ /* 0x000fea0003800000 */
[----:B------:R-:W-:Y:S01]  /*0050*/  UIADD3 UR11, UP0, UPT, UR6, -0x1, URZ ;  /* 0xffffffff060b7890 */ /* 0x000fe2000ff1e0ff */
[----:B------:R-:W0:Y:S01]  /*0060*/  S2R R0, SR_TID.X ;  /* 0x0000000000007919 */ /* 0x000e220000002100 */
[----:B------:R-:W1:Y:S01]  /*0070*/  LDCU.64 UR4, c[0x0][0x398] ;  /* 0x00007300ff0477ac */ /* 0x000e620008000a00 */
[----:B------:R-:W2:Y:S01]  /*0080*/  S2UR UR8, SR_CTAID.X ;  /* 0x00000000000879c3 */ /* 0x000ea20000002500 */
[----:B------:R-:W-:Y:S01]  /*0090*/  UIADD3.X UR12, UPT, UPT, UR7, -0x1, URZ, UP0, !UPT ;  /* 0xffffffff070c7890 */ /* 0x000fe200087fe4ff */
[----:B------:R-:W3:Y:S03]  /*00a0*/  LDCU.64 UR20, c[0x0][0x358] ;  /* 0x00006b00ff1477ac */ /* 0x000ee60008000a00 */
[----:B------:R-:W-:Y:S01]  /*00b0*/  USHF.R.U64 UR11, UR11, 0x1e, UR12 ;  /* 0x0000001e0b0b7899 */ /* 0x000fe2000800120c */
[----:B------:R-:W4:Y:S03]  /*00c0*/  LDCU UR28, c[0x0][0x370] ;  /* 0x00006e00ff1c77ac */ /* 0x000f260008000800 */
[----:B------:R-:W-:-:S02]  /*00d0*/  UIADD3 UR11, UP0, UPT, UR11, 0x1, URZ ;  /* 0x000000010b0b7890 */ /* 0x000fc4000ff1e0ff */
[----:B-1----:R-:W-:Y:S02]  /*00e0*/  UIADD3 UR4, UPT, UPT, UR5, 0x7, -UR4 ;  /* 0x0000000705047890 */ /* 0x002fe4000fffe804 */
[----:B------:R-:W-:Y:S02]  /*00f0*/  ULEA.HI.X UR12, UR12, URZ, URZ, 0x2, UP0 ;  /* 0x000000ff0c0c7291 */ /* 0x000fe400080f14ff */
[----:B------:R-:W-:Y:S02]  /*0100*/  UISETP.LT.U32.AND UP0, UPT, UR11, UR6, UPT ;  /* 0x000000060b00728c */ /* 0x000fe4000bf01070 */
[----:B------:R-:W-:Y:S02]  /*0110*/  USHF.R.S32.HI UR5, URZ, 0x1f, UR4 ;  /* 0x0000001fff057899 */ /* 0x000fe40008011404 */
[----:B------:R-:W-:Y:S02]  /*0120*/  UISETP.LT.U32.AND.EX UP0, UPT, UR12, UR7, UPT, UP0 ;  /* 0x000000070c00728c */ /* 0x000fe4000bf01100 */
[----:B------:R-:W-:-:S02]  /*0130*/  ULEA.HI UR5, UR5, UR4, URZ, 0x3 ;  /* 0x0000000405057291 */ /* 0x000fc4000f8f18ff */
[----:B------:R-:W-:Y:S01]  /*0140*/  USEL UR11, UR11, UR6, UP0 ;  /* 0x000000060b0b7287 */ /* 0x000fe20008000000 */
[----:B0-----:R-:W-:Y:S01]  /*0150*/  VIADD R20, R0, 0x780 ;  /* 0x0000078000147836 */ /* 0x001fe20000000000 */
[----:B------:R-:W-:Y:S02]  /*0160*/  USEL UR12, UR12, UR7, UP0 ;  /* 0x000000070c0c7287 */ /* 0x000fe40008000000 */
[----:B------:R-:W-:Y:S02]  /*0170*/  UISETP.GE.AND UP0, UPT, UR4, 0x8, UPT ;  /* 0x000000080400788c */ /* 0x000fe4000bf06270 */
[----:B------:R-:W-:Y:S02]  /*0180*/  USHF.R.S32.HI UR5, URZ, 0x3, UR5 ;  /* 0x00000003ff057899 */ /* 0x000fe40008011405 */
[----:B--2---:R-:W-:Y:S02]  /*0190*/  USHF.L.U32 UR8, UR8, 0xb, URZ ;  /* 0x0000000b08087899 */ /* 0x004fe400080006ff */
[----:B------:R-:W-:Y:S01]  /*01a0*/  PLOP3.LUT P0, PT, PT, PT, UP0, 0x80, 0x8 ;  /* 0x000000000008781c */ /* 0x000fe20003f0f008 */
[----:B------:R-:W-:-:S02]  /*01b0*/  UIADD3 UR22, UPT, UPT, UR5, -0x1, URZ ;  /* 0xffffffff05167890 */ /* 0x000fc4000fffe0ff */
[----:B------:R-:W-:Y:S01]  /*01c0*/  ULOP3.LUT UR23, UR5, 0xf, URZ, 0xc0, !UPT ;  /* 0x0000000f05177892 */ /* 0x000fe2000f8ec0ff */
[----:B------:R-:W-:Y:S01]  /*01d0*/  ISETP.GT.U32.OR P0, PT, R0, 0xff, !P0 ;  /* 0x000000ff0000780c */ /* 0x000fe20004704470 */
[----:B------:R-:W-:Y:S02]  /*01e0*/  ULOP3.LUT UR24, UR5, 0x7, URZ, 0xc0, !UPT ;  /* 0x0000000705187892 */ /* 0x000fe4000f8ec0ff */
[----:B------:R-:W-:Y:S01]  /*01f0*/  ULOP3.LUT UR25, UR5, 0x3, URZ, 0xc0, !UPT ;  /* 0x0000000305197892 */ /* 0x000fe2000f8ec0ff */
[----:B------:R-:W-:Y:S01]  /*0200*/  P2R R21, PR, RZ, 0x1 ;  /* 0x00000001ff157803 */ /* 0x000fe20000000000 */
[----:B------:R-:W-:Y:S02]  /*0210*/  ULOP3.LUT UR26, UR5, 0xffffff0, URZ, 0xc0, !UPT ;  /* 0x0ffffff0051a7892 */ /* 0x000fe4000f8ec0ff */
[----:B------:R-:W-:Y:S02]  /*0220*/  ULOP3.LUT UR27, UR5, 0xffffff8, URZ, 0xc0, !UPT ;  /* 0x0ffffff8051b7892 */ /* 0x000fe4000f8ec0ff */
[----:B------:R-:W-:Y:S01]  /*0230*/  ULOP3.LUT UR9, UR5, 0x1, URZ, 0xc0, !UPT ;  /* 0x0000000105097892 */ /* 0x000fe2000f8ec0ff */
[----:B------:R-:W-:Y:S01]  /*0240*/  UMOV UR6, URZ ;  /* 0x000000ff00067c82 */ /* 0x000fe20008000000 */
[----:B---34-:R-:W-:-:S10]  /*0250*/  UMOV UR7, URZ ;  /* 0x000000ff00077c82 */ /* 0x018fd40008000000 */
.L_x_219:
[----:B------:R-:W-:Y:S01]  /*0260*/  ISETP.NE.AND P0, PT, R21, RZ, PT ;  /* 0x000000ff1500720c */ /* 0x000fe20003f05270 */
[----:B------:R-:W-:-:S12]  /*0270*/  BSSY.RECONVERGENT B0, `(.L_x_136) ;  /* 0x0000080000007945 */ /* 0x000fd80003800200 */
[----:B012345:R-:W-:Y:S05]  /*0280*/  @P0 BRA `(.L_x_137) ;  /* 0x0000000400f80947 */ /* 0x03ffea0003800000 */
[----:B------:R-:W0:Y:S01]  /*0290*/  S2UR UR5, SR_CgaCtaId ;  /* 0x00000000000579c3 */ /* 0x000e220000008800 */
[----:B------:R-:W-:Y:S01]  /*02a0*/  IMAD.U32 R2, RZ, RZ, UR22 ;  /* 0x00000016ff027e24 */ /* 0x000fe2000f8e00ff */
[----:B------:R-:W-:-:S04]  /*02b0*/  UMOV UR4, 0x400 ;  /* 0x0000040000047882 */ /* 0x000fc80000000000 */
[----:B------:R-:W-:Y:S01]  /*02c0*/  ISETP.GE.U32.AND P1, PT, R2, 0xf, PT ;  /* 0x0000000f0200780c */ /* 0x000fe20003f26070 */
[----:B------:R-:W-:Y:S01]  /*02d0*/  IMAD.MOV.U32 R2, RZ, RZ, RZ ;  /* 0x000000ffff027224 */ /* 0x000fe200078e00ff */
[----:B0-----:R-:W-:-:S06]  /*02e0*/  ULEA UR4, UR5, UR4, 0x18 ;  /* 0x0000000405047291 */ /* 0x001fcc000f8ec0ff */
[----:B------:R-:W-:-:S05]  /*02f0*/  LEA R5, R0, UR4, 0x2 ;  /* 0x0000000400057c11 */ /* 0x000fca000f8e10ff */
[----:B------:R-:W-:Y:S05]  /*0300*/  @!P1 BRA `(.L_x_138) ;  /* 0x00000000005c9947 */ /* 0x000fea0003800000 */
[----:B------:R-:W-:Y:S01]  /*0310*/  VIADD R2, R5, 0x2000 ;  /* 0x0000200005027836 */ /* 0x000fe20000000000 */
[----:B------:R-:W-:-:S12]  /*0320*/  UIADD3 UR4, UPT, UPT, -UR26, URZ, URZ ;  /* 0x000000ff1a047290 */ /* 0x000fd8000fffe1ff */
.L_x_139:
[----:B------:R-:W-:Y:S01]  /*0330*/  UIADD3 UR4, UPT, UPT, UR4, 0x10, URZ ;  /* 0x0000001004047890 */ /* 0x000fe2000fffe0ff */
[----:B------:R-:W-:Y:S03]  /*0340*/  STS [R2+-0x2000], RZ ;  /* 0xffe000ff02007388 */ /* 0x000fe60000000800 */
[----:B------:R-:W-:Y:S01]  /*0350*/  UISETP.NE.AND UP0, UPT, UR4, URZ, UPT ;  /* 0x000000ff0400728c */ /* 0x000fe2000bf05270 */
        /* <DEDUP_REMOVED lines=16> */
[----:B------:R-:W-:Y:S06]  /*0460*/  BRA.U UP0, `(.L_x_139) ;  /* 0xfffffffd00b07547 */ /* 0x000fec000b83ffff */
[----:B------:R-:W-:-:S07]  /*0470*/  IMAD.U32 R2, RZ, RZ, UR26 ;  /* 0x0000001aff027e24 */ /* 0x000fce000f8e00ff */
.L_x_138:
[----:B------:R-:W-:Y:S01]  /*0480*/  ISETP.NE.AND P0, PT, RZ, UR23, PT ;  /* 0x00000017ff007c0c */ /* 0x000fe2000bf05270 */
[----:B------:R-:W-:Y:S02]  /*0490*/  IMAD.U32 R6, RZ, RZ, UR24 ;  /* 0x00000018ff067e24 */ /* 0x000fe4000f8e00ff */
[----:B------:R-:W-:Y:S02]  /*04a0*/  IMAD.U32 R3, RZ, RZ, UR23 ;  /* 0x00000017ff037e24 */ /* 0x000fe4000f8e00ff */
[----:B------:R-:W-:Y:S02]  /*04b0*/  VIADD R6, R6, 0xffffffff ;  /* 0xffffffff06067836 */ /* 0x000fe40000000000 */
[----:B------:R-:W-:-:S06]  /*04c0*/  VIADD R3, R3, 0xffffffff ;  /* 0xffffffff03037836 */ /* 0x000fcc0000000000 */
[----:B------:R-:W-:Y:S05]  /*04d0*/  @!P0 BRA `(.L_x_140) ;  /* 0x00000000007c8947 */ /* 0x000fea0003800000 */
[----:B------:R-:W-:Y:S01]  /*04e0*/  ISETP.GE.U32.AND P2, PT, R3, 0x7, PT ;  /* 0x000000070300780c */ /* 0x000fe20003f46070 */
[----:B------:R-:W-:-:S12]  /*04f0*/  UISETP.NE.AND UP0, UPT, UR24, URZ, UPT ;  /* 0x000000ff1800728c */ /* 0x000fd8000bf05270 */
[----:B------:R-:W-:Y:S05]  /*0500*/  @!P2 BRA `(.L_x_141) ;  /* 0x000000000028a947 */ /* 0x000fea0003800000 */
        /* <DEDUP_REMOVED lines=10> */
.L_x_141:
[----:B------:R-:W-:Y:S05]  /*05b0*/  BRA.U !UP0, `(.L_x_140) ;  /* 0x0000000108447547 */ /* 0x000fea000b800000 */
[----:B------:R-:W-:Y:S01]  /*05c0*/  ISETP.GE.U32.AND P2, PT, R6, 0x3, PT ;  /* 0x000000030600780c */ /* 0x000fe20003f46070 */
[----:B------:R-:W-:-:S12]  /*05d0*/  UISETP.NE.AND UP0, UPT, UR25, URZ, UPT ;  /* 0x000000ff1900728c */ /* 0x000fd8000bf05270 */
[C---:B0-----:R-:W-:Y:S02]  /*05e0*/  @P2 IMAD R4, R2.reuse, 0x400, R5 ;  /* 0x0000040002042824 */ /* 0x041fe400078e0205 */
[----:B------:R-:W-:-:S03]  /*05f0*/  @P2 VIADD R2, R2, 0x4 ;  /* 0x0000000402022836 */ /* 0x000fc60000000000 */
[----:B------:R1:W-:Y:S04]  /*0600*/  @P2 STS [R4], RZ ;  /* 0x000000ff04002388 */ /* 0x0003e80000000800 */
[----:B------:R1:W-:Y:S04]  /*0610*/  @P2 STS [R4+0x400], RZ ;  /* 0x000400ff04002388 */ /* 0x0003e80000000800 */
[----:B------:R1:W-:Y:S04]  /*0620*/  @P2 STS [R4+0x800], RZ ;  /* 0x000800ff04002388 */ /* 0x0003e80000000800 */
[----:B------:R1:W-:Y:S01]  /*0630*/  @P2 STS [R4+0xc00], RZ ;  /* 0x000c00ff04002388 */ /* 0x0003e20000000800 */
[----:B------:R-:W-:Y:S05]  /*0640*/  BRA.U !UP0, `(.L_x_140) ;  /* 0x0000000108207547 */ /* 0x000fea000b800000 */
[----:B------:R-:W-:Y:S01]  /*0650*/  IMAD R2, R2, 0x400, R5 ;  /* 0x0000040002027824 */ /* 0x000fe200078e0205 */
[----:B------:R-:W-:-:S04]  /*0660*/  UISETP.NE.AND UP0, UPT, UR25, 0x1, UPT ;  /* 0x000000011900788c */ /* 0x000fc8000bf05270 */
[----:B------:R2:W-:Y:S05]  /*0670*/  STS [R2], RZ ;  /* 0x000000ff02007388 */ /* 0x0005ea0000000800 */
[----:B------:R-:W-:Y:S05]  /*0680*/  BRA.U !UP0, `(.L_x_140) ;  /* 0x0000000108107547 */ /* 0x000fea000b800000 */
[----:B------:R-:W-:Y:S01]  /*0690*/  UISETP.NE.AND UP0, UPT, UR25, 0x2, UPT ;  /* 0x000000021900788c */ /* 0x000fe2000bf05270 */
[----:B------:R3:W-:Y:S05]  /*06a0*/  STS [R2+0x400], RZ ;  /* 0x000400ff02007388 */ /* 0x0007ea0000000800 */
[----:B------:R-:W-:-:S13]  /*06b0*/  PLOP3.LUT P2, PT, PT, PT, UP0, 0x80, 0x8 ;  /* 0x000000000008781c */ /* 0x000fda0003f4f008 */
[----:B------:R3:W-:Y:S02]  /*06c0*/  @P2 STS [R2+0x800], RZ ;  /* 0x000800ff02002388 */ /* 0x0007e40000000800 */
.L_x_140:
[----:B------:R-:W-:-:S13]  /*06d0*/  ISETP.GT.U32.AND P2, PT, R0, 0x7f, PT ;  /* 0x0000007f0000780c */ /* 0x000fda0003f44070 */
[----:B------:R-:W-:Y:S05]  /*06e0*/  @P2 BRA `(.L_x_137) ;  /* 0x0000000000e02947 */ /* 0x000fea0003800000 */
[----:B--23--:R-:W-:Y:S01]  /*06f0*/  IMAD.MOV.U32 R2, RZ, RZ, RZ ;  /* 0x000000ffff027224 */ /* 0x00cfe200078e00ff */
[----:B------:R-:W-:Y:S06]  /*0700*/  @!P1 BRA `(.L_x_142) ;  /* 0x0000000000589947 */ /* 0x000fec0003800000 */
[----:B------:R-:W-:-:S07]  /*0710*/  IMAD.MOV.U32 R2, RZ, RZ, RZ ;  /* 0x000000ffff027224 */ /* 0x000fce00078e00ff */
.L_x_143:
[C---:B012---:R-:W-:Y:S02]  /*0720*/  IMAD R4, R2.reuse, 0x400, R5 ;  /* 0x0000040002047824 */ /* 0x047fe400078e0205 */
[----:B------:R-:W-:-:S03]  /*0730*/  VIADD R2, R2, 0x10 ;  /* 0x0000001002027836 */ /* 0x000fc60000000000 */
[----:B------:R2:W-:Y:S02]  /*0740*/  STS [R4+0x200], RZ ;  /* 0x000200ff04007388 */ /* 0x0005e40000000800 */
[----:B------:R-:W-:Y:S02]  /*0750*/  ISETP.NE.AND P1, PT, R2, UR26, PT ;  /* 0x0000001a02007c0c */ /* 0x000fe4000bf25270 */
[----:B------:R2:W-:Y:S04]  /*0760*/  STS [R4+0x600], RZ ;  /* 0x000600ff04007388 */ /* 0x0005e80000000800 */
        /* <DEDUP_REMOVED lines=13> */
[----:B------:R2:W-:Y:S01]  /*0840*/  STS [R4+0x3e00], RZ ;  /* 0x003e00ff04007388 */ /* 0x0005e20000000800 */
[----:B------:R-:W-:Y:S05]  /*0850*/  @P1 BRA `(.L_x_143) ;  /* 0xfffffffc00b01947 */ /* 0x000fea000383ffff */
[----:B------:R-:W-:-:S07]  /*0860*/  IMAD.U32 R2, RZ, RZ, UR26 ;  /* 0x0000001aff027e24 */ /* 0x000fce000f8e00ff */
.L_x_142:
[----:B------:R-:W-:Y:S05]  /*0870*/  @!P0 BRA `(.L_x_137) ;  /* 0x00000000007c8947 */ /* 0x000fea0003800000 */
[----:B------:R-:W-:Y:S01]  /*0880*/  ISETP.GE.U32.AND P0, PT, R3, 0x7, PT ;  /* 0x000000070300780c */ /* 0x000fe20003f06070 */
[----:B------:R-:W-:-:S12]  /*0890*/  UISETP.NE.AND UP0, UPT, UR24, URZ, UPT ;  /* 0x000000ff1800728c */ /* 0x000fd8000bf05270 */
[----:B------:R-:W-:Y:S05]  /*08a0*/  @!P0 BRA `(.L_x_144) ;  /* 0x0000000000288947 */ /* 0x000fea0003800000 */
[C---:B------:R-:W-:Y:S02]  /*08b0*/  IMAD R3, R2.reuse, 0x400, R5 ;  /* 0x0000040002037824 */ /* 0x040fe400078e0205 */
[----:B------:R-:W-:-:S03]  /*08c0*/  VIADD R2, R2, 0x8 ;  /* 0x0000000802027836 */ /* 0x000fc60000000000 */
[----:B------:R3:W-:Y:S04]  /*08d0*/  STS [R3+0x200], RZ ;  /* 0x000200ff03007388 */ /* 0x0007e80000000800 */
[----:B------:R3:W-:Y:S04]  /*08e0*/  STS [R3+0x600], RZ ;  /* 0x000600ff03007388 */ /* 0x0007e80000000800 */
[----:B------:R3:W-:Y:S04]  /*08f0*/  STS [R3+0xa00], RZ ;  /* 0x000a00ff03007388 */ /* 0x0007e80000000800 */
[----:B------:R3:W-:Y:S04]  /*0900*/  STS [R3+0xe00], RZ ;  /* 0x000e00ff03007388 */ /* 0x0007e80000000800 */
[----:B------:R3:W-:Y:S04]  /*0910*/  STS [R3+0x1200], RZ ;  /* 0x001200ff03007388 */ /* 0x0007e80000000800 */
[----:B------:R3:W-:Y:S04]  /*0920*/  STS [R3+0x1600], RZ ;  /* 0x001600ff03007388 */ /* 0x0007e80000000800 */
[----:B------:R3:W-:Y:S04]  /*0930*/  STS [R3+0x1a00], RZ ;  /* 0x001a00ff03007388 */ /* 0x0007e80000000800 */
[----:B------:R3:W-:Y:S02]  /*0940*/  STS [R3+0x1e00], RZ ;  /* 0x001e00ff03007388 */ /* 0x0007e40000000800 */
.L_x_144:
[----:B------:R-:W-:Y:S05]  /*0950*/  BRA.U !UP0, `(.L_x_137) ;  /* 0x0000000108447547 */ /* 0x000fea000b800000 */
[----:B------:R-:W-:Y:S01]  /*0960*/  ISETP.GE.U32.AND P0, PT, R6, 0x3, PT ;  /* 0x000000030600780c */ /* 0x000fe20003f06070 */
[----:B------:R-:W-:-:S12]  /*0970*/  UISETP.NE.AND UP0, UPT, UR25, URZ, UPT ;  /* 0x000000ff1900728c */ /* 0x000fd8000bf05270 */
[C---:B---3--:R-:W-:Y:S02]  /*0980*/  @P0 IMAD R3, R2.reuse, 0x400, R5 ;  /* 0x0000040002030824 */ /* 0x048fe400078e0205 */
[----:B------:R-:W-:-:S03]  /*0990*/  @P0 VIADD R2, R2, 0x4 ;  /* 0x0000000402020836 */ /* 0x000fc60000000000 */
[----:B------:R4:W-:Y:S04]  /*09a0*/  @P0 STS [R3+0x200], RZ ;  /* 0x000200ff03000388 */ /* 0x0009e80000000800 */
[----:B------:R4:W-:Y:S04]  /*09b0*/  @P0 STS [R3+0x600], RZ ;  /* 0x000600ff03000388 */ /* 0x0009e80000000800 */
[----:B------:R4:W-:Y:S04]  /*09c0*/  @P0 STS [R3+0xa00], RZ ;  /* 0x000a00ff03000388 */ /* 0x0009e80000000800 */
[----:B------:R4:W-:Y:S01]  /*09d0*/  @P0 STS [R3+0xe00], RZ ;  /* 0x000e00ff03000388 */ /* 0x0009e20000000800 */
[----:B------:R-:W-:Y:S05]  /*09e0*/  BRA.U !UP0, `(.L_x_137) ;  /* 0x0000000108207547 */ /* 0x000fea000b800000 */
[----:B------:R-:W-:Y:S01]  /*09f0*/  IMAD R2, R2, 0x400, R5 ;  /* 0x0000040002027824 */ /* 0x000fe200078e0205 */
[----:B------:R-:W-:-:S04]  /*0a00*/  UISETP.NE.AND UP0, UPT, UR25, 0x1, UPT ;  /* 0x000000011900788c */ /* 0x000fc8000bf05270 */
[----:B------:R3:W-:Y:S05]  /*0a10*/  STS [R2+0x200], RZ ;  /* 0x000200ff02007388 */ /* 0x0007ea0000000800 */
[----:B------:R-:W-:Y:S05]  /*0a20*/  BRA.U !UP0, `(.L_x_137) ;  /* 0x0000000108107547 */ /* 0x000fea000b800000 */
[----:B------:R-:W-:Y:S01]  /*0a30*/  UISETP.NE.AND UP0, UPT, UR25, 0x2, UPT ;  /* 0x000000021900788c */ /* 0x000fe2000bf05270 */
[----:B------:R0:W-:Y:S05]  /*0a40*/  STS [R2+0x600], RZ ;  /* 0x000600ff02007388 */ /* 0x0001ea0000000800 */
[----:B------:R-:W-:-:S13]  /*0a50*/  PLOP3.LUT P0, PT, PT, PT, UP0, 0x80, 0x8 ;  /* 0x000000000008781c */ /* 0x000fda0003f0f008 */
[----:B------:R0:W-:Y:S02]  /*0a60*/  @P0 STS [R2+0xa00], RZ ;  /* 0x000a00ff02000388 */ /* 0x0001e40000000800 */
.L_x_137:
[----:B------:R-:W-:Y:S05]  /*0a70*/  BSYNC.RECONVERGENT B0 ;  /* 0x0000000000007941 */ /* 0x000fea0003800200 */
.L_x_136:
[----:B------:R-:W5:Y:S01]  /*0a80*/  LDCU.64 UR14, c[0x0][0x390] ;  /* 0x00007200ff0e77ac */ /* 0x000f620008000a00 */
[----:B------:R-:W-:Y:S02]  /*0a90*/  USHF.L.U32 UR4, UR6, 0x1e, URZ ;  /* 0x0000001e06047899 */ /* 0x000fe400080006ff */
[----:B------:R-:W-:Y:S02]  /*0aa0*/  USHF.L.U64.HI UR5, UR6, 0x1e, UR7 ;  /* 0x0000001e06057899 */ /* 0x000fe40008010207 */
[----:B-----5:R-:W-:-:S04]  /*0ab0*/  UIADD3 UR4, UP0, UPT, -UR4, UR14, URZ ;  /* 0x0000000e04047290 */ /* 0x020fc8000ff1e1ff */
[----:B------:R-:W-:Y:S02]  /*0ac0*/  UIADD3.X UR5, UPT, UPT, ~UR5, UR15, URZ, UP0, !UPT ;  /* 0x0000000f05057290 */ /* 0x000fe400087fe5ff */
[----:B------:R-:W-:-:S04]  /*0ad0*/  UISETP.LT.U32.AND UP0, UPT, UR4, 0x40000000, UPT ;  /* 0x400000000400788c */ /* 0x000fc8000bf01070 */
[----:B------:R-:W-:-:S04]  /*0ae0*/  UISETP.LT.U32.AND.EX UP0, UPT, UR5, URZ, UPT, UP0 ;  /* 0x000000ff0500728c */ /* 0x000fc8000bf01100 */
[----:B------:R-:W-:Y:S02]  /*0af0*/  USEL UR13, UR4, 0x40000000, UP0 ;  /* 0x40000000040d7887 */ /* 0x000fe40008000000 */
[----:B------:R-:W-:Y:S02]  /*0b00*/  USEL UR14, UR5, URZ, UP0 ;  /* 0x000000ff050e7287 */ /* 0x000fe40008000000 */
[----:B------:R-:W-:-:S04]  /*0b10*/  UISETP.GT.U32.AND UP0, UPT, UR13, UR8, UPT ;  /* 0x000000080d00728c */ /* 0x000fc8000bf04070 */
[----:B------:R-:W-:Y:S01]  /*0b20*/  UISETP.GT.U32.AND.EX UP0, UPT, UR14, URZ, UPT, UP0 ;  /* 0x000000ff0e00728c */ /* 0x000fe2000bf04100 */
[----:B------:R-:W-:Y:S08]  /*0b30*/  BAR.SYNC.DEFER_BLOCKING 0x0 ;  /* 0x0000000000007b1d */ /* 0x000ff00000010000 */
[----:B------:R-:W-:Y:S06]  /*0b40*/  BAR.SYNC.DEFER_BLOCKING 0x0 ;  /* 0x0000000000007b1d */ /* 0x000fec0000010000 */
[----:B------:R-:W-:Y:S05]  /*0b50*/  BRA.U !UP0, `(.L_x_145) ;  /* 0x00000011082c7547 */ /* 0x000fea000b800000 */
[----:B------:R-:W-:Y:S01]  /*0b60*/  UMOV UR10, UR8 ;  /* 0x00000008000a7c82 */ /* 0x000fe20008000000 */
[----:B------:R-:W-:-:S05]  /*0b70*/  UMOV UR5, URZ ;  /* 0x000000ff00057c82 */ /* 0x000fca0008000000 */
.L_x_150:
[----:B-----5:R-:W5:Y:S01]  /*0b80*/  LDCU.64 UR18, c[0x0][0x390] ;  /* 0x00007200ff1277ac */ /* 0x020f620008000a00 */
[----:B------:R-:W-:Y:S02]  /*0b90*/  USHF.L.U32 UR15, UR6, 0x1e, URZ ;  /* 0x0000001e060f7899 */ /* 0x000fe400080006ff */
[----:B------:R-:W-:Y:S02]  /*0ba0*/  USHF.L.U64.HI UR16, UR6, 0x1e, UR7 ;  /* 0x0000001e06107899 */ /* 0x000fe40008010207 */
[----:B------:R-:W-:-:S04]  /*0bb0*/  UIADD3 UR15, UP0, UPT, UR10, UR15, URZ ;  /* 0x0000000f0a0f7290 */ /* 0x000fc8000ff1e0ff */
[----:B------:R-:W-:Y:S02]  /*0bc0*/  UIADD3.X UR16, UPT, UPT, UR5, UR16, URZ, UP0, !UPT ;  /* 0x0000001005107290 */ /* 0x000fe400087fe4ff */
[----:B------:R-:W-:Y:S02]  /*0bd0*/  ULEA UR10, UP0, UR28, UR10, 0xb ;  /* 0x0000000a1c0a7291 */ /* 0x000fe4000f8058ff */
[----:B-----5:R-:W-:Y:S02]  /*0be0*/  UIADD3 UR17, UP1, UPT, -UR15, UR18, URZ ;  /* 0x000000120f117290 */ /* 0x020fe4000ff3e1ff */
[----:B------:R-:W-:Y:S02]  /*0bf0*/  UIADD3.X UR5, UPT, UPT, URZ, UR5, URZ, UP0, !UPT ;  /* 0x00000005ff057290 */ /* 0x000fe400087fe4ff */
[----:B------:R-:W-:Y:S02]  /*0c00*/  UIADD3.X UR4, UPT, UPT, ~UR16, UR19, URZ, UP1, !UPT ;  /* 0x0000001310047290 */ /* 0x000fe40008ffe5ff */
[----:B------:R-:W-:-:S02]  /*0c10*/  UISETP.GE.U32.AND UP1, UPT, UR17, 0x800, UPT ;  /* 0x000008001100788c */ /* 0x000fc4000bf26070 */
[----:B------:R-:W-:Y:S02]  /*0c20*/  UISETP.GE.U32.AND UP0, UPT, UR10, UR13, UPT ;  /* 0x0000000d0a00728c */ /* 0x000fe4000bf06070 */
[----:B------:R-:W-:Y:S02]  /*0c30*/  UISETP.GE.U32.AND.EX UP1, UPT, UR4, URZ, UPT, UP1 ;  /* 0x000000ff0400728c */ /* 0x000fe4000bf26110 */
[----:B------:R-:W-:-:S07]  /*0c40*/  UISETP.GE.U32.AND.EX UP0, UPT, UR5, UR14, UPT, UP0 ;  /* 0x0000000e0500728c */ /* 0x000fce000bf06100 */
[----:B0-----:R-:W-:Y:S05]  /*0c50*/  BRA.U !UP1, `(.L_x_146) ;  /* 0x0000000109587547 */ /* 0x001fea000b800000 */
[----:B------:R-:W0:Y:S01]  /*0c60*/  LDCU.64 UR18, c[0x0][0x388] ;  /* 0x00007100ff1277ac */ /* 0x000e220008000a00 */
[----:B---34-:R-:W-:-:S05]  /*0c70*/  IADD3 R3, P0, PT, R0, UR15, RZ ;  /* 0x0000000f00037c10 */ /* 0x018fca000ff1e0ff */
[----:B012---:R-:W-:Y:S01]  /*0c80*/  IMAD.X R4, RZ, RZ, UR16, P0 ;  /* 0x00000010ff047e24 */ /* 0x007fe200080e06ff */
[----:B------:R-:W-:-:S04]  /*0c90*/  LEA R2, P0, R3, UR18, 0x2 ;  /* 0x0000001203027c11 */ /* 0x000fc8000f8010ff */
        /* <DEDUP_REMOVED lines=18> */
.L_x_146:
[----:B------:R-:W1:Y:S01]  /*0dc0*/  LDCU.64 UR18, c[0x0][0x388] ;  /* 0x00007100ff1277ac */ /* 0x000e620008000a00 */
[C---:B0-23--:R-:W-:Y:S01]  /*0dd0*/  VIADD R2, R0.reuse, 0x80 ;  /* 0x0000008000027836 */ /* 0x04dfe20000000000 */
[C---:B----4-:R-:W-:Y:S01]  /*0de0*/  IADD3 R3, P0, PT, R0.reuse, UR15, RZ ;  /* 0x0000000f00037c10 */ /* 0x050fe2000ff1e0ff */
[C---:B------:R-:W-:Y:S01]  /*0df0*/  VIADD R5, R0.reuse, 0x180 ;  /* 0x0000018000057836 */ /* 0x040fe20000000000 */
[C---:B------:R-:W-:Y:S01]  /*0e00*/  ISETP.GE.AND P1, PT, R0.reuse, UR17, PT ;  /* 0x0000001100007c0c */ /* 0x040fe2000bf26270 */
[----:B------:R-:W-:Y:S01]  /*0e10*/  VIADD R6, R0, 0x100 ;  /* 0x0000010000067836 */ /* 0x000fe20000000000 */
[----:B------:R-:W-:Y:S01]  /*0e20*/  ISETP.GE.AND P2, PT, R2, UR17, PT ;  /* 0x0000001102007c0c */ /* 0x000fe2000bf46270 */
[----:B-1----:R-:W-:Y:S01]  /*0e30*/  IMAD.X R4, RZ, RZ, UR16, P0 ;  /* 0x00000010ff047e24 */ /* 0x002fe200080e06ff */
[----:B------:R-:W-:Y:S01]  /*0e40*/  ISETP.GE.AND P4, PT, R5, UR17, PT ;  /* 0x0000001105007c0c */ /* 0x000fe2000bf86270 */
[----:B------:R-:W-:Y:S01]  /*0e50*/  VIADD R5, R0, 0x200 ;  /* 0x0000020000057836 */ /* 0x000fe20000000000 */
[----:B------:R-:W-:Y:S01]  /*0e60*/  ISETP.GE.AND P3, PT, R6, UR17, PT ;  /* 0x0000001106007c0c */ /* 0x000fe2000bf66270 */
[----:B------:R-:W-:-:S02]  /*0e70*/  IMAD.MOV.U32 R11, RZ, RZ, 0x7fffffff ;  /* 0x7fffffffff0b7424 */ /* 0x000fc400078e00ff */
[----:B------:R-:W-:Y:S01]  /*0e80*/  IMAD.MOV.U32 R10, RZ, RZ, 0x7fffffff ;  /* 0x7fffffffff0a7424 */ /* 0x000fe200078e00ff */
[----:B------:R-:W-:Y:S01]  /*0e90*/  ISETP.GE.AND P5, PT, R5, UR17, PT ;  /* 0x0000001105007c0c */ /* 0x000fe2000bfa6270 */
[----:B------:R-:W-:Y:S01]  /*0ea0*/  VIADD R5, R0, 0x300 ;  /* 0x0000030000057836 */ /* 0x000fe20000000000 */
[----:B------:R-:W-:-:S04]  /*0eb0*/  LEA R2, P0, R3, UR18, 0x2 ;  /* 0x0000001203027c11 */ /* 0x000fc8000f8010ff */
[----:B------:R-:W-:Y:S01]  /*0ec0*/  LEA.HI.X R3, R3, UR19, R4, 0x2, P0 ;  /* 0x0000001303037c11 */ /* 0x000fe200080f1404 */
[----:B------:R-:W-:Y:S02]  /*0ed0*/  VIADD R4, R0, 0x280 ;  /* 0x0000028000047836 */ /* 0x000fe40000000000 */
[----:B------:R-:W-:Y:S02]  /*0ee0*/  IMAD.MOV.U32 R13, RZ, RZ, 0x7fffffff ;  /* 0x7fffffffff0d7424 */ /* 0x000fe400078e00ff */
[----:B------:R1:W5:Y:S01]  /*0ef0*/  @!P2 LDG.E R11, desc[UR20][R2.64+0x200] ;  /* 0x00020014020ba981 */ /* 0x000362000c1e1900 */
[----:B------:R-:W-:Y:S01]  /*0f00*/  ISETP.GE.AND P0, PT, R4, UR17, PT ;  /* 0x0000001104007c0c */ /* 0x000fe2000bf06270 */
[----:B------:R-:W-:Y:S02]  /*0f10*/  VIADD R4, R0, 0x380 ;  /* 0x0000038000047836 */ /* 0x000fe40000000000 */
[----:B------:R1:W5:Y:S01]  /*0f20*/  @!P1 LDG.E R10, desc[UR20][R2.64] ;  /* 0x00000014020a9981 */ /* 0x000362000c1e1900 */
[----:B------:R-:W-:Y:S01]  /*0f30*/  IMAD.MOV.U32 R12, RZ, RZ, 0x7fffffff ;  /* 0x7fffffffff0c7424 */ /* 0x000fe200078e00ff */
[----:B------:R-:W-:-:S02]  /*0f40*/  ISETP.GE.AND P1, PT, R5, UR17, PT ;  /* 0x0000001105007c0c */ /* 0x000fc4000bf26270 */
[----:B------:R-:W-:Y:S01]  /*0f50*/  ISETP.GE.AND P2, PT, R4, UR17, PT ;  /* 0x0000001104007c0c */ /* 0x000fe2000bf46270 */
[C---:B------:R-:W-:Y:S01]  /*0f60*/  VIADD R4, R0.reuse, 0x480 ;  /* 0x0000048000047836 */ /* 0x040fe20000000000 */
[----:B------:R1:W5:Y:S01]  /*0f70*/  @!P4 LDG.E R13, desc[UR20][R2.64+0x600] ;  /* 0x00060014020dc981 */ /* 0x000362000c1e1900 */
[----:B------:R-:W-:Y:S01]  /*0f80*/  IMAD.MOV.U32 R14, RZ, RZ, 0x7fffffff ;  /* 0x7fffffffff0e7424 */ /* 0x000fe200078e00ff */
[----:B------:R-:W-:Y:S02]  /*0f90*/  LOP3.LUT R5, R0, 0x400, RZ, 0xfc, !PT ;  /* 0x0000040000057812 */ /* 0x000fe400078efcff */
[----:B------:R-:W-:Y:S01]  /*0fa0*/  ISETP.GE.AND P4, PT, R4, UR17, PT ;  /* 0x0000001104007c0c */ /* 0x000fe2000bf86270 */
[----:B------:R-:W-:Y:S01]  /*0fb0*/  VIADD R4, R0, 0x500 ;  /* 0x0000050000047836 */ /* 0x000fe20000000000 */
[----:B------:R1:W5:Y:S01]  /*0fc0*/  @!P3 LDG.E R12, desc[UR20][R2.64+0x400] ;  /* 0x00040014020cb981 */ /* 0x000362000c1e1900 */
[----:B------:R-:W-:Y:S01]  /*0fd0*/  ISETP.GE.AND P3, PT, R5, UR17, PT ;  /* 0x0000001105007c0c */ /* 0x000fe2000bf66270 */
[----:B------:R-:W-:-:S02]  /*0fe0*/  IMAD.MOV.U32 R15, RZ, RZ, 0x7fffffff ;  /* 0x7fffffffff0f7424 */ /* 0x000fc400078e00ff */
[----:B------:R-:W-:Y:S01]  /*0ff0*/  IMAD.MOV.U32 R18, RZ, RZ, 0x7fffffff ;  /* 0x7fffffffff127424 */ /* 0x000fe200078e00ff */
[----:B------:R1:W5:Y:S01]  /*1000*/  @!P5 LDG.E R14, desc[UR20][R2.64+0x800] ;  /* 0x00080014020ed981 */ /* 0x000362000c1e1900 */
[----:B------:R-:W-:Y:S01]  /*1010*/  ISETP.GE.AND P5, PT, R4, UR17, PT ;  /* 0x0000001104007c0c */ /* 0x000fe2000bfa6270 */
[C---:B------:R-:W-:Y:S02]  /*1020*/  VIADD R5, R0.reuse, 0x580 ;  /* 0x0000058000057836 */ /* 0x040fe40000000000 */
[----:B------:R-:W-:Y:S01]  /*1030*/  VIADD R4, R0, 0x600 ;  /* 0x0000060000047836 */ /* 0x000fe20000000000 */
[----:B------:R1:W5:Y:S01]  /*1040*/  @!P0 LDG.E R15, desc[UR20][R2.64+0xa00] ;  /* 0x000a0014020f8981 */ /* 0x000362000c1e1900 */
[----:B------:R-:W-:Y:S01]  /*1050*/  IMAD.MOV.U32 R19, RZ, RZ, 0x7fffffff ;  /* 0x7fffffffff137424 */ /* 0x000fe200078e00ff */
[----:B------:R-:W-:Y:S01]  /*1060*/  ISETP.GE.AND P0, PT, R5, UR17, PT ;  /* 0x0000001105007c0c */ /* 0x000fe2000bf06270 */
[----:B------:R-:W-:Y:S01]  /*1070*/  IMAD.MOV.U32 R17, RZ, RZ, 0x7fffffff ;  /* 0x7fffffffff117424 */ /* 0x000fe200078e00ff */
[----:B------:R1:W5:Y:S01]  /*1080*/  @!P1 LDG.E R18, desc[UR20][R2.64+0xc00] ;  /* 0x000c001402129981 */ /* 0x000362000c1e1900 */
[----:B------:R-:W-:Y:S01]  /*1090*/  IMAD.MOV.U32 R16, RZ, RZ, 0x7fffffff ;  /* 0x7fffffffff107424 */ /* 0x000fe200078e00ff */
[----:B------:R-:W-:Y:S01]  /*10a0*/  ISETP.GE.AND P1, PT, R4, UR17, PT ;  /* 0x0000001104007c0c */ /* 0x000fe2000bf26270 */
[C---:B------:R-:W-:Y:S01]  /*10b0*/  VIADD R4, R0.reuse, 0x680 ;  /* 0x0000068000047836 */ /* 0x040fe20000000000 */
[----:B------:R1:W5:Y:S01]  /*10c0*/  @!P2 LDG.E R19, desc[UR20][R2.64+0xe00] ;  /* 0x000e00140213a981 */ /* 0x000362000c1e1900 */
[----:B------:R-:W-:-:S03]  /*10d0*/  VIADD R5, R0, 0x700 ;  /* 0x0000070000057836 */ /* 0x000fc60000000000 */
[----:B------:R1:W5:Y:S01]  /*10e0*/  @!P3 LDG.E R17, desc[UR20][R2.64+0x1000] ;  /* 0x001000140211b981 */ /* 0x000362000c1e1900 */
[----:B------:R-:W-:Y:S02]  /*10f0*/  ISETP.GE.AND P2, PT, R4, UR17, PT ;  /* 0x0000001104007c0c */ /* 0x000fe4000bf46270 */
[----:B------:R-:W-:Y:S01]  /*1100*/  ISETP.GE.AND P3, PT, R5, UR17, PT ;  /* 0x0000001105007c0c */ /* 0x000fe2000bf66270 */
[----:B------:R1:W5:Y:S01]  /*1110*/  @!P4 LDG.E R16, desc[UR20][R2.64+0x1200] ;  /* 0x001200140210c981 */ /* 0x000362000c1e1900 */
[----:B------:R-:W-:Y:S01]  /*1120*/  ISETP.GE.AND P4, PT, R20, UR17, PT ;  /* 0x0000001114007c0c */ /* 0x000fe2000bf86270 */
[----:B------:R-:W-:Y:S02]  /*1130*/  IMAD.MOV.U32 R9, RZ, RZ, 0x7fffffff ;  /* 0x7fffffffff097424 */ /* 0x000fe400078e00ff */
[----:B------:R-:W-:Y:S02]  /*1140*/  IMAD.MOV.U32 R8, RZ, RZ, 0x7fffffff ;  /* 0x7fffffffff087424 */ /* 0x000fe400078e00ff */
[----:B------:R-:W-:-:S02]  /*1150*/  IMAD.MOV.U32 R5, RZ, RZ, 0x7fffffff ;  /* 0x7fffffffff057424 */ /* 0x000fc400078e00ff */
[----:B------:R-:W-:Y:S01]  /*1160*/  IMAD.MOV.U32 R4, RZ, RZ, 0x7fffffff ;  /* 0x7fffffffff047424 */ /* 0x000fe200078e00ff */
[----:B------:R1:W5:Y:S01]  /*1170*/  @!P5 LDG.E R9, desc[UR20][R2.64+0x1400] ;  /* 0x001400140209d981 */ /* 0x000362000c1e1900 */
[----:B------:R-:W-:Y:S02]  /*1180*/  IMAD.MOV.U32 R6, RZ, RZ, 0x7fffffff ;  /* 0x7fffffffff067424 */ /* 0x000fe400078e00ff */
[----:B------:R-:W-:Y:S01]  /*1190*/  IMAD.MOV.U32 R7, RZ, RZ, 0x7fffffff ;  /* 0x7fffffffff077424 */ /* 0x000fe200078e00ff */
[----:B------:R1:W5:Y:S04]  /*11a0*/  @!P0 LDG.E R8, desc[UR20][R2.64+0x1600] ;  /* 0x0016001402088981 */ /* 0x000368000c1e1900 */
[----:B------:R1:W5:Y:S04]  /*11b0*/  @!P1 LDG.E R5, desc[UR20][R2.64+0x1800] ;  /* 0x0018001402059981 */ /* 0x000368000c1e1900 */
[----:B------:R1:W5:Y:S04]  /*11c0*/  @!P2 LDG.E R4, desc[UR20][R2.64+0x1a00] ;  /* 0x001a00140204a981 */ /* 0x000368000c1e1900 */
[----:B------:R1:W5:Y:S04]  /*11d0*/  @!P3 LDG.E R6, desc[UR20][R2.64+0x1c00] ;  /* 0x001c00140206b981 */ /* 0x000368000c1e1900 */
[----:B------:R1:W5:Y:S02]  /*11e0*/  @!P4 LDG.E R7, desc[UR20][R2.64+0x1e00] ;  /* 0x001e00140207c981 */ /* 0x000364000c1e1900 */
.L_x_147:
[----:B01----:R-:W0:Y:S02]  /*11f0*/  LDC.64 R2, c[0x0][0x398] ;  /* 0x0000e600ff027b82 */ /* 0x003e240000000a00 */
[----:B0-----:R-:W-:-:S13]  /*1200*/  ISETP.GT.AND P0, PT, R3, R2, PT ;  /* 0x000000020300720c */ /* 0x001fda0003f04270 */
[----:B------:R-:W-:Y:S05]  /*1210*/  @!P0 BRA `(.L_x_148) ;  /* 0x0000000800788947 */ /* 0x000fea0003800000 */
[----:B------:R-:W-:Y:S01]  /*1220*/  IMAD.MOV.U32 R2, RZ, RZ, -0x1 ;  /* 0xffffffffff027424 */ /* 0x000fe200078e00ff */
[----:B-----5:R-:W-:Y:S01]  /*1230*/  ISETP.GT.AND P0, PT, R10, -0x1, PT ;  /* 0xffffffff0a00780c */ /* 0x020fe20003f04270 */
[----:B------:R-:W0:Y:S01]  /*1240*/  S2UR UR15, SR_CgaCtaId ;  /* 0x00000000000f79c3 */ /* 0x000e220000008800 */
[----:B------:R-:W-:Y:S01]  /*1250*/  ISETP.GT.AND P1, PT, R11, -0x1, PT ;  /* 0xffffffff0b00780c */ /* 0x000fe20003f24270 */
[----:B------:R-:W-:Y:S01]  /*1260*/  UMOV UR4, 0x400 ;  /* 0x0000040000047882 */ /* 0x000fe20000000000 */
[C---:B------:R-:W-:Y:S01]  /*1270*/  SEL R23, R2.reuse, 0x80000000, !P0 ;  /* 0x8000000002177807 */ /* 0x040fe20004000000 */
[----:B------:R-:W1:Y:S01]  /*1280*/  LDCU UR16, c[0x0][0x398] ;  /* 0x00007300ff1077ac */ /* 0x000e620008000800 */
[----:B------:R-:W-:Y:S02]  /*1290*/  SEL R22, R2, 0x80000000, !P1 ;  /* 0x8000000002167807 */ /* 0x000fe40004800000 */
[----:B------:R-:W-:Y:S02]  /*12a0*/  ISETP.GT.AND P0, PT, R14, -0x1, PT ;  /* 0xffffffff0e00780c */ /* 0x000fe40003f04270 */
[----:B------:R-:W-:-:S02]  /*12b0*/  ISETP.GT.AND P1, PT, R15, -0x1, PT ;  /* 0xffffffff0f00780c */ /* 0x000fc40003f24270 */
[----:B------:R-:W-:Y:S02]  /*12c0*/  ISETP.GT.AND P2, PT, R12, -0x1, PT ;  /* 0xffffffff0c00780c */ /* 0x000fe40003f44270 */
[----:B------:R-:W-:Y:S02]  /*12d0*/  ISETP.GT.AND P3, PT, R13, -0x1, PT ;  /* 0xffffffff0d00780c */ /* 0x000fe40003f64270 */
[----:B------:R-:W-:Y:S02]  /*12e0*/  LOP3.LUT R10, R23, R10, RZ, 0x3c, !PT ;  /* 0x0000000a170a7212 */ /* 0x000fe400078e3cff */
[----:B------:R-:W-:Y:S02]  /*12f0*/  LOP3.LUT R11, R22, R11, RZ, 0x3c, !PT ;  /* 0x0000000b160b7212 */ /* 0x000fe400078e3cff */
[C---:B------:R-:W-:Y:S02]  /*1300*/  SEL R23, R2.reuse, 0x80000000, !P0 ;  /* 0x8000000002177807 */ /* 0x040fe40004000000 */
[----:B------:R-:W-:-:S02]  /*1310*/  SEL R22, R2, 0x80000000, !P1 ;  /* 0x8000000002167807 */ /* 0x000fc40004800000 */
[----:B------:R-:W-:Y:S01]  /*1320*/  ISETP.GT.AND P0, PT, R17, -0x1, PT ;  /* 0xffffffff1100780c */ /* 0x000fe20003f04270 */
[----:B0-----:R-:W-:Y:S01]  /*1330*/  ULEA UR15, UR15, UR4, 0x18 ;  /* 0x000000040f0f7291 */ /* 0x001fe2000f8ec0ff */
[----:B------:R-:W-:Y:S02]  /*1340*/  ISETP.GT.AND P1, PT, R16, -0x1, PT ;  /* 0xffffffff1000780c */ /* 0x000fe40003f24270 */
[C---:B------:R-:W-:Y:S01]  /*1350*/  SEL R25, R2.reuse, 0x80000000, !P2 ;  /* 0x8000000002197807 */ /* 0x040fe20005000000 */
[----:B------:R-:W-:Y:S01]  /*1360*/  UMOV UR4, URZ ;  /* 0x000000ff00047c82 */ /* 0x000fe20008000000 */
[----:B------:R-:W-:Y:S02]  /*1370*/  SEL R24, R2, 0x80000000, !P3 ;  /* 0x8000000002187807 */ /* 0x000fe40005800000 */
[----:B------:R-:W-:Y:S02]  /*1380*/  ISETP.GT.AND P2, PT, R18, -0x1, PT ;  /* 0xffffffff1200780c */ /* 0x000fe40003f44270 */
[----:B------:R-:W-:-:S02]  /*1390*/  ISETP.GT.AND P3, PT, R19, -0x1, PT ;  /* 0xffffffff1300780c */ /* 0x000fc40003f64270 */
[----:B------:R-:W-:Y:S02]  /*13a0*/  LOP3.LUT R14, R23, R14, RZ, 0x3c, !PT ;  /* 0x0000000e170e7212 */ /* 0x000fe400078e3cff */
[----:B------:R-:W-:Y:S02]  /*13b0*/  LOP3.LUT R15, R22, R15, RZ, 0x3c, !PT ;  /* 0x0000000f160f7212 */ /* 0x000fe400078e3cff */
[C---:B------:R-:W-:Y:S02]  /*13c0*/  SEL R22, R2.reuse, 0x80000000, !P0 ;  /* 0x8000000002167807 */ /* 0x040fe40004000000 */
[----:B------:R-:W-:Y:S02]  /*13d0*/  SEL R23, R2, 0x80000000, !P1 ;  /* 0x8000000002177807 */ /* 0x000fe40004800000 */
[----:B------:R-:W-:Y:S02]  /*13e0*/  LOP3.LUT R12, R25, R12, RZ, 0x3c, !PT ;  /* 0x0000000c190c7212 */ /* 0x000fe400078e3cff */
[----:B------:R-:W-:-:S02]  /*13f0*/  LOP3.LUT R13, R24, R13, RZ, 0x3c, !PT ;  /* 0x0000000d180d7212 */ /* 0x000fc400078e3cff */
[----:B------:R-:W-:Y:S02]  /*1400*/  ISETP.GT.AND P0, PT, R8, -0x1, PT ;  /* 0xffffffff0800780c */ /* 0x000fe40003f04270 */
[C---:B------:R-:W-:Y:S02]  /*1410*/  SEL R25, R2.reuse, 0x80000000, !P2 ;  /* 0x8000000002197807 */ /* 0x040fe40005000000 */
[C---:B------:R-:W-:Y:S02]  /*1420*/  SEL R24, R2.reuse, 0x80000000, !P3 ;  /* 0x8000000002187807 */ /* 0x040fe40005800000 */
[----:B------:R-:W-:Y:S02]  /*1430*/  ISETP.GT.AND P2, PT, R9, -0x1, PT ;  /* 0xffffffff0900780c */ /* 0x000fe40003f44270 */
[----:B------:R-:W-:Y:S02]  /*1440*/  LOP3.LUT R16, R23, R16, RZ, 0x3c, !PT ;  /* 0x0000001017107212 */ /* 0x000fe400078e3cff */
[----:B------:R-:W-:-:S02]  /*1450*/  SEL R23, R2, 0x80000000, !P0 ;  /* 0x8000000002177807 */ /* 0x000fc40004000000 */
[----:B------:R-:W-:Y:S02]  /*1460*/  LOP3.LUT R19, R24, R19, RZ, 0x3c, !PT ;  /* 0x0000001318137212 */ /* 0x000fe400078e3cff */
[----:B------:R-:W-:Y:S02]  /*1470*/  ISETP.GT.AND P0, PT, R5, -0x1, PT ;  /* 0xffffffff0500780c */ /* 0x000fe40003f04270 */
[----:B------:R-:W-:Y:S02]  /*1480*/  SEL R24, R2, 0x80000000, !P2 ;  /* 0x8000000002187807 */ /* 0x000fe40005000000 */
[----:B------:R-:W-:Y:S02]  /*1490*/  ISETP.GT.AND P1, PT, R4, -0x1, PT ;  /* 0xffffffff0400780c */ /* 0x000fe40003f24270 */
[----:B------:R-:W-:Y:S02]  /*14a0*/  ISETP.GT.AND P2, PT, R6, -0x1, PT ;  /* 0xffffffff0600780c */ /* 0x000fe40003f44270 */
[----:B------:R-:W-:-:S02]  /*14b0*/  LOP3.LUT R17, R22, R17, RZ, 0x3c, !PT ;  /* 0x0000001116117212 */ /* 0x000fc400078e3cff */
[C---:B------:R-:W-:Y:S02]  /*14c0*/  SEL R22, R2.reuse, 0x80000000, !P0 ;  /* 0x8000000002167807 */ /* 0x040fe40004000000 */
[----:B------:R-:W-:Y:S02]  /*14d0*/  LOP3.LUT R18, R25, R18, RZ, 0x3c, !PT ;  /* 0x0000001219127212 */ /* 0x000fe400078e3cff */
[----:B------:R-:W-:Y:S02]  /*14e0*/  LOP3.LUT R8, R23, R8, RZ, 0x3c, !PT ;  /* 0x0000000817087212 */ /* 0x000fe400078e3cff */
[----:B------:R-:W-:Y:S02]  /*14f0*/  ISETP.GT.AND P0, PT, R7, -0x1, PT ;  /* 0xffffffff0700780c */ /* 0x000fe40003f04270 */
[C---:B------:R-:W-:Y:S02]  /*1500*/  SEL R23, R2.reuse, 0x80000000, !P1 ;  /* 0x8000000002177807 */ /* 0x040fe40004800000 */
[----:B------:R-:W-:-:S02]  /*1510*/  SEL R25, R2, 0x80000000, !P2 ;  /* 0x8000000002197807 */ /* 0x000fc40005000000 */
[----:B------:R-:W-:Y:S02]  /*1520*/  ISETP.NE.AND P1, PT, R10, 0x7fffffff, PT ;  /* 0x7fffffff0a00780c */ /* 0x000fe40003f25270 */
[----:B------:R-:W-:Y:S02]  /*1530*/  ISETP.NE.AND P2, PT, R11, 0x7fffffff, PT ;  /* 0x7fffffff0b00780c */ /* 0x000fe40003f45270 */
[----:B------:R-:W-:Y:S02]  /*1540*/  ISETP.NE.AND P3, PT, R12, 0x7fffffff, PT ;  /* 0x7fffffff0c00780c */ /* 0x000fe40003f65270 */
[----:B------:R-:W-:Y:S02]  /*1550*/  ISETP.NE.AND P4, PT, R13, 0x7fffffff, PT ;  /* 0x7fffffff0d00780c */ /* 0x000fe40003f85270 */
[----:B------:R-:W-:Y:S02]  /*1560*/  LOP3.LUT R5, R22, R5, RZ, 0x3c, !PT ;  /* 0x0000000516057212 */ /* 0x000fe400078e3cff */
[----:B------:R-:W-:-:S02]  /*1570*/  SEL R22, R2, 0x80000000, !P0 ;  /* 0x8000000002167807 */ /* 0x000fc40004000000 */
[----:B------:R-:W-:Y:S02]  /*1580*/  SEL R10, R10, 0x80000000, P1 ;  /* 0x800000000a0a7807 */ /* 0x000fe40000800000 */
[----:B------:R-:W-:Y:S02]  /*1590*/  SEL R11, R11, 0x80000000, P2 ;  /* 0x800000000b0b7807 */ /* 0x000fe40001000000 */
[----:B------:R-:W-:Y:S02]  /*15a0*/  SEL R12, R12, 0x80000000, P3 ;  /* 0x800000000c0c7807 */ /* 0x000fe40001800000 */
[----:B------:R-:W-:Y:S02]  /*15b0*/  SEL R13, R13, 0x80000000, P4 ;  /* 0x800000000d0d7807 */ /* 0x000fe40002000000 */
[----:B------:R-:W-:Y:S02]  /*15c0*/  ISETP.NE.AND P5, PT, R14, 0x7fffffff, PT ;  /* 0x7fffffff0e00780c */ /* 0x000fe40003fa5270 */
[----:B------:R-:W-:-:S02]  /*15d0*/  ISETP.NE.AND P0, PT, R15, 0x7fffffff, PT ;  /* 0x7fffffff0f00780c */ /* 0x000fc40003f05270 */
[----:B------:R-:W-:Y:S02]  /*15e0*/  ISETP.NE.AND P1, PT, R18, 0x7fffffff, PT ;  /* 0x7fffffff1200780c */ /* 0x000fe40003f25270 */
[----:B------:R-:W-:Y:S02]  /*15f0*/  ISETP.NE.AND P2, PT, R19, 0x7fffffff, PT ;  /* 0x7fffffff1300780c */ /* 0x000fe40003f45270 */
[----:B------:R-:W-:Y:S02]  /*1600*/  ISETP.NE.AND P3, PT, R17, 0x7fffffff, PT ;  /* 0x7fffffff1100780c */ /* 0x000fe40003f65270 */
[----:B------:R-:W-:Y:S02]  /*1610*/  ISETP.NE.AND P4, PT, R16, 0x7fffffff, PT ;  /* 0x7fffffff1000780c */ /* 0x000fe40003f85270 */
[----:B------:R-:W-:Y:S02]  /*1620*/  LOP3.LUT R9, R24, R9, RZ, 0x3c, !PT ;  /* 0x0000000918097212 */ /* 0x000fe400078e3cff */
[----:B------:R-:W-:-:S02]  /*1630*/  LOP3.LUT R4, R23, R4, RZ, 0x3c, !PT ;  /* 0x0000000417047212 */ /* 0x000fc400078e3cff */
[----:B------:R-:W-:Y:S02]  /*1640*/  LOP3.LUT R6, R25, R6, RZ, 0x3c, !PT ;  /* 0x0000000619067212 */ /* 0x000fe400078e3cff */
[----:B------:R-:W-:Y:S02]  /*1650*/  LOP3.LUT R7, R22, R7, RZ, 0x3c, !PT ;  /* 0x0000000716077212 */ /* 0x000fe400078e3cff */
[----:B------:R-:W-:Y:S02]  /*1660*/  SEL R14, R14, 0x80000000, P5 ;  /* 0x800000000e0e7807 */ /* 0x000fe40002800000 */
[----:B------:R-:W-:Y:S02]  /*1670*/  SEL R15, R15, 0x80000000, P0 ;  /* 0x800000000f0f7807 */ /* 0x000fe40000000000 */
[----:B------:R-:W-:Y:S02]  /*1680*/  SEL R18, R18, 0x80000000, P1 ;  /* 0x8000000012127807 */ /* 0x000fe40000800000 */
[----:B------:R-:W-:-:S02]  /*1690*/  SEL R19, R19, 0x80000000, P2 ;  /* 0x8000000013137807 */ /* 0x000fc40001000000 */
[----:B------:R-:W-:Y:S02]  /*16a0*/  SEL R17, R17, 0x80000000, P3 ;  /* 0x8000000011117807 */ /* 0x000fe40001800000 */
[----:B------:R-:W-:Y:S02]  /*16b0*/  SEL R16, R16, 0x80000000, P4 ;  /* 0x8000000010107807 */ /* 0x000fe40002000000 */
[----:B------:R-:W-:Y:S02]  /*16c0*/  ISETP.NE.AND P5, PT, R9, 0x7fffffff, PT ;  /* 0x7fffffff0900780c */ /* 0x000fe40003fa5270 */
[----:B------:R-:W-:Y:S02]  /*16d0*/  ISETP.NE.AND P0, PT, R8, 0x7fffffff, PT ;  /* 0x7fffffff0800780c */ /* 0x000fe40003f05270 */
[----:B------:R-:W-:Y:S02]  /*16e0*/  ISETP.NE.AND P1, PT, R5, 0x7fffffff, PT ;  /* 0x7fffffff0500780c */ /* 0x000fe40003f25270 */
[----:B------:R-:W-:-:S02]  /*16f0*/  ISETP.NE.AND P2, PT, R4, 0x7fffffff, PT ;  /* 0x7fffffff0400780c */ /* 0x000fc40003f45270 */
[----:B------:R-:W-:Y:S02]  /*1700*/  ISETP.NE.AND P3, PT, R6, 0x7fffffff, PT ;  /* 0x7fffffff0600780c */ /* 0x000fe40003f65270 */
[----:B------:R-:W-:Y:S02]  /*1710*/  ISETP.NE.AND P4, PT, R7, 0x7fffffff, PT ;  /* 0x7fffffff0700780c */ /* 0x000fe40003f85270 */
[----:B------:R-:W-:Y:S02]  /*1720*/  SEL R9, R9, 0x80000000, P5 ;  /* 0x8000000009097807 */ /* 0x000fe40002800000 */
[----:B------:R-:W-:Y:S02]  /*1730*/  SEL R8, R8, 0x80000000, P0 ;  /* 0x8000000008087807 */ /* 0x000fe40000000000 */
[----:B------:R-:W-:Y:S02]  /*1740*/  SEL R5, R5, 0x80000000, P1 ;  /* 0x8000000005057807 */ /* 0x000fe40000800000 */
[----:B------:R-:W-:-:S02]  /*1750*/  SEL R4, R4, 0x80000000, P2 ;  /* 0x8000000004047807 */ /* 0x000fc40001000000 */
[----:B------:R-:W-:Y:S02]  /*1760*/  SEL R6, R6, 0x80000000, P3 ;  /* 0x8000000006067807 */ /* 0x000fe40001800000 */
[----:B-1----:R-:W-:-:S07]  /*1770*/  SEL R7, R7, 0x80000000, P4 ;  /* 0x8000000007077807 */ /* 0x002fce0002000000 */
.L_x_149:
[----:B------:R-:W-:Y:S01]  /*1780*/  IMAD R22, RZ, RZ, -UR16 ;  /* 0x80000010ff167e24 */ /* 0x000fe2000f8e02ff */
[----:B0-----:R-:W-:Y:S01]  /*1790*/  SHF.R.U32.HI R25, RZ, UR16, R10 ;  /* 0x00000010ff197c19 */ /* 0x001fe2000801160a */
[----:B------:R-:W-:Y:S01]  /*17a0*/  ULEA UR17, UR4, UR15, 0xa ;  /* 0x0000000f04117291 */ /* 0x000fe2000f8e50ff */
[----:B------:R-:W-:Y:S01]  /*17b0*/  SHF.R.U32.HI R27, RZ, UR16, R12 ;  /* 0x00000010ff1b7c19 */ /* 0x000fe2000801160c */
[----:B------:R-:W-:Y:S01]  /*17c0*/  UIADD3 UR4, UPT, UPT, UR4, 0x1, URZ ;  /* 0x0000000104047890 */ /* 0x000fe2000fffe0ff */
[----:B------:R-:W-:Y:S02]  /*17d0*/  VIADDMNMX R23, R22, R3, 0x8, PT ;  /* 0x0000000816177446 */ /* 0x000fe40003800103 */
[----:B------:R-:W-:Y:S02]  /*17e0*/  SHF.R.U32.HI R29, RZ, UR16, R13 ;  /* 0x00000010ff1d7c19 */ /* 0x000fe4000801160d */
[----:B------:R-:W-:Y:S02]  /*17f0*/  SHF.L.U32 R22, R2, R23, RZ ;  /* 0x0000001702167219 */ /* 0x000fe400000006ff */
[----:B------:R-:W-:-:S02]  /*1800*/  SHF.R.U32.HI R23, RZ, UR16, R11 ;  /* 0x00000010ff177c19 */ /* 0x000fc4000801160b */
[-C--:B------:R-:W-:Y:S02]  /*1810*/  LOP3.LUT R25, R25, R22.reuse, RZ, 0x30, !PT ;  /* 0x0000001619197212 */ /* 0x080fe400078e30ff */
[-C--:B------:R-:W-:Y:S02]  /*1820*/  LOP3.LUT R23, R23, R22.reuse, RZ, 0x30, !PT ;  /* 0x0000001617177212 */ /* 0x080fe400078e30ff */
[----:B------:R-:W-:Y:S02]  /*1830*/  LOP3.LUT R27, R27, R22, RZ, 0x30, !PT ;  /* 0x000000161b1b7212 */ /* 0x000fe400078e30ff */
[----:B------:R-:W-:Y:S02]  /*1840*/  LEA R25, R25, UR17, 0x2 ;  /* 0x0000001119197c11 */ /* 0x000fe4000f8e10ff */
[----:B------:R-:W-:Y:S02]  /*1850*/  LEA R23, R23, UR17, 0x2 ;  /* 0x0000001117177c11 */ /* 0x000fe4000f8e10ff */
[----:B------:R-:W-:Y:S01]  /*1860*/  LEA R27, R27, UR17, 0x2 ;  /* 0x000000111b1b7c11 */ /* 0x000fe2000f8e10ff */
[----:B------:R0:W-:Y:S01]  /*1870*/  ATOMS.POPC.INC.32 RZ, [R25+URZ] ;  /* 0x0000000019ff7f8c */ /* 0x0001e2000d8000ff */
[----:B------:R-:W-:-:S02]  /*1880*/  SHF.R.U32.HI R24, RZ, UR16, R14 ;  /* 0x00000010ff187c19 */ /* 0x000fc4000801160e */
[----:B------:R-:W-:Y:S01]  /*1890*/  SHF.R.U32.HI R26, RZ, UR16, R15 ;  /* 0x00000010ff1a7c19 */ /* 0x000fe2000801160f */
[----:B------:R1:W-:Y:S01]  /*18a0*/  ATOMS.POPC.INC.32 RZ, [R23+URZ] ;  /* 0x0000000017ff7f8c */ /* 0x0003e2000d8000ff */
[-C--:B------:R-:W-:Y:S02]  /*18b0*/  LOP3.LUT R29, R29, R22.reuse, RZ, 0x30, !PT ;  /* 0x000000161d1d7212 */ /* 0x080fe400078e30ff */
[-C--:B------:R-:W-:Y:S01]  /*18c0*/  LOP3.LUT R24, R24, R22.reuse, RZ, 0x30, !PT ;  /* 0x0000001618187212 */ /* 0x080fe200078e30ff */
[----:B------:R2:W-:Y:S01]  /*18d0*/  ATOMS.POPC.INC.32 RZ, [R27+URZ] ;  /* 0x000000001bff7f8c */ /* 0x0005e2000d8000ff */
[----:B0-----:R-:W-:Y:S02]  /*18e0*/  SHF.R.U32.HI R25, RZ, UR16, R19 ;  /* 0x00000010ff197c19 */ /* 0x001fe40008011613 */
[----:B------:R-:W-:Y:S02]  /*18f0*/  LOP3.LUT R26, R26, R22, RZ, 0x30, !PT ;  /* 0x000000161a1a7212 */ /* 0x000fe400078e30ff */
[----:B-1----:R-:W-:-:S02]  /*1900*/  SHF.R.U32.HI R23, RZ, UR16, R18 ;  /* 0x00000010ff177c19 */ /* 0x002fc40008011612 */
[----:B------:R-:W-:Y:S02]  /*1910*/  LEA R29, R29, UR17, 0x2 ;  /* 0x000000111d1d7c11 */ /* 0x000fe4000f8e10ff */
[----:B--2---:R-:W-:Y:S02]  /*1920*/  SHF.R.U32.HI R27, RZ, UR16, R17 ;  /* 0x00000010ff1b7c19 */ /* 0x004fe40008011611 */
[-C--:B------:R-:W-:Y:S01]  /*1930*/  LOP3.LUT R23, R23, R22.reuse, RZ, 0x30, !PT ;  /* 0x0000001617177212 */ /* 0x080fe200078e30ff */
[----:B------:R0:W-:Y:S01]  /*1940*/  ATOMS.POPC.INC.32 RZ, [R29+URZ] ;  /* 0x000000001dff7f8c */ /* 0x0001e2000d8000ff */
[-C--:B------:R-:W-:Y:S02]  /*1950*/  LOP3.LUT R25, R25, R22.reuse, RZ, 0x30, !PT ;  /* 0x0000001619197212 */ /* 0x080fe400078e30ff */
[----:B------:R-:W-:Y:S02]  /*1960*/  LEA R24, R24, UR17, 0x2 ;  /* 0x0000001118187c11 */ /* 0x000fe4000f8e10ff */
[----:B------:R-:W-:-:S02]  /*1970*/  LOP3.LUT R27, R27, R22, RZ, 0x30, !PT ;  /* 0x000000161b1b7212 */ /* 0x000fc400078e30ff */
[----:B------:R-:W-:Y:S01]  /*1980*/  LEA R26, R26, UR17, 0x2 ;  /* 0x000000111a1a7c11 */ /* 0x000fe2000f8e10ff */
[----:B------:R1:W-:Y:S01]  /*1990*/  ATOMS.POPC.INC.32 RZ, [R24+URZ] ;  /* 0x0000000018ff7f8c */ /* 0x0003e2000d8000ff */
[----:B------:R-:W-:Y:S02]  /*19a0*/  LEA R23, R23, UR17, 0x2 ;  /* 0x0000001117177c11 */ /* 0x000fe4000f8e10ff */
[----:B------:R-:W-:Y:S01]  /*19b0*/  LEA R25, R25, UR17, 0x2 ;  /* 0x0000001119197c11 */ /* 0x000fe2000f8e10ff */
[----:B------:R2:W-:Y:S01]  /*19c0*/  ATOMS.POPC.INC.32 RZ, [R26+URZ] ;  /* 0x000000001aff7f8c */ /* 0x0005e2000d8000ff */
[----:B------:R-:W-:Y:S02]  /*19d0*/  LEA R27, R27, UR17, 0x2 ;  /* 0x000000111b1b7c11 */ /* 0x000fe4000f8e10ff */
[----:B0-----:R-:W-:Y:S01]  /*19e0*/  SHF.R.U32.HI R29, RZ, UR16, R16 ;  /* 0x00000010ff1d7c19 */ /* 0x001fe20008011610 */
[----:B------:R0:W-:Y:S01]  /*19f0*/  ATOMS.POPC.INC.32 RZ, [R23+URZ] ;  /* 0x0000000017ff7f8c */ /* 0x0001e2000d8000ff */
[----:B-1----:R-:W-:-:S02]  /*1a00*/  SHF.R.U32.HI R24, RZ, UR16, R9 ;  /* 0x00000010ff187c19 */ /* 0x002fc40008011609 */
[----:B------:R-:W-:Y:S01]  /*1a10*/  SHF.R.U32.HI R28, RZ, UR16, R7 ;  /* 0x00000010ff1c7c19 */ /* 0x000fe20008011607 */
[----:B------:R1:W-:Y:S01]  /*1a20*/  ATOMS.POPC.INC.32 RZ, [R25+URZ] ;  /* 0x0000000019ff7f8c */ /* 0x0003e2000d8000ff */
[----:B--2---:R-:W-:Y:S02]  /*1a30*/  SHF.R.U32.HI R26, RZ, UR16, R8 ;  /* 0x00000010ff1a7c19 */ /* 0x004fe40008011608 */
[-C--:B------:R-:W-:Y:S01]  /*1a40*/  LOP3.LUT R29, R29, R22.reuse, RZ, 0x30, !PT ;  /* 0x000000161d1d7212 */ /* 0x080fe200078e30ff */
[----:B------:R2:W-:Y:S01]  /*1a50*/  ATOMS.POPC.INC.32 RZ, [R27+URZ] ;  /* 0x000000001bff7f8c */ /* 0x0005e2000d8000ff */
[----:B0-----:R-:W-:Y:S02]  /*1a60*/  SHF.R.U32.HI R23, RZ, UR16, R5 ;  /* 0x00000010ff177c19 */ /* 0x001fe40008011605 */
[----:B------:R-:W-:Y:S02]  /*1a70*/  LOP3.LUT R24, R24, R22, RZ, 0x30, !PT ;  /* 0x0000001618187212 */ /* 0x000fe400078e30ff */
[----:B-1----:R-:W-:-:S02]  /*1a80*/  SHF.R.U32.HI R25, RZ, UR16, R4 ;  /* 0x00000010ff197c19 */ /* 0x002fc40008011604 */
[-C--:B------:R-:W-:Y:S02]  /*1a90*/  LOP3.LUT R26, R26, R22.reuse, RZ, 0x30, !PT ;  /* 0x000000161a1a7212 */ /* 0x080fe400078e30ff */
[----:B--2---:R-:W-:Y:S01]  /*1aa0*/  SHF.R.U32.HI R27, RZ, UR16, R6 ;  /* 0x00000010ff1b7c19 */ /* 0x004fe20008011606 */
[----:B------:R-:W-:Y:S01]  /*1ab0*/  UIADD3 UR16, UPT, UPT, UR16, 0x8, URZ ;  /* 0x0000000810107890 */ /* 0x000fe2000fffe0ff */
[-C--:B------:R-:W-:Y:S02]  /*1ac0*/  LOP3.LUT R23, R23, R22.reuse, RZ, 0x30, !PT ;  /* 0x0000001617177212 */ /* 0x080fe400078e30ff */
[----:B------:R-:W-:Y:S02]  /*1ad0*/  LEA R29, R29, UR17, 0x2 ;  /* 0x000000111d1d7c11 */ /* 0x000fe4000f8e10ff */
[----:B------:R-:W-:Y:S02]  /*1ae0*/  LOP3.LUT R25, R25, R22, RZ, 0x30, !PT ;  /* 0x0000001619197212 */ /* 0x000fe400078e30ff */
[----:B------:R-:W-:Y:S01]  /*1af0*/  ISETP.LE.AND P0, PT, R3, UR16, PT ;  /* 0x0000001003007c0c */ /* 0x000fe2000bf03270 */
[----:B------:R0:W-:Y:S01]  /*1b00*/  ATOMS.POPC.INC.32 RZ, [R29+URZ] ;  /* 0x000000001dff7f8c */ /* 0x0001e2000d8000ff */
[----:B------:R-:W-:-:S02]  /*1b10*/  LEA R24, R24, UR17, 0x2 ;  /* 0x0000001118187c11 */ /* 0x000fc4000f8e10ff */
[-C--:B------:R-:W-:Y:S02]  /*1b20*/  LOP3.LUT R27, R27, R22.reuse, RZ, 0x30, !PT ;  /* 0x000000161b1b7212 */ /* 0x080fe400078e30ff */
[----:B------:R-:W-:Y:S01]  /*1b30*/  LEA R26, R26, UR17, 0x2 ;  /* 0x000000111a1a7c11 */ /* 0x000fe2000f8e10ff */
[----:B------:R0:W-:Y:S01]  /*1b40*/  ATOMS.POPC.INC.32 RZ, [R24+URZ] ;  /* 0x0000000018ff7f8c */ /* 0x0001e2000d8000ff */
[----:B------:R-:W-:Y:S02]  /*1b50*/  LOP3.LUT R28, R28, R22, RZ, 0x30, !PT ;  /* 0x000000161c1c7212 */ /* 0x000fe400078e30ff */
[----:B------:R-:W-:Y:S01]  /*1b60*/  LEA R23, R23, UR17, 0x2 ;  /* 0x0000001117177c11 */ /* 0x000fe2000f8e10ff */
[----:B------:R0:W-:Y:S01]  /*1b70*/  ATOMS.POPC.INC.32 RZ, [R26+URZ] ;  /* 0x000000001aff7f8c */ /* 0x0001e2000d8000ff */
[----:B------:R-:W-:Y:S02]  /*1b80*/  LEA R25, R25, UR17, 0x2 ;  /* 0x0000001119197c11 */ /* 0x000fe4000f8e10ff */
[----:B------:R-:W-:Y:S01]  /*1b90*/  LEA R27, R27, UR17, 0x2 ;  /* 0x000000111b1b7c11 */ /* 0x000fe2000f8e10ff */
[----:B------:R0:W-:Y:S01]  /*1ba0*/  ATOMS.POPC.INC.32 RZ, [R23+URZ] ;  /* 0x0000000017ff7f8c */ /* 0x0001e2000d8000ff */
[----:B------:R-:W-:-:S03]  /*1bb0*/  LEA R28, R28, UR17, 0x2 ;  /* 0x000000111c1c7c11 */ /* 0x000fc6000f8e10ff */
[----:B------:R0:W-:Y:S04]  /*1bc0*/  ATOMS.POPC.INC.32 RZ, [R25+URZ] ;  /* 0x0000000019ff7f8c */ /* 0x0001e8000d8000ff */
[----:B------:R0:W-:Y:S04]  /*1bd0*/  ATOMS.POPC.INC.32 RZ, [R27+URZ] ;  /* 0x000000001bff7f8c */ /* 0x0001e8000d8000ff */
[----:B------:R0:W-:Y:S01]  /*1be0*/  ATOMS.POPC.INC.32 RZ, [R28+URZ] ;  /* 0x000000001cff7f8c */ /* 0x0001e2000d8000ff */
[----:B------:R-:W-:Y:S05]  /*1bf0*/  @!P0 BRA `(.L_x_149) ;  /* 0xfffffff800e08947 */ /* 0x000fea000383ffff */
.L_x_148:
[----:B------:R-:W-:Y:S05]  /*1c00*/  BRA.U !UP0, `(.L_x_150) ;  /* 0xffffffed08dc7547 */ /* 0x000fea000b83ffff */
.L_x_145:
[----:B------:R-:W-:Y:S01]  /*1c10*/  BAR.SYNC.DEFER_BLOCKING 0x0 ;  /* 0x0000000000007b1d */ /* 0x000fe20000010000 */
[----:B------:R-:W-:-:S05]  /*1c20*/  ISETP.NE.AND P0, PT, R21, RZ, PT ;  /* 0x000000ff1500720c */ /* 0x000fca0003f05270 */
[----:B------:R-:W-:Y:S08]  /*1c30*/  BSSY.RECONVERGENT B0, `(.L_x_151) ;  /* 0x0000167000007945 */ /* 0x000ff00003800200 */
[----:B------:R-:W-:Y:S05]  /*1c40*/  @P0 BRA `(.L_x_152) ;  /* 0x0000001400940947 */ /* 0x000fea0003800000 */
[----:B------:R-:W0:Y:S01]  /*1c50*/  S2UR UR5, SR_CgaCtaId ;  /* 0x00000000000579c3 */ /* 0x000e220000008800 */
[----:B------:R-:W-:Y:S01]  /*1c60*/  UISETP.GE.U32.AND UP0, UPT, UR22, 0x7, UPT ;  /* 0x000000071600788c */ /* 0x000fe2000bf06070 */
[----:B-----5:R-:W-:Y:S01]  /*1c70*/  IMAD.MOV.U32 R5, RZ, RZ, RZ ;  /* 0x000000ffff057224 */ /* 0x020fe200078e00ff */
[----:B------:R-:W-:Y:S02]  /*1c80*/  UMOV UR4, 0x400 ;  /* 0x0000040000047882 */ /* 0x000fe40000000000 */
[----:B0-----:R-:W-:-:S06]  /*1c90*/  ULEA UR4, UR5, UR4, 0x18 ;  /* 0x0000000405047291 */ /* 0x001fcc000f8ec0ff */
[----:B--23--:R-:W-:Y:S01]  /*1ca0*/  LEA R2, R0, UR4, 0x2 ;  /* 0x0000000400027c11 */ /* 0x00cfe2000f8e10ff */
[----:B------:R-:W-:Y:S06]  /*1cb0*/  BRA.U !UP0, `(.L_x_153) ;  /* 0x00000005085c7547 */ /* 0x000fec000b800000 */
[----:B-1----:R-:W0:Y:S01]  /*1cc0*/  LDC.64 R4, c[0x0][0x380] ;  /* 0x0000e000ff047b82 */ /* 0x002e220000000a00 */
[----:B----4-:R-:W-:-:S07]  /*1cd0*/  IMAD.MOV.U32 R3, RZ, RZ, RZ ;  /* 0x000000ffff037224 */ /* 0x010fce00078e00ff */
.L_x_170:
[----:B----4-:R-:W-:Y:S01]  /*1ce0*/  IMAD R7, R3, 0x400, R2 ;  /* 0x0000040003077824 */ /* 0x010fe200078e0202 */
[----:B------:R-:W-:Y:S04]  /*1cf0*/  BSSY.RECONVERGENT B1, `(.L_x_154) ;  /* 0x000000f000017945 */ /* 0x000fe80003800200 */
[----:B01----:R-:W1:Y:S04]  /*1d00*/  LDS R18, [R7] ;  /* 0x0000000007127984 */ /* 0x003e680000000800 */
[----:B--23--:R2:W3:Y:S04]  /*1d10*/  LDS R9, [R7+0x400] ;  /* 0x0004000007097984 */ /* 0x00c4e80000000800 */
[----:B------:R2:W4:Y:S04]  /*1d20*/  LDS R22, [R7+0x800] ;  /* 0x0008000007167984 */ /* 0x0005280000000800 */
[----:B------:R2:W0:Y:S04]  /*1d30*/  LDS R14, [R7+0xc00] ;  /* 0x000c0000070e7984 */ /* 0x0004280000000800 */
[----:B------:R2:W0:Y:S04]  /*1d40*/  LDS R12, [R7+0x1000] ;  /* 0x00100000070c7984 */ /* 0x0004280000000800 */
[----:B------:R2:W0:Y:S04]  /*1d50*/  LDS R6, [R7+0x1400] ;  /* 0x0014000007067984 */ /* 0x0004280000000800 */
[----:B------:R2:W0:Y:S04]  /*1d60*/  LDS R8, [R7+0x1800] ;  /* 0x0018000007087984 */ /* 0x0004280000000800 */
[----:B------:R2:W0:Y:S01]  /*1d70*/  LDS R10, [R7+0x1c00] ;  /* 0x001c0000070a7984 */ /* 0x0004220000000800 */
[----:B-1----:R-:W-:-:S13]  /*1d80*/  ISETP.NE.AND P0, PT, R18, RZ, PT ;  /* 0x000000ff1200720c */ /* 0x002fda0003f05270 */
[----:B--234-:R-:W-:Y:S05]  /*1d90*/  @!P0 BRA `(.L_x_155) ;  /* 0x0000000000108947 */ /* 0x01cfea0003800000 */
[----:B------:R-:W-:Y:S02]  /*1da0*/  IMAD R17, R3, 0x100, R0 ;  /* 0x0000010003117824 */ /* 0x000fe400078e0200 */
[----:B------:R-:W-:Y:S02]  /*1db0*/  IMAD.MOV.U32 R19, RZ, RZ, RZ ;  /* 0x000000ffff137224 */ /* 0x000fe400078e00ff */
[----:B0-----:R-:W-:-:S05]  /*1dc0*/  IMAD.WIDE.U32 R16, R17, 0x8, R4 ;  /* 0x0000000811107825 */ /* 0x001fca00078e0004 */
[----:B------:R1:W-:Y:S02]  /*1dd0*/  REDG.E.ADD.64.STRONG.GPU desc[UR20][R16.64], R18 ;  /* 0x000000121000798e */ /* 0x0003e4000c12e514 */
.L_x_155:
[----:B------:R-:W-:Y:S05]  /*1de0*/  BSYNC.RECONVERGENT B1 ;  /* 0x0000000000017941 */ /* 0x000fea0003800200 */
.L_x_154:
[----:B------:R-:W-:Y:S01]  /*1df0*/  ISETP.NE.AND P6, PT, R9, RZ, PT ;  /* 0x000000ff0900720c */ /* 0x000fe20003fc5270 */
[----:B------:R-:W-:Y:S01]  /*1e00*/  BSSY.RECONVERGENT B1, `(.L_x_156) ;  /* 0x000000e000017945 */ /* 0x000fe20003800200 */
[----:B------:R-:W-:Y:S02]  /*1e10*/  ISETP.NE.AND P0, PT, R22, RZ, PT ;  /* 0x000000ff1600720c */ /* 0x000fe40003f05270 */
[----:B0-----:R-:W-:Y:S02]  /*1e20*/  ISETP.NE.AND P1, PT, R14, RZ, PT ;  /* 0x000000ff0e00720c */ /* 0x001fe40003f25270 */
[----:B------:R-:W-:Y:S02]  /*1e30*/  ISETP.NE.AND P2, PT, R12, RZ, PT ;  /* 0x000000ff0c00720c */ /* 0x000fe40003f45270 */
[----:B------:R-:W-:Y:S02]  /*1e40*/  ISETP.NE.AND P3, PT, R6, RZ, PT ;  /* 0x000000ff0600720c */ /* 0x000fe40003f65270 */
[----:B------:R-:W-:-:S02]  /*1e50*/  ISETP.NE.AND P4, PT, R8, RZ, PT ;  /* 0x000000ff0800720c */ /* 0x000fc40003f85270 */
[----:B------:R-:W-:Y:S01]  /*1e60*/  ISETP.NE.AND P5, PT, R10, RZ, PT ;  /* 0x000000ff0a00720c */ /* 0x000fe20003fa5270 */
[----:B------:R-:W-:-:S12]  /*1e70*/  @!P6 BRA `(.L_x_157) ;  /* 0x000000000018e947 */ /* 0x000fd80003800000 */
[----:B-1----:R-:W-:Y:S02]  /*1e80*/  IMAD R17, R3, 0x100, R0 ;  /* 0x0000010003117824 */ /* 0x002fe400078e0200 */
[----:B------:R-:W-:Y:S02]  /*1e90*/  IMAD.MOV.U32 R18, RZ, RZ, R9 ;  /* 0x000000ffff127224 */ /* 0x000fe400078e0009 */
[----:B------:R-:W-:Y:S02]  /*1ea0*/  VIADD R17, R17, 0x100 ;  /* 0x0000010011117836 */ /* 0x000fe40000000000 */
[----:B------:R-:W-:Y:S02]  /*1eb0*/  IMAD.MOV.U32 R19, RZ, RZ, RZ ;  /* 0x000000ffff137224 */ /* 0x000fe400078e00ff */
[----:B------:R-:W-:-:S05]  /*1ec0*/  IMAD.WIDE.U32 R16, R17, 0x8, R4 ;  /* 0x0000000811107825 */ /* 0x000fca00078e0004 */
[----:B------:R0:W-:Y:S02]  /*1ed0*/  REDG.E.ADD.64.STRONG.GPU desc[UR20][R16.64], R18 ;  /* 0x000000121000798e */ /* 0x0001e4000c12e514 */
.L_x_157:
[----:B------:R-:W-:Y:S05]  /*1ee0*/  BSYNC.RECONVERGENT B1 ;  /* 0x0000000000017941 */ /* 0x000fea0003800200 */
.L_x_156:
[----:B------:R-:W-:Y:S04]  /*1ef0*/  BSSY.RECONVERGENT B1, `(.L_x_158) ;  /* 0x0000007000017945 */ /* 0x000fe80003800200 */
[----:B------:R-:W-:Y:S05]  /*1f00*/  @!P0 BRA `(.L_x_159) ;  /* 0x0000000000148947 */ /* 0x000fea0003800000 */
[----:B01----:R-:W-:Y:S02]  /*1f10*/  IMAD R17, R3, 0x100, R0 ;  /* 0x0000010003117824 */ /* 0x003fe400078e0200 */
[----:B------:R-:W-:Y:S02]  /*1f20*/  IMAD.MOV.U32 R23, RZ, RZ, RZ ;  /* 0x000000ffff177224 */ /* 0x000fe400078e00ff */
[----:B------:R-:W-:-:S04]  /*1f30*/  VIADD R17, R17, 0x200 ;  /* 0x0000020011117836 */ /* 0x000fc80000000000 */
[----:B------:R-:W-:-:S05]  /*1f40*/  IMAD.WIDE.U32 R16, R17, 0x8, R4 ;  /* 0x0000000811107825 */ /* 0x000fca00078e0004 */
[----:B------:R2:W-:Y:S02]  /*1f50*/  REDG.E.ADD.64.STRONG.GPU desc[UR20][R16.64], R22 ;  /* 0x000000161000798e */ /* 0x0005e4000c12e514 */
.L_x_159:
[----:B------:R-:W-:Y:S05]  /*1f60*/  BSYNC.RECONVERGENT B1 ;  /* 0x0000000000017941 */ /* 0x000fea0003800200 */
.L_x_158:
[----:B------:R-:W-:Y:S04]  /*1f70*/  BSSY.RECONVERGENT B1, `(.L_x_160) ;  /* 0x0000007000017945 */ /* 0x000fe80003800200 */
[----:B------:R-:W-:Y:S05]  /*1f80*/  @!P1 BRA `(.L_x_161) ;  /* 0x0000000000149947 */ /* 0x000fea0003800000 */
[----:B012---:R-:W-:Y:S02]  /*1f90*/  IMAD R17, R3, 0x100, R0 ;  /* 0x0000010003117824 */ /* 0x007fe400078e0200 */
[----:B------:R-:W-:Y:S02]  /*1fa0*/  IMAD.MOV.U32 R15, RZ, RZ, RZ ;  /* 0x000000ffff0f7224 */ /* 0x000fe400078e00ff */
[----:B------:R-:W-:-:S04]  /*1fb0*/  VIADD R17, R17, 0x300 ;  /* 0x0000030011117836 */ /* 0x000fc80000000000 */
[----:B------:R-:W-:-:S05]  /*1fc0*/  IMAD.WIDE.U32 R16, R17, 0x8, R4 ;  /* 0x0000000811107825 */ /* 0x000fca00078e0004 */
[----:B------:R3:W-:Y:S02]  /*1fd0*/  REDG.E.ADD.64.STRONG.GPU desc[UR20][R16.64], R14 ;  /* 0x0000000e1000798e */ /* 0x0007e4000c12e514 */
.L_x_161:
[----:B------:R-:W-:Y:S05]  /*1fe0*/  BSYNC.RECONVERGENT B1 ;  /* 0x0000000000017941 */ /* 0x000fea0003800200 */
.L_x_160:
[----:B------:R-:W-:Y:S04]  /*1ff0*/  BSSY.RECONVERGENT B1, `(.L_x_162) ;  /* 0x0000007000017945 */ /* 0x000fe80003800200 */
[----:B------:R-:W-:Y:S05]  /*2000*/  @!P2 BRA `(.L_x_163) ;  /* 0x000000000014a947 */ /* 0x000fea0003800000 */
[----:B---3--:R-:W-:Y:S02]  /*2010*/  IMAD R15, R3, 0x100, R0 ;  /* 0x00000100030f7824 */ /* 0x008fe400078e0200 */
[----:B------:R-:W-:Y:S02]  /*2020*/  IMAD.MOV.U32 R13, RZ, RZ, RZ ;  /* 0x000000ffff0d7224 */ /* 0x000fe400078e00ff */
[----:B------:R-:W-:-:S04]  /*2030*/  VIADD R15, R15, 0x400 ;  /* 0x000004000f0f7836 */ /* 0x000fc80000000000 */
[----:B------:R-:W-:-:S05]  /*2040*/  IMAD.WIDE.U32 R14, R15, 0x8, R4 ;  /* 0x000000080f0e7825 */ /* 0x000fca00078e0004 */
[----:B------:R4:W-:Y:S02]  /*2050*/  REDG.E.ADD.64.STRONG.GPU desc[UR20][R14.64], R12 ;  /* 0x0000000c0e00798e */ /* 0x0009e4000c12e514 */
.L_x_163:
[----:B------:R-:W-:Y:S05]  /*2060*/  BSYNC.RECONVERGENT B1 ;  /* 0x0000000000017941 */ /* 0x000fea0003800200 */
.L_x_162:
[----:B------:R-:W-:Y:S04]  /*2070*/  BSSY.RECONVERGENT B1, `(.L_x_164) ;  /* 0x0000007000017945 */ /* 0x000fe80003800200 */
[----:B------:R-:W-:Y:S05]  /*2080*/  @!P3 BRA `(.L_x_165) ;  /* 0x000000000014b947 */ /* 0x000fea0003800000 */
[----:B----4-:R-:W-:Y:S02]  /*2090*/  IMAD R13, R3, 0x100, R0 ;  /* 0x00000100030d7824 */ /* 0x010fe400078e0200 */
[----:B------:R-:W-:Y:S02]  /*20a0*/  IMAD.MOV.U32 R7, RZ, RZ, RZ ;  /* 0x000000ffff077224 */ /* 0x000fe400078e00ff */
[----:B------:R-:W-:-:S04]  /*20b0*/  VIADD R13, R13, 0x500 ;  /* 0x000005000d0d7836 */ /* 0x000fc80000000000 */
[----:B------:R-:W-:-:S05]  /*20c0*/  IMAD.WIDE.U32 R12, R13, 0x8, R4 ;  /* 0x000000080d0c7825 */ /* 0x000fca00078e0004 */
[----:B------:R4:W-:Y:S02]  /*20d0*/  REDG.E.ADD.64.STRONG.GPU desc[UR20][R12.64], R6 ;  /* 0x000000060c00798e */ /* 0x0009e4000c12e514 */
.L_x_165:
[----:B------:R-:W-:Y:S05]  /*20e0*/  BSYNC.RECONVERGENT B1 ;  /* 0x0000000000017941 */ /* 0x000fea0003800200 */
.L_x_164:
[----:B------:R-:W-:Y:S04]  /*20f0*/  BSSY.RECONVERGENT B1, `(.L_x_166) ;  /* 0x0000007000017945 */ /* 0x000fe80003800200 */
[----:B------:R-:W-:Y:S05]  /*2100*/  @!P4 BRA `(.L_x_167) ;  /* 0x000000000014c947 */ /* 0x000fea0003800000 */
[----:B----4-:R-:W-:Y:S02]  /*2110*/  IMAD R7, R3, 0x100, R0 ;  /* 0x0000010003077824 */ /* 0x010fe400078e0200 */
[----:B------:R-:W-:Y:S02]  /*2120*/  IMAD.MOV.U32 R9, RZ, RZ, RZ ;  /* 0x000000ffff097224 */ /* 0x000fe400078e00ff */
[----:B------:R-:W-:-:S04]  /*2130*/  VIADD R7, R7, 0x600 ;  /* 0x0000060007077836 */ /* 0x000fc80000000000 */
[----:B------:R-:W-:-:S05]  /*2140*/  IMAD.WIDE.U32 R6, R7, 0x8, R4 ;  /* 0x0000000807067825 */ /* 0x000fca00078e0004 */
[----:B------:R4:W-:Y:S02]  /*2150*/  REDG.E.ADD.64.STRONG.GPU desc[UR20][R6.64], R8 ;  /* 0x000000080600798e */ /* 0x0009e4000c12e514 */
.L_x_167:
[----:B------:R-:W-:Y:S05]  /*2160*/  BSYNC.RECONVERGENT B1 ;  /* 0x0000000000017941 */ /* 0x000fea0003800200 */
.L_x_166:
[----:B------:R-:W-:Y:S04]  /*2170*/  BSSY.RECONVERGENT B1, `(.L_x_168) ;  /* 0x0000007000017945 */ /* 0x000fe80003800200 */
[----:B------:R-:W-:Y:S05]  /*2180*/  @!P5 BRA `(.L_x_169) ;  /* 0x000000000014d947 */ /* 0x000fea0003800000 */
[----:B----4-:R-:W-:Y:S02]  /*2190*/  IMAD R7, R3, 0x100, R0 ;  /* 0x0000010003077824 */ /* 0x010fe400078e0200 */
[----:B------:R-:W-:Y:S02]  /*21a0*/  IMAD.MOV.U32 R11, RZ, RZ, RZ ;  /* 0x000000ffff0b7224 */ /* 0x000fe400078e00ff */
[----:B------:R-:W-:-:S04]  /*21b0*/  VIADD R7, R7, 0x700 ;  /* 0x0000070007077836 */ /* 0x000fc80000000000 */
[----:B------:R-:W-:-:S05]  /*21c0*/  IMAD.WIDE.U32 R6, R7, 0x8, R4 ;  /* 0x0000000807067825 */ /* 0x000fca00078e0004 */
[----:B------:R4:W-:Y:S02]  /*21d0*/  REDG.E.ADD.64.STRONG.GPU desc[UR20][R6.64], R10 ;  /* 0x0000000a0600798e */ /* 0x0009e4000c12e514 */
.L_x_169:
[----:B------:R-:W-:Y:S05]  /*21e0*/  BSYNC.RECONVERGENT B1 ;  /* 0x0000000000017941 */ /* 0x000fea0003800200 */
.L_x_168:
[----:B------:R-:W-:-:S05]  /*21f0*/  VIADD R3, R3, 0x8 ;  /* 0x0000000803037836 */ /* 0x000fca0000000000 */
[----:B------:R-:W-:-:S13]  /*2200*/  ISETP.NE.AND P0, PT, R3, UR27, PT ;  /* 0x0000001b03007c0c */ /* 0x000fda000bf05270 */
[----:B------:R-:W-:Y:S05]  /*2210*/  @P0 BRA `(.L_x_170) ;  /* 0xfffffff800b00947 */ /* 0x000fea000383ffff */
[----:B------:R-:W-:-:S07]  /*2220*/  IMAD.U32 R5, RZ, RZ, UR27 ;  /* 0x0000001bff057e24 */ /* 0x000fce000f8e00ff */
.L_x_153:
[----:B------:R-:W-:Y:S02]  /*2230*/  UISETP.NE.AND UP0, UPT, UR24, URZ, UPT ;  /* 0x000000ff1800728c */ /* 0x000fe4000bf05270 */
[----:B----4-:R-:W-:Y:S02]  /*2240*/  IMAD.U32 R8, RZ, RZ, UR24 ;  /* 0x00000018ff087e24 */ /* 0x010fe4000f8e00ff */
[----:B------:R-:W-:Y:S02]  /*2250*/  IMAD.U32 R3, RZ, RZ, UR25 ;  /* 0x00000019ff037e24 */ /* 0x000fe4000f8e00ff */
[----:B------:R-:W-:Y:S02]  /*2260*/  VIADD R8, R8, 0xffffffff ;  /* 0xffffffff08087836 */ /* 0x000fe40000000000 */
[----:B------:R-:W-:Y:S01]  /*2270*/  VIADD R3, R3, 0xffffffff ;  /* 0xffffffff03037836 */ /* 0x000fe20000000000 */
[----:B------:R-:W-:Y:S06]  /*2280*/  BRA.U !UP0, `(.L_x_171) ;  /* 0x0000000508707547 */ /* 0x000fec000b800000 */
[----:B------:R-:W-:-:S13]  /*2290*/  ISETP.GE.U32.AND P0, PT, R8, 0x3, PT ;  /* 0x000000030800780c */ /* 0x000fda0003f06070 */
[----:B------:R-:W-:Y:S05]  /*22a0*/  @!P0 BRA `(.L_x_172) ;  /* 0x0000000000bc8947 */ /* 0x000fea0003800000 */
[----:B------:R-:W-:Y:S01]  /*22b0*/  IMAD R7, R5, 0x400, R2 ;  /* 0x0000040005077824 */ /* 0x000fe200078e0202 */
[----:B------:R-:W-:Y:S04]  /*22c0*/  BSSY.RECONVERGENT B1, `(.L_x_173) ;  /* 0x000000f000017945 */ /* 0x000fe80003800200 */
[----:B------:R-:W4:Y:S04]  /*22d0*/  LDS R12, [R7] ;  /* 0x00000000070c7984 */ /* 0x000f280000000800 */
[----:B------:R-:W5:Y:S04]  /*22e0*/  LDS R9, [R7+0x400] ;  /* 0x0004000007097984 */ /* 0x000f680000000800 */
[----:B------:R-:W0:Y:S04]  /*22f0*/  LDS R6, [R7+0x800] ;  /* 0x0008000007067984 */ /* 0x000e280000000800 */
[----:B-1----:R-:W1:Y:S01]  /*2300*/  LDS R4, [R7+0xc00] ;  /* 0x000c000007047984 */ /* 0x002e620000000800 */
[----:B----4-:R-:W-:-:S02]  /*2310*/  ISETP.NE.AND P0, PT, R12, RZ, PT ;  /* 0x000000ff0c00720c */ /* 0x010fc40003f05270 */
[----:B-----5:R-:W-:Y:S02]  /*2320*/  ISETP.NE.AND P1, PT, R9, RZ, PT ;  /* 0x000000ff0900720c */ /* 0x020fe40003f25270 */
[----:B0-----:R-:W-:Y:S02]  /*2330*/  ISETP.NE.AND P2, PT, R6, RZ, PT ;  /* 0x000000ff0600720c */ /* 0x001fe40003f45270 */
[----:B-1----:R-:W-:-:S07]  /*2340*/  ISETP.NE.AND P3, PT, R4, RZ, PT ;  /* 0x000000ff0400720c */ /* 0x002fce0003f65270 */
[----:B------:R-:W-:Y:S06]  /*2350*/  @!P0 BRA `(.L_x_174) ;  /* 0x0000000000148947 */ /* 0x000fec0003800000 */
[----:B------:R-:W0:Y:S01]  /*2360*/  LDC.64 R10, c[0x0][0x380] ;  /* 0x0000e000ff0a7b82 */ /* 0x000e220000000a00 */
[----:B------:R-:W-:Y:S02]  /*2370*/  IMAD R7, R5, 0x100, R0 ;  /* 0x0000010005077824 */ /* 0x000fe400078e0200 */
[----:B------:R-:W-:Y:S02]  /*2380*/  IMAD.MOV.U32 R13, RZ, RZ, RZ ;  /* 0x000000ffff0d7224 */ /* 0x000fe400078e00ff */
[----:B0-----:R-:W-:-:S05]  /*2390*/  IMAD.WIDE.U32 R10, R7, 0x8, R10 ;  /* 0x00000008070a7825 */ /* 0x001fca00078e000a */
[----:B------:R0:W-:Y:S02]  /*23a0*/  REDG.E.ADD.64.STRONG.GPU desc[UR20][R10.64], R12 ;  /* 0x0000000c0a00798e */ /* 0x0001e4000c12e514 */
.L_x_174:
[----:B------:R-:W-:Y:S05]  /*23b0*/  BSYNC.RECONVERGENT B1 ;  /* 0x0000000000017941 */ /* 0x000fea0003800200 */
.L_x_173:
[----:B------:R-:W-:Y:S04]  /*23c0*/  BSSY.RECONVERGENT B1, `(.L_x_175) ;  /* 0x0000009000017945 */ /* 0x000fe80003800200 */
[----:B------:R-:W-:Y:S05]  /*23d0*/  @!P1 BRA `(.L_x_176) ;  /* 0x00000000001c9947 */ /* 0x000fea0003800000 */
[----:B0-----:R-:W0:Y:S01]  /*23e0*/  LDC.64 R10, c[0x0][0x380] ;  /* 0x0000e000ff0a7b82 */ /* 0x001e220000000a00 */
[----:B------:R-:W-:Y:S02]  /*23f0*/  IMAD R7, R5, 0x100, R0 ;  /* 0x0000010005077824 */ /* 0x000fe400078e0200 */
[----:B------:R-:W-:Y:S02]  /*2400*/  IMAD.MOV.U32 R12, RZ, RZ, R9 ;  /* 0x000000ffff0c7224 */ /* 0x000fe400078e0009 */
[----:B------:R-:W-:Y:S02]  /*2410*/  VIADD R7, R7, 0x100 ;  /* 0x0000010007077836 */ /* 0x000fe40000000000 */
[----:B------:R-:W-:Y:S02]  /*2420*/  IMAD.MOV.U32 R13, RZ, RZ, RZ ;  /* 0x000000ffff0d7224 */ /* 0x000fe400078e00ff */
[----:B0-----:R-:W-:-:S05]  /*2430*/  IMAD.WIDE.U32 R10, R7, 0x8, R10 ;  /* 0x00000008070a7825 */ /* 0x001fca00078e000a */
[----:B------:R1:W-:Y:S02]  /*2440*/  REDG.E.ADD.64.STRONG.GPU desc[UR20][R10.64], R12 ;  /* 0x0000000c0a00798e */ /* 0x0003e4000c12e514 */
.L_x_176:
[----:B------:R-:W-:Y:S05]  /*2450*/  BSYNC.RECONVERGENT B1 ;  /* 0x0000000000017941 */ /* 0x000fea0003800200 */
.L_x_175:
[----:B------:R-:W-:Y:S04]  /*2460*/  BSSY.RECONVERGENT B1, `(.L_x_177) ;  /* 0x0000008000017945 */ /* 0x000fe80003800200 */
[----:B------:R-:W-:Y:S05]  /*2470*/  @!P2 BRA `(.L_x_178) ;  /* 0x000000000018a947 */ /* 0x000fea0003800000 */
[----:B01----:R-:W0:Y:S01]  /*2480*/  LDC.64 R10, c[0x0][0x380] ;  /* 0x0000e000ff0a7b82 */ /* 0x003e220000000a00 */
[----:B------:R-:W-:-:S04]  /*2490*/  IMAD R7, R5, 0x100, R0 ;  /* 0x0000010005077824 */ /* 0x000fc800078e0200 */
[----:B------:R-:W-:-:S04]  /*24a0*/  VIADD R7, R7, 0x200 ;  /* 0x0000020007077836 */ /* 0x000fc80000000000 */
[----:B0-----:R-:W-:-:S04]  /*24b0*/  IMAD.WIDE.U32 R10, R7, 0x8, R10 ;  /* 0x00000008070a7825 */ /* 0x001fc800078e000a */
[----:B------:R-:W-:-:S05]  /*24c0*/  IMAD.MOV.U32 R7, RZ, RZ, RZ ;  /* 0x000000ffff077224 */ /* 0x000fca00078e00ff */
[----:B------:R4:W-:Y:S02]  /*24d0*/  REDG.E.ADD.64.STRONG.GPU desc[UR20][R10.64], R6 ;  /* 0x000000060a00798e */ /* 0x0009e4000c12e514 */
.L_x_178:
[----:B------:R-:W-:Y:S05]  /*24e0*/  BSYNC.RECONVERGENT B1 ;  /* 0x0000000000017941 */ /* 0x000fea0003800200 */
.L_x_177:
[----:B------:R-:W-:Y:S04]  /*24f0*/  BSSY.RECONVERGENT B1, `(.L_x_179) ;  /* 0x0000009000017945 */ /* 0x000fe80003800200 */
[----:B------:R-:W-:Y:S05]  /*2500*/  @!P3 BRA `(.L_x_180) ;  /* 0x00000000001cb947 */ /* 0x000fea0003800000 */
[----:B----4-:R-:W4:Y:S01]  /*2510*/  LDC.64 R6, c[0x0][0x380] ;  /* 0x0000e000ff067b82 */ /* 0x010f220000000a00 */
[----:B------:R-:W-:Y:S02]  /*2520*/  IMAD R9, R5, 0x100, R0 ;  /* 0x0000010005097824 */ /* 0x000fe400078e0200 */
[----:B01----:R-:W-:Y:S02]  /*2530*/  IMAD.MOV.U32 R10, RZ, RZ, R4 ;  /* 0x000000ffff0a7224 */ /* 0x003fe400078e0004 */
[----:B------:R-:W-:Y:S02]  /*2540*/  VIADD R9, R9, 0x300 ;  /* 0x0000030009097836 */ /* 0x000fe40000000000 */
[----:B------:R-:W-:Y:S02]  /*2550*/  IMAD.MOV.U32 R11, RZ, RZ, RZ ;  /* 0x000000ffff0b7224 */ /* 0x000fe400078e00ff */
[----:B----4-:R-:W-:-:S05]  /*2560*/  IMAD.WIDE.U32 R6, R9, 0x8, R6 ;  /* 0x0000000809067825 */ /* 0x010fca00078e0006 */
[----:B------:R0:W-:Y:S02]  /*2570*/  REDG.E.ADD.64.STRONG.GPU desc[UR20][R6.64], R10 ;  /* 0x0000000a0600798e */ /* 0x0001e4000c12e514 */
.L_x_180:
[----:B------:R-:W-:Y:S05]  /*2580*/  BSYNC.RECONVERGENT B1 ;  /* 0x0000000000017941 */ /* 0x000fea0003800200 */
.L_x_179:
[----:B------:R-:W-:-:S07]  /*2590*/  VIADD R5, R5, 0x4 ;  /* 0x0000000405057836 */ /* 0x000fce0000000000 */
.L_x_172:
[----:B------:R-:W-:Y:S01]  /*25a0*/  UISETP.NE.AND UP0, UPT, UR25, URZ, UPT ;  /* 0x000000ff1900728c */ /* 0x000fe2000bf05270 */
[----:B------:R-:W-:Y:S08]  /*25b0*/  BSSY.RECONVERGENT B1, `(.L_x_171) ;  /* 0x0000029000017945 */ /* 0x000ff00003800200 */
[----:B------:R-:W-:Y:S05]  /*25c0*/  BRA.U !UP0, `(.L_x_181) ;  /* 0x00000001089c7547 */ /* 0x000fea000b800000 */
[----:B------:R-:W-:-:S13]  /*25d0*/  ISETP.NE.AND P0, PT, R3, RZ, PT ;  /* 0x000000ff0300720c */ /* 0x000fda0003f05270 */
[----:B------:R-:W-:Y:S05]  /*25e0*/  @!P0 BRA `(.L_x_182) ;  /* 0x0000000000648947 */ /* 0x000fea0003800000 */
[----:B0---4-:R-:W-:Y:S01]  /*25f0*/  IMAD R6, R5, 0x400, R2 ;  /* 0x0000040005067824 */ /* 0x011fe200078e0202 */
[----:B------:R-:W-:Y:S04]  /*2600*/  BSSY.RECONVERGENT B2, `(.L_x_183) ;  /* 0x000000c000027945 */ /* 0x000fe80003800200 */
[----:B-1----:R-:W0:Y:S04]  /*2610*/  LDS R4, [R6] ;  /* 0x0000000006047984 */ /* 0x002e280000000800 */
[----:B------:R-:W1:Y:S01]  /*2620*/  LDS R9, [R6+0x400] ;  /* 0x0004000006097984 */ /* 0x000e620000000800 */
[----:B0-----:R-:W-:-:S02]  /*2630*/  ISETP.NE.AND P0, PT, R4, RZ, PT ;  /* 0x000000ff0400720c */ /* 0x001fc40003f05270 */
[----:B-1----:R-:W-:-:S11]  /*2640*/  ISETP.NE.AND P1, PT, R9, RZ, PT ;  /* 0x000000ff0900720c */ /* 0x002fd60003f25270 */
[----:B------:R-:W-:Y:S05]  /*2650*/  @!P0 BRA `(.L_x_184) ;  /* 0x0000000000188947 */ /* 0x000fea0003800000 */
[----:B------:R-:W0:Y:S01]  /*2660*/  LDC.64 R6, c[0x0][0x380] ;  /* 0x0000e000ff067b82 */ /* 0x000e220000000a00 */
[----:B------:R-:W-:-:S04]  /*2670*/  IMAD R11, R5, 0x100, R0 ;  /* 0x00000100050b7824 */ /* 0x000fc800078e0200 */
[----:B0-----:R-:W-:-:S04]  /*2680*/  IMAD.WIDE.U32 R10, R11, 0x8, R6 ;  /* 0x000000080b0a7825 */ /* 0x001fc800078e0006 */
[----:B------:R-:W-:Y:S02]  /*2690*/  IMAD.MOV.U32 R6, RZ, RZ, R4 ;  /* 0x000000ffff067224 */ /* 0x000fe400078e0004 */
[----:B------:R-:W-:-:S05]  /*26a0*/  IMAD.MOV.U32 R7, RZ, RZ, RZ ;  /* 0x000000ffff077224 */ /* 0x000fca00078e00ff */
[----:B------:R0:W-:Y:S02]  /*26b0*/  REDG.E.ADD.64.STRONG.GPU desc[UR20][R10.64], R6 ;  /* 0x000000060a00798e */ /* 0x0001e4000c12e514 */
.L_x_184:
[----:B------:R-:W-:Y:S05]  /*26c0*/  BSYNC.RECONVERGENT B2 ;  /* 0x0000000000027941 */ /* 0x000fea0003800200 */
.L_x_183:
[----:B------:R-:W-:Y:S04]  /*26d0*/  BSSY.RECONVERGENT B2, `(.L_x_185) ;  /* 0x0000009000027945 */ /* 0x000fe80003800200 */
[----:B------:R-:W-:Y:S05]  /*26e0*/  @!P1 BRA `(.L_x_186) ;  /* 0x00000000001c9947 */ /* 0x000fea0003800000 */
[----:B0-----:R-:W0:Y:S01]  /*26f0*/  LDC.64 R6, c[0x0][0x380] ;  /* 0x0000e000ff067b82 */ /* 0x001e220000000a00 */
[----:B------:R-:W-:-:S04]  /*2700*/  IMAD R4, R5, 0x100, R0 ;  /* 0x0000010005047824 */ /* 0x000fc800078e0200 */
[----:B------:R-:W-:-:S04]  /*2710*/  VIADD R11, R4, 0x100 ;  /* 0x00000100040b7836 */ /* 0x000fc80000000000 */
[----:B0-----:R-:W-:-:S04]  /*2720*/  IMAD.WIDE.U32 R10, R11, 0x8, R6 ;  /* 0x000000080b0a7825 */ /* 0x001fc800078e0006 */
[----:B------:R-:W-:Y:S02]  /*2730*/  IMAD.MOV.U32 R6, RZ, RZ, R9 ;  /* 0x000000ffff067224 */ /* 0x000fe400078e0009 */
[----:B------:R-:W-:-:S05]  /*2740*/  IMAD.MOV.U32 R7, RZ, RZ, RZ ;  /* 0x000000ffff077224 */ /* 0x000fca00078e00ff */
[----:B------:R1:W-:Y:S02]  /*2750*/  REDG.E.ADD.64.STRONG.GPU desc[UR20][R10.64], R6 ;  /* 0x000000060a00798e */ /* 0x0003e4000c12e514 */
.L_x_186:
[----:B------:R-:W-:Y:S05]  /*2760*/  BSYNC.RECONVERGENT B2 ;  /* 0x0000000000027941 */ /* 0x000fea0003800200 */
.L_x_185:
[----:B------:R-:W-:-:S07]  /*2770*/  VIADD R5, R5, 0x2 ;  /* 0x0000000205057836 */ /* 0x000fce0000000000 */
.L_x_182:
[----:B------:R-:W-:-:S09]  /*2780*/  UISETP.NE.AND UP0, UPT, UR9, URZ, UPT ;  /* 0x000000ff0900728c */ /* 0x000fd2000bf05270 */
[----:B------:R-:W-:Y:S05]  /*2790*/  BRA.U !UP0, `(.L_x_181) ;  /* 0x0000000108287547 */ /* 0x000fea000b800000 */
[----:B-1----:R-:W-:-:S05]  /*27a0*/  IMAD R4, R5, 0x400, R2 ;  /* 0x0000040005047824 */ /* 0x002fca00078e0202 */
[----:B------:R-:W1:Y:S02]  /*27b0*/  LDS R9, [R4] ;  /* 0x0000000004097984 */ /* 0x000e640000000800 */
[----:B-1----:R-:W-:-:S13]  /*27c0*/  ISETP.NE.AND P0, PT, R9, RZ, PT ;  /* 0x000000ff0900720c */ /* 0x002fda0003f05270 */
[----:B------:R-:W-:Y:S05]  /*27d0*/  @!P0 BRA `(.L_x_181) ;  /* 0x0000000000188947 */ /* 0x000fea0003800000 */
[----:B0---4-:R-:W0:Y:S01]  /*27e0*/  LDC.64 R6, c[0x0][0x380] ;  /* 0x0000e000ff067b82 */ /* 0x011e220000000a00 */
[----:B------:R-:W-:-:S04]  /*27f0*/  IMAD R5, R5, 0x100, R0 ;  /* 0x0000010005057824 */ /* 0x000fc800078e0200 */
[----:B0-----:R-:W-:-:S04]  /*2800*/  IMAD.WIDE.U32 R4, R5, 0x8, R6 ;  /* 0x0000000805047825 */ /* 0x001fc800078e0006 */
[----:B------:R-:W-:Y:S02]  /*2810*/  IMAD.MOV.U32 R6, RZ, RZ, R9 ;  /* 0x000000ffff067224 */ /* 0x000fe400078e0009 */
[----:B------:R-:W-:-:S05]  /*2820*/  IMAD.MOV.U32 R7, RZ, RZ, RZ ;  /* 0x000000ffff077224 */ /* 0x000fca00078e00ff */
[----:B------:R0:W-:Y:S02]  /*2830*/  REDG.E.ADD.64.STRONG.GPU desc[UR20][R4.64], R6 ;  /* 0x000000060400798e */ /* 0x0001e4000c12e514 */
.L_x_181:
[----:B------:R-:W-:Y:S05]  /*2840*/  BSYNC.RECONVERGENT B1 ;  /* 0x0000000000017941 */ /* 0x000fea0003800200 */
.L_x_171:
[----:B------:R-:W-:-:S13]  /*2850*/  ISETP.GT.U32.AND P0, PT, R0, 0x7f, PT ;  /* 0x0000007f0000780c */ /* 0x000fda0003f04070 */
[----:B------:R-:W-:Y:S05]  /*2860*/  @P0 BRA `(.L_x_152) ;  /* 0x00000008008c0947 */ /* 0x000fea0003800000 */
[----:B------:R-:W-:Y:S01]  /*2870*/  UISETP.GE.U32.AND UP0, UPT, UR22, 0x7, UPT ;  /* 0x000000071600788c */ /* 0x000fe2000bf06070 */
[----:B0-----:R-:W-:-:S08]  /*2880*/  IMAD.MOV.U32 R5, RZ, RZ, RZ ;  /* 0x000000ffff057224 */ /* 0x001fd000078e00ff */
[----:B------:R-:W-:Y:S05]  /*2890*/  BRA.U !UP0, `(.L_x_187) ;  /* 0x0000000508147547 */ /* 0x000fea000b800000 */
[----:B-1----:R-:W0:Y:S01]  /*28a0*/  LDC.64 R4, c[0x0][0x380] ;  /* 0x0000e000ff047b82 */ /* 0x002e220000000a00 */
[----:B------:R-:W-:-:S07]  /*28b0*/  IMAD.MOV.U32 R9, RZ, RZ, RZ ;  /* 0x000000ffff097224 */ /* 0x000fce00078e00ff */
.L_x_204:
[C---:B0---4-:R-:W-:Y:S01]  /*28c0*/  IMAD R11, R9.reuse, 0x400, R2 ;  /* 0x00000400090b7824 */ /* 0x051fe200078e0202 */
[----:B------:R-:W-:Y:S01]  /*28d0*/  BSSY.RECONVERGENT B1, `(.L_x_188) ;  /* 0x0000011000017945 */ /* 0x000fe20003800200 */
[C---:B-123--:R-:W-:Y:S02]  /*28e0*/  IMAD R7, R9.reuse, 0x100, R0 ;  /* 0x0000010009077824 */ /* 0x04efe400078e0200 */
[----:B------:R-:W-:Y:S01]  /*28f0*/  VIADD R9, R9, 0x8 ;  /* 0x0000000809097836 */ /* 0x000fe20000000000 */
[----:B---3--:R-:W1:Y:S01]  /*2900*/  LDS R14, [R11+0x200] ;  /* 0x000200000b0e7984 */ /* 0x008e620000000800 */
[----:B0-----:R-:W-:-:S03]  /*2910*/  IMAD.WIDE.U32 R6, R7, 0x8, R4 ;  /* 0x0000000807067825 */ /* 0x001fc600078e0004 */
[----:B------:R-:W0:Y:S04]  /*2920*/  LDS R13, [R11+0x600] ;  /* 0x000600000b0d7984 */ /* 0x000e280000000800 */
[----:B--2---:R2:W3:Y:S04]  /*2930*/  LDS R17, [R11+0xa00] ;  /* 0x000a00000b117984 */ /* 0x0044e80000000800 */
[----:B------:R2:W4:Y:S04]  /*2940*/  LDS R18, [R11+0xe00] ;  /* 0x000e00000b127984 */ /* 0x0005280000000800 */
[----:B------:R2:W2:Y:S04]  /*2950*/  LDS R19, [R11+0x1200] ;  /* 0x001200000b137984 */ /* 0x0004a80000000800 */
[----:B------:R0:W2:Y:S04]  /*2960*/  LDS R16, [R11+0x1600] ;  /* 0x001600000b107984 */ /* 0x0000a80000000800 */
[----:B------:R0:W2:Y:S04]  /*2970*/  LDS R12, [R11+0x1a00] ;  /* 0x001a00000b0c7984 */ /* 0x0000a80000000800 */
[----:B------:R0:W2:Y:S01]  /*2980*/  LDS R10, [R11+0x1e00] ;  /* 0x001e00000b0a7984 */ /* 0x0000a20000000800 */
[----:B-1----:R-:W-:-:S02]  /*2990*/  ISETP.NE.AND P0, PT, R14, RZ, PT ;  /* 0x000000ff0e00720c */ /* 0x002fc40003f05270 */
[----:B0-----:R-:W-:-:S11]  /*29a0*/  ISETP.NE.AND P1, PT, R13, RZ, PT ;  /* 0x000000ff0d00720c */ /* 0x001fd60003f25270 */
[----:B---34-:R-:W-:Y:S05]  /*29b0*/  @!P0 BRA `(.L_x_189) ;  /* 0x0000000000088947 */ /* 0x018fea0003800000 */
[----:B------:R-:W-:-:S05]  /*29c0*/  IMAD.MOV.U32 R15, RZ, RZ, RZ ;  /* 0x000000ffff0f7224 */ /* 0x000fca00078e00ff */
[----:B------:R0:W-:Y:S02]  /*29d0*/  REDG.E.ADD.64.STRONG.GPU desc[UR20][R6.64+0x400], R14 ;  /* 0x0004000e0600798e */ /* 0x0001e4000c12e514 */
.L_x_189:
[----:B------:R-:W-:Y:S05]  /*29e0*/  BSYNC.RECONVERGENT B1 ;  /* 0x0000000000017941 */ /* 0x000fea0003800200 */
.L_x_188:
[----:B------:R-:W-:Y:S04]  /*29f0*/  BSSY.RECONVERGENT B1, `(.L_x_190) ;  /* 0x0000005000017945 */ /* 0x000fe80003800200 */
[----:B------:R-:W-:Y:S05]  /*2a00*/  @!P1 BRA `(.L_x_191) ;  /* 0x00000000000c9947 */ /* 0x000fea0003800000 */
[----:B0-----:R-:W-:Y:S02]  /*2a10*/  IMAD.MOV.U32 R14, RZ, RZ, R13 ;  /* 0x000000ffff0e7224 */ /* 0x001fe400078e000d */
[----:B------:R-:W-:-:S05]  /*2a20*/  IMAD.MOV.U32 R15, RZ, RZ, RZ ;  /* 0x000000ffff0f7224 */ /* 0x000fca00078e00ff */
[----:B------:R1:W-:Y:S02]  /*2a30*/  REDG.E.ADD.64.STRONG.GPU desc[UR20][R6.64+0xc00], R14 ;  /* 0x000c000e0600798e */ /* 0x0003e4000c12e514 */
.L_x_191:
[----:B------:R-:W-:Y:S05]  /*2a40*/  BSYNC.RECONVERGENT B1 ;  /* 0x0000000000017941 */ /* 0x000fea0003800200 */
.L_x_190:
[----:B------:R-:W-:Y:S01]  /*2a50*/  ISETP.NE.AND P6, PT, R17, RZ, PT ;  /* 0x000000ff1100720c */ /* 0x000fe20003fc5270 */
[----:B------:R-:W-:Y:S01]  /*2a60*/  BSSY.RECONVERGENT B1, `(.L_x_192) ;  /* 0x000000b000017945 */ /* 0x000fe20003800200 */
[----:B------:R-:W-:Y:S02]  /*2a70*/  ISETP.NE.AND P0, PT, R9, UR27, PT ;  /* 0x0000001b09007c0c */ /* 0x000fe4000bf05270 */
[----:B------:R-:W-:Y:S02]  /*2a80*/  ISETP.NE.AND P1, PT, R18, RZ, PT ;  /* 0x000000ff1200720c */ /* 0x000fe40003f25270 */
[----:B--2---:R-:W-:Y:S02]  /*2a90*/  ISETP.NE.AND P2, PT, R19, RZ, PT ;  /* 0x000000ff1300720c */ /* 0x004fe40003f45270 */
[----:B------:R-:W-:Y:S02]  /*2aa0*/  ISETP.NE.AND P3, PT, R16, RZ, PT ;  /* 0x000000ff1000720c */ /* 0x000fe40003f65270 */
[----:B------:R-:W-:-:S02]  /*2ab0*/  ISETP.NE.AND P4, PT, R12, RZ, PT ;  /* 0x000000ff0c00720c */ /* 0x000fc40003f85270 */
[----:B------:R-:W-:Y:S01]  /*2ac0*/  ISETP.NE.AND P5, PT, R10, RZ, PT ;  /* 0x000000ff0a00720c */ /* 0x000fe20003fa5270 */
[----:B------:R-:W-:-:S12]  /*2ad0*/  @!P6 BRA `(.L_x_193) ;  /* 0x00000000000ce947 */ /* 0x000fd80003800000 */
[----:B01----:R-:W-:Y:S02]  /*2ae0*/  IMAD.MOV.U32 R14, RZ, RZ, R17 ;  /* 0x000000ffff0e7224 */ /* 0x003fe400078e0011 */
[----:B------:R-:W-:-:S05]  /*2af0*/  IMAD.MOV.U32 R15, RZ, RZ, RZ ;  /* 0x000000ffff0f7224 */ /* 0x000fca00078e00ff */
[----:B------:R2:W-:Y:S02]  /*2b00*/  REDG.E.ADD.64.STRONG.GPU desc[UR20][R6.64+0x1400], R14 ;  /* 0x0014000e0600798e */ /* 0x0005e4000c12e514 */
.L_x_193:
[----:B------:R-:W-:Y:S05]  /*2b10*/  BSYNC.RECONVERGENT B1 ;  /* 0x0000000000017941 */ /* 0x000fea0003800200 */
.L_x_192:
[----:B------:R-:W-:Y:S04]  /*2b20*/  BSSY.RECONVERGENT B1, `(.L_x_194) ;  /* 0x0000005000017945 */ /* 0x000fe80003800200 */
[----:B------:R-:W-:Y:S05]  /*2b30*/  @!P1 BRA `(.L_x_195) ;  /* 0x00000000000c9947 */ /* 0x000fea0003800000 */
[----:B012---:R-:W-:Y:S02]  /*2b40*/  IMAD.MOV.U32 R14, RZ, RZ, R18 ;  /* 0x000000ffff0e7224 */ /* 0x007fe400078e0012 */
[----:B------:R-:W-:-:S05]  /*2b50*/  IMAD.MOV.U32 R15, RZ, RZ, RZ ;  /* 0x000000ffff0f7224 */ /* 0x000fca00078e00ff */
[----:B------:R3:W-:Y:S02]  /*2b60*/  REDG.E.ADD.64.STRONG.GPU desc[UR20][R6.64+0x1c00], R14 ;  /* 0x001c000e0600798e */ /* 0x0007e4000c12e514 */
.L_x_195:
[----:B------:R-:W-:Y:S05]  /*2b70*/  BSYNC.RECONVERGENT B1 ;  /* 0x0000000000017941 */ /* 0x000fea0003800200 */
.L_x_194:
[----:B------:R-:W-:Y:S04]  /*2b80*/  BSSY.RECONVERGENT B1, `(.L_x_196) ;  /* 0x0000005000017945 */ /* 0x000fe80003800200 */
[----:B------:R-:W-:Y:S05]  /*2b90*/  @!P2 BRA `(.L_x_197) ;  /* 0x00000000000ca947 */ /* 0x000fea0003800000 */
[----:B0123--:R-:W-:Y:S02]  /*2ba0*/  IMAD.MOV.U32 R14, RZ, RZ, R19 ;  /* 0x000000ffff0e7224 */ /* 0x00ffe400078e0013 */
[----:B------:R-:W-:-:S05]  /*2bb0*/  IMAD.MOV.U32 R15, RZ, RZ, RZ ;  /* 0x000000ffff0f7224 */ /* 0x000fca00078e00ff */
[----:B------:R4:W-:Y:S02]  /*2bc0*/  REDG.E.ADD.64.STRONG.GPU desc[UR20][R6.64+0x2400], R14 ;  /* 0x0024000e0600798e */ /* 0x0009e4000c12e514 */
.L_x_197:
[----:B------:R-:W-:Y:S05]  /*2bd0*/  BSYNC.RECONVERGENT B1 ;  /* 0x0000000000017941 */ /* 0x000fea0003800200 */
.L_x_196:
[----:B------:R-:W-:Y:S04]  /*2be0*/  BSSY.RECONVERGENT B1, `(.L_x_198) ;  /* 0x0000004000017945 */ /* 0x000fe80003800200 */
[----:B------:R-:W-:Y:S05]  /*2bf0*/  @!P3 BRA `(.L_x_199) ;  /* 0x000000000008b947 */ /* 0x000fea0003800000 */
[----:B------:R-:W-:-:S05]  /*2c00*/  IMAD.MOV.U32 R17, RZ, RZ, RZ ;  /* 0x000000ffff117224 */ /* 0x000fca00078e00ff */
[----:B------:R0:W-:Y:S02]  /*2c10*/  REDG.E.ADD.64.STRONG.GPU desc[UR20][R6.64+0x2c00], R16 ;  /* 0x002c00100600798e */ /* 0x0001e4000c12e514 */
.L_x_199:
[----:B------:R-:W-:Y:S05]  /*2c20*/  BSYNC.RECONVERGENT B1 ;  /* 0x0000000000017941 */ /* 0x000fea0003800200 */
.L_x_198:
[----:B------:R-:W-:Y:S04]  /*2c30*/  BSSY.RECONVERGENT B1, `(.L_x_200) ;  /* 0x0000004000017945 */ /* 0x000fe80003800200 */
[----:B------:R-:W-:Y:S05]  /*2c40*/  @!P4 BRA `(.L_x_201) ;  /* 0x000000000008c947 */ /* 0x000fea0003800000 */
[----:B------:R-:W-:-:S05]  /*2c50*/  IMAD.MOV.U32 R13, RZ, RZ, RZ ;  /* 0x000000ffff0d7224 */ /* 0x000fca00078e00ff */
[----:B------:R0:W-:Y:S02]  /*2c60*/  REDG.E.ADD.64.STRONG.GPU desc[UR20][R6.64+0x3400], R12 ;  /* 0x0034000c0600798e */ /* 0x0001e4000c12e514 */
.L_x_201:
[----:B------:R-:W-:Y:S05]  /*2c70*/  BSYNC.RECONVERGENT B1 ;  /* 0x0000000000017941 */ /* 0x000fea0003800200 */
.L_x_200:
[----:B------:R-:W-:Y:S04]  /*2c80*/  BSSY.RECONVERGENT B1, `(.L_x_202) ;  /* 0x0000004000017945 */ /* 0x000fe80003800200 */
[----:B------:R-:W-:Y:S05]  /*2c90*/  @!P5 BRA `(.L_x_203) ;  /* 0x000000000008d947 */ /* 0x000fea0003800000 */
[----:B------:R-:W-:-:S05]  /*2ca0*/  IMAD.MOV.U32 R11, RZ, RZ, RZ ;  /* 0x000000ffff0b7224 */ /* 0x000fca00078e00ff */
[----:B------:R0:W-:Y:S02]  /*2cb0*/  REDG.E.ADD.64.STRONG.GPU desc[UR20][R6.64+0x3c00], R10 ;  /* 0x003c000a0600798e */ /* 0x0001e4000c12e514 */
.L_x_203:
[----:B------:R-:W-:Y:S05]  /*2cc0*/  BSYNC.RECONVERGENT B1 ;  /* 0x0000000000017941 */ /* 0x000fea0003800200 */
.L_x_202:
[----:B------:R-:W-:Y:S05]  /*2cd0*/  @P0 BRA `(.L_x_204) ;  /* 0xfffffff800f80947 */ /* 0x000fea000383ffff */
[----:B------:R-:W-:-:S07]  /*2ce0*/  IMAD.U32 R5, RZ, RZ, UR27 ;  /* 0x0000001bff057e24 */ /* 0x000fce000f8e00ff */
.L_x_187:
[----:B------:R-:W-:-:S09]  /*2cf0*/  UISETP.NE.AND UP0, UPT, UR24, URZ, UPT ;  /* 0x000000ff1800728c */ /* 0x000fd2000bf05270 */
[----:B------:R-:W-:Y:S05]  /*2d00*/  BRA.U !UP0, `(.L_x_152) ;  /* 0x0000000508647547 */ /* 0x000fea000b800000 */
[----:B------:R-:W-:-:S13]  /*2d10*/  ISETP.GE.U32.AND P0, PT, R8, 0x3, PT ;  /* 0x000000030800780c */ /* 0x000fda0003f06070 */
[----:B------:R-:W-:Y:S05]  /*2d20*/  @!P0 BRA `(.L_x_205) ;  /* 0x0000000000bc8947 */ /* 0x000fea0003800000 */
[----:B01234-:R-:W-:Y:S01]  /*2d30*/  IMAD R7, R5, 0x400, R2 ;  /* 0x0000040005077824 */ /* 0x01ffe200078e0202 */
[----:B------:R-:W-:Y:S04]  /*2d40*/  BSSY.RECONVERGENT B1, `(.L_x_206) ;  /* 0x000000f000017945 */ /* 0x000fe80003800200 */
[----:B------:R-:W0:Y:S04]  /*2d50*/  LDS R10, [R7+0x200] ;  /* 0x00020000070a7984 */ /* 0x000e280000000800 */
[----:B------:R-:W1:Y:S04]  /*2d60*/  LDS R12, [R7+0x600] ;  /* 0x00060000070c7984 */ /* 0x000e680000000800 */
[----:B------:R-:W2:Y:S04]  /*2d70*/  LDS R6, [R7+0xa00] ;  /* 0x000a000007067984 */ /* 0x000ea80000000800 */
[----:B------:R-:W3:Y:S01]  /*2d80*/  LDS R4, [R7+0xe00] ;  /* 0x000e000007047984 */ /* 0x000ee20000000800 */
[----:B0-----:R-:W-:-:S02]  /*2d90*/  ISETP.NE.AND P0, PT, R10, RZ, PT ;  /* 0x000000ff0a00720c */ /* 0x001fc40003f05270 */
[----:B-1----:R-:W-:Y:S02]  /*2da0*/  ISETP.NE.AND P1, PT, R12, RZ, PT ;  /* 0x000000ff0c00720c */ /* 0x002fe40003f25270 */
[----:B--2---:R-:W-:Y:S02]  /*2db0*/  ISETP.NE.AND P2, PT, R6, RZ, PT ;  /* 0x000000ff0600720c */ /* 0x004fe40003f45270 */
[----:B---3--:R-:W-:-:S07]  /*2dc0*/  ISETP.NE.AND P3, PT, R4, RZ, PT ;  /* 0x000000ff0400720c */ /* 0x008fce0003f65270 */
[----:B------:R-:W-:Y:S06]  /*2dd0*/  @!P0 BRA `(.L_x_207) ;  /* 0x0000000000148947 */ /* 0x000fec0003800000 */
[----:B------:R-:W0:Y:S01]  /*2de0*/  LDC.64 R8, c[0x0][0x380] ;  /* 0x0000e000ff087b82 */ /* 0x000e220000000a00 */
[----:B------:R-:W-:Y:S02]  /*2df0*/  IMAD R7, R5, 0x100, R0 ;  /* 0x0000010005077824 */ /* 0x000fe400078e0200 */
[----:B------:R-:W-:Y:S02]  /*2e00*/  IMAD.MOV.U32 R11, RZ, RZ, RZ ;  /* 0x000000ffff0b7224 */ /* 0x000fe400078e00ff */
[----:B0-----:R-:W-:-:S05]  /*2e10*/  IMAD.WIDE.U32 R8, R7, 0x8, R8 ;  /* 0x0000000807087825 */ /* 0x001fca00078e0008 */
[----:B------:R0:W-:Y:S02]  /*2e20*/  REDG.E.ADD.64.STRONG.GPU desc[UR20][R8.64+0x400], R10 ;  /* 0x0004000a0800798e */ /* 0x0001e4000c12e514 */
.L_x_207:
[----:B------:R-:W-:Y:S05]  /*2e30*/  BSYNC.RECONVERGENT B1 ;  /* 0x0000000000017941 */ /* 0x000fea0003800200 */
.L_x_206:
        /* <DEDUP_REMOVED lines=9> */
.L_x_209:
[----:B------:R-:W-:Y:S05]  /*2ed0*/  BSYNC.RECONVERGENT B1 ;  /* 0x0000000000017941 */ /* 0x000fea0003800200 */
.L_x_208:
        /* <DEDUP_REMOVED lines=8> */
.L_x_211:
[----:B------:R-:W-:Y:S05]  /*2f60*/  BSYNC.RECONVERGENT B1 ;  /* 0x0000000000017941 */ /* 0x000fea0003800200 */
.L_x_210:
[----:B------:R-:W-:Y:S04]  /*2f70*/  BSSY.RECONVERGENT B1, `(.L_x_212) ;  /* 0x0000009000017945 */ /* 0x000fe80003800200 */
[----:B------:R-:W-:Y:S05]  /*2f80*/  @!P3 BRA `(.L_x_213) ;  /* 0x00000000001cb947 */ /* 0x000fea0003800000 */
[----:B--2---:R-:W2:Y:S01]  /*2f90*/  LDC.64 R6, c[0x0][0x380] ;  /* 0x0000e000ff067b82 */ /* 0x004ea20000000a00 */
[----:B01----:R-:W-:Y:S02]  /*2fa0*/  IMAD R9, R5, 0x100, R0 ;  /* 0x0000010005097824 */ /* 0x003fe400078e0200 */
[----:B------:R-:W-:Y:S02]  /*2fb0*/  IMAD.MOV.U32 R8, RZ, RZ, R4 ;  /* 0x000000ffff087224 */ /* 0x000fe400078e0004 */
[----:B------:R-:W-:-:S04]  /*2fc0*/  VIADD R9, R9, 0x300 ;  /* 0x0000030009097836 */ /* 0x000fc80000000000 */
[----:B--2---:R-:W-:-:S04]  /*2fd0*/  IMAD.WIDE.U32 R6, R9, 0x8, R6 ;  /* 0x0000000809067825 */ /* 0x004fc800078e0006 */
[----:B------:R-:W-:-:S05]  /*2fe0*/  IMAD.MOV.U32 R9, RZ, RZ, RZ ;  /* 0x000000ffff097224 */ /* 0x000fca00078e00ff */
[----:B------:R3:W-:Y:S02]  /*2ff0*/  REDG.E.ADD.64.STRONG.GPU desc[UR20][R6.64+0x400], R8 ;  /* 0x000400080600798e */ /* 0x0007e4000c12e514 */
.L_x_213:
[----:B------:R-:W-:Y:S05]  /*3000*/  BSYNC.RECONVERGENT B1 ;  /* 0x0000000000017941 */ /* 0x000fea0003800200 */
.L_x_212:
[----:B------:R-:W-:-:S07]  /*3010*/  VIADD R5, R5, 0x4 ;  /* 0x0000000405057836 */ /* 0x000fce0000000000 */
.L_x_205:
[----:B------:R-:W-:-:S09]  /*3020*/  UISETP.NE.AND UP0, UPT, UR25, URZ, UPT ;  /* 0x000000ff1900728c */ /* 0x000fd2000bf05270 */
[----:B------:R-:W-:Y:S05]  /*3030*/  BRA.U !UP0, `(.L_x_152) ;  /* 0x0000000108987547 */ /* 0x000fea000b800000 */
[----:B------:R-:W-:-:S13]  /*3040*/  ISETP.NE.AND P0, PT, R3, RZ, PT ;  /* 0x000000ff0300720c */ /* 0x000fda0003f05270 */
[----:B------:R-:W-:Y:S05]  /*3050*/  @!P0 BRA `(.L_x_214) ;  /* 0x0000000000648947 */ /* 0x000fea0003800000 */
[----:B01234-:R-:W-:Y:S01]  /*3060*/  IMAD R6, R5, 0x400, R2 ;  /* 0x0000040005067824 */ /* 0x01ffe200078e0202 */
[----:B------:R-:W-:Y:S04]  /*3070*/  BSSY.RECONVERGENT B1, `(.L_x_215) ;  /* 0x000000c000017945 */ /* 0x000fe80003800200 */
[----:B------:R-:W0:Y:S04]  /*3080*/  LDS R3, [R6+0x200] ;  /* 0x0002000006037984 */ /* 0x000e280000000800 */
        /* <DEDUP_REMOVED lines=10> */
.L_x_216:
[----:B------:R-:W-:Y:S05]  /*3130*/  BSYNC.RECONVERGENT B1 ;  /* 0x0000000000017941 */ /* 0x000fea0003800200 */
.L_x_215:
        /* <DEDUP_REMOVED lines=9> */
.L_x_218:
[----:B------:R-:W-:Y:S05]  /*31d0*/  BSYNC.RECONVERGENT B1 ;  /* 0x0000000000017941 */ /* 0x000fea0003800200 */
.L_x_217:
[----:B------:R-:W-:-:S07]  /*31e0*/  VIADD R5, R5, 0x2 ;  /* 0x0000000205057836 */ /* 0x000fce0000000000 */
.L_x_214:
[----:B------:R-:W-:-:S09]  /*31f0*/  UISETP.NE.AND UP0, UPT, UR9, URZ, UPT ;  /* 0x000000ff0900728c */ /* 0x000fd2000bf05270 */
[----:B------:R-:W-:Y:S05]  /*3200*/  BRA.U !UP0, `(.L_x_152) ;  /* 0x0000000108247547 */ /* 0x000fea000b800000 */
[----:B------:R-:W-:-:S05]  /*3210*/  IMAD R2, R5, 0x400, R2 ;  /* 0x0000040005027824 */ /* 0x000fca00078e0202 */
[----:B-1----:R-:W1:Y:S02]  /*3220*/  LDS R4, [R2+0x200] ;  /* 0x0002000002047984 */ /* 0x002e640000000800 */
[----:B-1----:R-:W-:-:S13]  /*3230*/  ISETP.NE.AND P0, PT, R4, RZ, PT ;  /* 0x000000ff0400720c */ /* 0x002fda0003f05270 */
[----:B------:R-:W-:Y:S05]  /*3240*/  @!P0 BRA `(.L_x_152) ;  /* 0x0000000000148947 */ /* 0x000fea0003800000 */
[----:B------:R-:W1:Y:S01]  /*3250*/  LDC.64 R2, c[0x0][0x380] ;  /* 0x0000e000ff027b82 */ /* 0x000e620000000a00 */
[----:B------:R-:W-:-:S04]  /*3260*/  IMAD R5, R5, 0x100, R0 ;  /* 0x0000010005057824 */ /* 0x000fc800078e0200 */
[----:B-1----:R-:W-:-:S04]  /*3270*/  IMAD.WIDE.U32 R2, R5, 0x8, R2 ;  /* 0x0000000805027825 */ /* 0x002fc800078e0002 */
[----:B------:R-:W-:-:S05]  /*3280*/  IMAD.MOV.U32 R5, RZ, RZ, RZ ;  /* 0x000000ffff057224 */ /* 0x000fca00078e00ff */
[----:B------:R1:W-:Y:S02]  /*3290*/  REDG.E.ADD.64.STRONG.GPU desc[UR20][R2.64+0x400], R4 ;  /* 0x000400040200798e */ /* 0x0003e4000c12e514 */
.L_x_152:
[----:B------:R-:W-:Y:S05]  /*32a0*/  BSYNC.RECONVERGENT B0 ;  /* 0x0000000000007941 */ /* 0x000fea0003800200 */
.L_x_151:
[----:B------:R-:W-:Y:S01]  /*32b0*/  BAR.SYNC.DEFER_BLOCKING 0x0 ;  /* 0x0000000000007b1d */ /* 0x000fe20000010000 */
[----:B------:R-:W-:-:S04]  /*32c0*/  UIADD3 UR6, UP0, UPT, UR6, 0x1, URZ ;  /* 0x0000000106067890 */ /* 0x000fc8000ff1e0ff */
[----:B------:R-:W-:Y:S02]  /*32d0*/  UIADD3.X UR7, UPT, UPT, URZ, UR7, URZ, UP0, !UPT ;  /* 0x00000007ff077290 */ /* 0x000fe400087fe4ff */
[----:B------:R-:W-:-:S04]  /*32e0*/  UISETP.NE.U32.AND UP0, UPT, UR6, UR11, UPT ;  /* 0x0000000b0600728c */ /* 0x000fc8000bf05070 */
[----:B------:R-:W-:-:S09]  /*32f0*/  UISETP.NE.AND.EX UP0, UPT, UR7, UR12, UPT, UP0 ;  /* 0x0000000c0700728c */ /* 0x000fd2000bf05300 */
[----:B------:R-:W-:Y:S05]  /*3300*/  BRA.U UP0, `(.L_x_219) ;  /* 0xffffffcd00d47547 */ /* 0x000fea000b83ffff */
[----:B------:R-:W-:Y:S05]  /*3310*/  EXIT ;  /* 0x000000000000794d */ /* 0x000fea0003800000 */
.L_x_220:
        /* <DEDUP_REMOVED lines=14> */
.L_x_3410:


//--------------------- .text._ZN3cub18CUB_300001_SM_10006detail10radix_sort31DeviceRadixSortSingleTileKernelINS1_5radix10policy_hubIffyE10Policy1000ELNS0_9SortOrderE0EffyNS1_21identity_decomposer_tEEEvPKT1_PSA_PKT2_PSE_T3_iiT4_ --------------------------
	.section	.text._ZN3cub18CUB_300001_SM_10006detail10radix_sort31DeviceRadixSortSingleTileKernelINS1_5radix10policy_hubIffyE10Policy1000ELNS0_9SortOrderE0EffyNS1_21identity_decomposer_tEEEvPKT1_PSA_PKT2_PSE_T3_iiT4_,"ax",@progbits
	.align	128
        .global         _ZN3cub18CUB_300001_SM_10006detail10radix_sort31DeviceRadixSortSingleTileKernelINS1_5radix10policy_hubIffyE10Policy1000ELNS0_9SortOrderE0EffyNS1_21identity_decomposer_tEEEvPKT1_PSA_PKT2_PSE_T3_iiT4_
        .type           _ZN3cub18CUB_300001_SM_10006detail10radix_sort31DeviceRadixSortSingleTileKernelINS1_5radix10policy_hubIffyE10Policy1000ELNS0_9SortOrderE0EffyNS1_21identity_decomposer_tEEEvPKT1_PSA_PKT2_PSE_T3_iiT4_,@function
        .size           _ZN3cub18CUB_300001_SM_10006detail10radix_sort31DeviceRadixSortSingleTileKernelINS1_5radix10policy_hubIffyE10Policy1000ELNS0_9SortOrderE0EffyNS1_21identity_decomposer_tEEEvPKT1_PSA_PKT2_PSE_T3_iiT4_,(.L_x_3411 - _ZN3cub18CUB_300001_SM_10006detail10radix_sort31DeviceRadixSortSingleTileKernelINS1_5radix10policy_hubIffyE10Policy1000ELNS0_9SortOrderE0EffyNS1_21identity_decomposer_tEEEvPKT1_PSA_PKT2_PSE_T3_iiT4_)
        .other          _ZN3cub18CUB_300001_SM_10006detail10radix_sort31DeviceRadixSortSingleTileKernelINS1_5radix10policy_hubIffyE10Policy1000ELNS0_9SortOrderE0EffyNS1_21identity_decomposer_tEEEvPKT1_PSA_PKT2_PSE_T3_iiT4_,@"STO_CUDA_ENTRY STV_DEFAULT"
_ZN3cub18CUB_300001_SM_10006detail10radix_sort31DeviceRadixSortSingleTileKernelINS1_5radix10policy_hubIffyE10Policy1000ELNS0_9SortOrderE0EffyNS1_21identity_decomposer_tEEEvPKT1_PSA_PKT2_PSE_T3_iiT4_:
.text._ZN3cub18CUB_300001_SM_10006detail10radix_sort31DeviceRadixSortSingleTileKernelINS1_5radix10policy_hubIffyE10Policy1000ELNS0_9SortOrderE0EffyNS1_21identity_decomposer_tEEEvPKT1_PSA_PKT2_PSE_T3_iiT4_:
[----:B------:R-:W-:Y:S01]  /*0000*/  LDC R1, c[0x0][0x37c] ;  /* 0x0000df00ff017b82 */ /* 0x000fe20000000800 */
[----:B------:R-:W0:Y:S01]  /*0010*/  S2R R0, SR_TID.X ;  /* 0x0000000000007919 */ /* 0x000e220000002100 */
[----:B------:R-:W1:Y:S01]  /*0020*/  LDCU UR4, c[0x0][0x3a0] ;  /* 0x00007400ff0477ac */ /* 0x000e620008000800 */
[----:B------:R-:W-:Y:S02]  /*0030*/  IMAD.MOV.U32 R35, RZ, RZ, 0x7fffffff ;  /* 0x7fffffffff237424 */ /* 0x000fe400078e00ff */
[----:B------:R-:W-:Y:S01]  /*0040*/  IMAD.MOV.U32 R36, RZ, RZ, 0x7fffffff ;  /* 0x7fffffffff247424 */ /* 0x000fe200078e00ff */
[----:B------:R-:W2:Y:S01]  /*0050*/  LDCU.64 UR8, c[0x0][0x358] ;  /* 0x00006b00ff0877ac */ /* 0x000ea20008000a00 */
[----:B------:R-:W-:Y:S02]  /*0060*/  IMAD.MOV.U32 R37, RZ, RZ, 0x7fffffff ;  /* 0x7fffffffff257424 */ /* 0x000fe400078e00ff */
[----:B------:R-:W-:Y:S02]  /*0070*/  IMAD.MOV.U32 R38, RZ, RZ, 0x7fffffff ;  /* 0x7fffffffff267424 */ /* 0x000fe400078e00ff */
[----:B------:R-:W-:-:S02]  /*0080*/  IMAD.MOV.U32 R39, RZ, RZ, 0x7fffffff ;  /* 0x7fffffffff277424 */ /* 0x000fc400078e00ff */
[----:B------:R-:W-:Y:S02]  /*0090*/  IMAD.MOV.U32 R29, RZ, RZ, 0x7fffffff ;  /* 0x7fffffffff1d7424 */ /* 0x000fe400078e00ff */
[----:B------:R-:W-:Y:S02]  /*00a0*/  IMAD.MOV.U32 R30, RZ, RZ, 0x7fffffff ;  /* 0x7fffffffff1e7424 */ /* 0x000fe400078e00ff */
[----:B------:R-:W-:Y:S02]  /*00b0*/  IMAD.MOV.U32 R31, RZ, RZ, 0x7fffffff ;  /* 0x7fffffffff1f7424 */ /* 0x000fe400078e00ff */
        /* <DEDUP_REMOVED lines=10> */
[----:B------:R-:W-:Y:S01]  /*0160*/  IMAD.MOV.U32 R49, RZ, RZ, 0x7fffffff ;  /* 0x7fffffffff317424 */ /* 0x000fe200078e00ff */
[----:B------:R-:W3:Y:S01]  /*0170*/  S2UR UR6, SR_CgaCtaId ;  /* 0x00000000000679c3 */ /* 0x000ee20000008800 */
[----:B0-----:R-:W-:Y:S01]  /*0180*/  IMAD R9, R0, 0x13, RZ ;  /* 0x0000001300097824 */ /* 0x001fe200078e02ff */
[----:B------:R-:W0:Y:S03]  /*0190*/  LDCU UR10, c[0x0][0x3ac] ;  /* 0x00007580ff0a77ac */ /* 0x000e260008000800 */
[C---:B------:R-:W-:Y:S01]  /*01a0*/  VIADD R4, R9.reuse, 0x1 ;  /* 0x0000000109047836 */ /* 0x040fe20000000000 */
[C---:B-1----:R-:W-:Y:S01]  /*01b0*/  ISETP.GE.AND P6, PT, R9.reuse, UR4, PT ;  /* 0x0000000409007c0c */ /* 0x042fe2000bfc6270 */
[----:B------:R-:W-:-:S02]  /*01c0*/  VIADD R5, R9, 0x2 ;  /* 0x0000000209057836 */ /* 0x000fc40000000000 */
[C---:B------:R-:W-:Y:S01]  /*01d0*/  VIADD R7, R9.reuse, 0x6 ;  /* 0x0000000609077836 */ /* 0x040fe20000000000 */
[----:B------:R-:W-:Y:S01]  /*01e0*/  ISETP.GE.AND P5, PT, R4, UR4, PT ;  /* 0x0000000404007c0c */ /* 0x000fe2000bfa6270 */
[----:B------:R-:W-:Y:S01]  /*01f0*/  VIADD R4, R9, 0x4 ;  /* 0x0000000409047836 */ /* 0x000fe20000000000 */
[----:B------:R-:W-:Y:S01]  /*0200*/  ISETP.GE.AND P4, PT, R5, UR4, PT ;  /* 0x0000000405007c0c */ /* 0x000fe2000bf86270 */
[----:B------:R-:W-:Y:S01]  /*0210*/  VIADD R5, R9, 0x5 ;  /* 0x0000000509057836 */ /* 0x000fe20000000000 */
[----:B------:R-:W-:Y:S01]  /*0220*/  ISETP.GE.AND P0, PT, R7, UR4, PT ;  /* 0x0000000407007c0c */ /* 0x000fe2000bf06270 */
[C---:B------:R-:W-:Y:S01]  /*0230*/  VIADD R51, R9.reuse, 0x7 ;  /* 0x0000000709337836 */ /* 0x040fe20000000000 */
[----:B------:R-:W-:Y:S01]  /*0240*/  ISETP.GE.AND P2, PT, R4, UR4, PT ;  /* 0x0000000404007c0c */ /* 0x000fe2000bf46270 */
[----:B------:R-:W-:Y:S01]  /*0250*/  VIADD R52, R9, 0x8 ;  /* 0x0000000809347836 */ /* 0x000fe20000000000 */
[----:B------:R-:W-:Y:S01]  /*0260*/  ISETP.GE.AND P1, PT, R5, UR4, PT ;  /* 0x0000000405007c0c */ /* 0x000fe2000bf26270 */
[C---:B------:R-:W-:Y:S01]  /*0270*/  VIADD R53, R9.reuse, 0x9 ;  /* 0x0000000909357836 */ /* 0x040fe20000000000 */
[----:B------:R-:W1:Y:S01]  /*0280*/  LDC.64 R4, c[0x0][0x380] ;  /* 0x0000e000ff047b82 */ /* 0x000e620000000a00 */
[----:B------:R-:W-:Y:S01]  /*0290*/  P2R R50, PR, RZ, 0x1 ;  /* 0x00000001ff327803 */ /* 0x000fe20000000000 */
[C---:B------:R-:W-:Y:S01]  /*02a0*/  VIADD R54, R9.reuse, 0xa ;  /* 0x0000000a09367836 */ /* 0x040fe20000000000 */
[----:B------:R-:W-:Y:S01]  /*02b0*/  P2R R45, PR, RZ, 0x4 ;  /* 0x00000004ff2d7803 */ /* 0x000fe20000000000 */
[C---:B------:R-:W-:Y:S01]  /*02c0*/  VIADD R6, R9.reuse, 0x3 ;  /* 0x0000000309067836 */ /* 0x040fe20000000000 */
[----:B------:R-:W-:Y:S01]  /*02d0*/  P2R R47, PR, RZ, 0x2 ;  /* 0x00000002ff2f7803 */ /* 0x000fe20000000000 */
[C---:B------:R-:W-:Y:S01]  /*02e0*/  VIADD R55, R9.reuse, 0xb ;  /* 0x0000000b09377836 */ /* 0x040fe20000000000 */
[----:B------:R-:W-:Y:S01]  /*02f0*/  P2R R8, PR, RZ, 0x20 ;  /* 0x00000020ff087803 */ /* 0x000fe20000000000 */
[C---:B------:R-:W-:Y:S01]  /*0300*/  VIADD R56, R9.reuse, 0xc ;  /* 0x0000000c09387836 */ /* 0x040fe20000000000 */
[----:B------:R-:W-:Y:S01]  /*0310*/  ISETP.GE.AND P3, PT, R6, UR4, PT ;  /* 0x0000000406007c0c */ /* 0x000fe2000bf66270 */
[C---:B------:R-:W-:Y:S01]  /*0320*/  VIADD R57, R9.reuse, 0xd ;  /* 0x0000000d09397836 */ /* 0x040fe20000000000 */
[----:B------:R-:W-:Y:S01]  /*0330*/  P2R R10, PR, RZ, 0x10 ;  /* 0x00000010ff0a7803 */ /* 0x000fe20000000000 */
[C---:B------:R-:W-:Y:S01]  /*0340*/  VIADD R58, R9.reuse, 0xe ;  /* 0x0000000e093a7836 */ /* 0x040fe20000000000 */
[----:B------:R-:W-:Y:S01]  /*0350*/  P2R R11, PR, RZ, 0x8 ;  /* 0x00000008ff0b7803 */ /* 0x000fe20000000000 */
[C---:B------:R-:W-:Y:S01]  /*0360*/  VIADD R59, R9.reuse, 0xf ;  /* 0x0000000f093b7836 */ /* 0x040fe20000000000 */
[----:B------:R-:W4:Y:S01]  /*0370*/  LDC.64 R6, c[0x0][0x390] ;  /* 0x0000e400ff067b82 */ /* 0x000f220000000a00 */
[----:B------:R-:W-:-:S02]  /*0380*/  VIADD R60, R9, 0x10 ;  /* 0x00000010093c7836 */ /* 0x000fc40000000000 */
[C---:B------:R-:W-:Y:S02]  /*0390*/  VIADD R61, R9.reuse, 0x11 ;  /* 0x00000011093d7836 */ /* 0x040fe40000000000 */
[C---:B------:R-:W-:Y:S02]  /*03a0*/  VIADD R62, R9.reuse, 0x12 ;  /* 0x00000012093e7836 */ /* 0x040fe40000000000 */
[----:B-1----:R-:W-:-:S05]  /*03b0*/  IMAD.WIDE.U32 R4, R9, 0x4, R4 ;  /* 0x0000000409047825 */ /* 0x002fca00078e0004 */
[----:B--2---:R-:W2:Y:S01]  /*03c0*/  @!P0 LDG.E R35, desc[UR8][R4.64+0x18] ;  /* 0x0000180804238981 */ /* 0x004ea2000c1e1900 */
[----:B------:R-:W-:-:S03]  /*03d0*/  ISETP.GE.AND P0, PT, R51, UR4, PT ;  /* 0x0000000433007c0c */ /* 0x000fc6000bf06270 */
[----:B------:R-:W3:Y:S01]  /*03e0*/  @!P6 LDG.E R29, desc[UR8][R4.64] ;  /* 0x00000008041de981 */ /* 0x000ee2000c1e1900 */
[----:B------:R-:W-:-:S03]  /*03f0*/  P2R R51, PR, RZ, 0x1 ;  /* 0x00000001ff337803 */ /* 0x000fc60000000000 */
[----:B------:R-:W2:Y:S01]  /*0400*/  @!P5 LDG.E R30, desc[UR8][R4.64+0x4] ;  /* 0x00000408041ed981 */ /* 0x000ea2000c1e1900 */
[----:B----4-:R-:W-:-:S03]  /*0410*/  IMAD.WIDE.U32 R6, R9, 0x4, R6 ;  /* 0x0000000409067825 */ /* 0x010fc600078e0006 */
[----:B------:R-:W4:Y:S04]  /*0420*/  @!P4 LDG.E R31, desc[UR8][R4.64+0x8] ;  /* 0x00000808041fc981 */ /* 0x000f28000c1e1900 */
[----:B------:R-:W4:Y:S01]  /*0430*/  @!P0 LDG.E R36, desc[UR8][R4.64+0x1c] ;  /* 0x00001c0804248981 */ /* 0x000f22000c1e1900 */
[----:B------:R-:W-:-:S03]  /*0440*/  ISETP.GE.AND P0, PT, R52, UR4, PT ;  /* 0x0000000434007c0c */ /* 0x000fc6000bf06270 */
[----:B------:R-:W4:Y:S01]  /*0450*/  @!P3 LDG.E R32, desc[UR8][R4.64+0xc] ;  /* 0x00000c080420b981 */ /* 0x000f22000c1e1900 */
[----:B------:R-:W-:-:S03]  /*0460*/  P2R R52, PR, RZ, 0x1 ;  /* 0x00000001ff347803 */ /* 0x000fc60000000000 */
[----:B------:R-:W4:Y:S04]  /*0470*/  @!P2 LDG.E R33, desc[UR8][R4.64+0x10] ;  /* 0x000010080421a981 */ /* 0x000f28000c1e1900 */
[----:B------:R-:W4:Y:S04]  /*0480*/  @!P1 LDG.E R34, desc[UR8][R4.64+0x14] ;  /* 0x0000140804229981 */ /* 0x000f28000c1e1900 */
[----:B------:R-:W4:Y:S01]  /*0490*/  @!P0 LDG.E R37, desc[UR8][R4.64+0x20] ;  /* 0x0000200804258981 */ /* 0x000f22000c1e1900 */
[----:B------:R-:W-:-:S04]  /*04a0*/  ISETP.GE.AND P0, PT, R53, UR4, PT ;  /* 0x0000000435007c0c */ /* 0x000fc8000bf06270 */
[----:B------:R-:W-:-:S09]  /*04b0*/  P2R R53, PR, RZ, 0x1 ;  /* 0x00000001ff357803 */ /* 0x000fd20000000000 */
[----:B------:R-:W4:Y:S01]  /*04c0*/  @!P0 LDG.E R38, desc[UR8][R4.64+0x24] ;  /* 0x0000240804268981 */ /* 0x000f22000c1e1900 */
[----:B------:R-:W-:-:S04]  /*04d0*/  ISETP.GE.AND P0, PT, R54, UR4, PT ;  /* 0x0000000436007c0c */ /* 0x000fc8000bf06270 */
[----:B------:R-:W-:-:S09]  /*04e0*/  P2R R54, PR, RZ, 0x1 ;  /* 0x00000001ff367803 */ /* 0x000fd20000000000 */
[----:B------:R-:W4:Y:S01]  /*04f0*/  @!P0 LDG.E R39, desc[UR8][R4.64+0x28] ;  /* 0x0000280804278981 */ /* 0x000f22000c1e1900 */
[----:B------:R-:W-:Y:S02]  /*0500*/  ISETP.GE.AND P0, PT, R55, UR4, PT ;  /* 0x0000000437007c0c */ /* 0x000fe4000bf06270 */
[----:B------:R-:W-:Y:S02]  /*0510*/  ISETP.GE.AND P1, PT, R57, UR4, PT ;  /* 0x0000000439007c0c */ /* 0x000fe4000bf26270 */
[----:B------:R-:W-:Y:S02]  /*0520*/  P2R R55, PR, RZ, 0x1 ;  /* 0x00000001ff377803 */ /* 0x000fe40000000000 */
[----:B------:R-:W-:Y:S02]  /*0530*/  ISETP.GE.AND P2, PT, R58, UR4, PT ;  /* 0x000000043a007c0c */ /* 0x000fe4000bf46270 */
[----:B------:R-:W-:-:S05]  /*0540*/  ISETP.GE.AND P3, PT, R59, UR4, PT ;  /* 0x000000043b007c0c */ /* 0x000fca000bf66270 */
[----:B------:R-:W4:Y:S01]  /*0550*/  @!P0 LDG.E R40, desc[UR8][R4.64+0x2c] ;  /* 0x00002c0804288981 */ /* 0x000f22000c1e1900 */
[----:B------:R-:W-:Y:S02]  /*0560*/  ISETP.GE.AND P0, PT, R56, UR4, PT ;  /* 0x0000000438007c0c */ /* 0x000fe4000bf06270 */
[----:B------:R-:W-:Y:S01]  /*0570*/  ISETP.GE.AND P4, PT, R60, UR4, PT ;  /* 0x000000043c007c0c */ /* 0x000fe2000bf86270 */
[----:B------:R-:W4:Y:S01]  /*0580*/  @!P1 LDG.E R42, desc[UR8][R4.64+0x34] ;  /* 0x00003408042a9981 */ /* 0x000f22000c1e1900 */
[----:B------:R-:W-:Y:S02]  /*0590*/  ISETP.GE.AND P5, PT, R61, UR4, PT ;  /* 0x000000043d007c0c */ /* 0x000fe4000bfa6270 */
[----:B------:R-:W-:Y:S01]  /*05a0*/  ISETP.GE.AND P6, PT, R62, UR4, PT ;  /* 0x000000043e007c0c */ /* 0x000fe2000bfc6270 */
[----:B------:R-:W4:Y:S04]  /*05b0*/  @!P2 LDG.E R43, desc[UR8][R4.64+0x38] ;  /* 0x00003808042ba981 */ /* 0x000f28000c1e1900 */
[----:B------:R-:W4:Y:S04]  /*05c0*/  @!P3 LDG.E R44, desc[UR8][R4.64+0x3c] ;  /* 0x00003c08042cb981 */ /* 0x000f28000c1e1900 */
[----:B------:R-:W4:Y:S04]  /*05d0*/  @!P0 LDG.E R41, desc[UR8][R4.64+0x30] ;  /* 0x0000300804298981 */ /* 0x000f28000c1e1900 */
[----:B------:R-:W4:Y:S04]  /*05e0*/  @!P4 LDG.E R46, desc[UR8][R4.64+0x40] ;  /* 0x00004008042ec981 */ /* 0x000f28000c1e1900 */
[----:B------:R-:W4:Y:S04]  /*05f0*/  @!P5 LDG.E R48, desc[UR8][R4.64+0x44] ;  /* 0x000044080430d981 */ /* 0x000f28000c1e1900 */
[----:B------:R1:W4:Y:S01]  /*0600*/  @!P6 LDG.E R49, desc[UR8][R4.64+0x48] ;  /* 0x000048080431e981 */ /* 0x000322000c1e1900 */
[----:B------:R-:W-:Y:S01]  /*0610*/  P2R R56, PR, RZ, 0x1 ;  /* 0x00000001ff387803 */ /* 0x000fe20000000000 */
[----:B------:R-:W-:Y:S01]  /*0620*/  BAR.SYNC.DEFER_BLOCKING 0x0 ;  /* 0x0000000000007b1d */ /* 0x000fe20000010000 */
[----:B------:R-:W-:-:S04]  /*0630*/  ISETP.NE.AND P0, PT, R55, RZ, PT ;  /* 0x000000ff3700720c */ /* 0x000fc80003f05270 */
[----:B------:R-:W-:Y:S02]  /*0640*/  P2R R55, PR, RZ, 0x1 ;  /* 0x00000001ff377803 */ /* 0x000fe40000000000 */
[----:B------:R-:W-:-:S04]  /*0650*/  ISETP.NE.AND P0, PT, R54, RZ, PT ;  /* 0x000000ff3600720c */ /* 0x000fc80003f05270 */
[----:B------:R-:W-:Y:S02]  /*0660*/  P2R R54, PR, RZ, 0x1 ;  /* 0x00000001ff367803 */ /* 0x000fe40000000000 */
[----:B------:R-:W-:-:S04]  /*0670*/  ISETP.NE.AND P0, PT, R53, RZ, PT ;  /* 0x000000ff3500720c */ /* 0x000fc80003f05270 */
[----:B------:R-:W-:Y:S02]  /*0680*/  P2R R53, PR, RZ, 0x1 ;  /* 0x00000001ff357803 */ /* 0x000fe40000000000 */
[----:B------:R-:W-:-:S04]  /*0690*/  ISETP.NE.AND P0, PT, R52, RZ, PT ;  /* 0x000000ff3400720c */ /* 0x000fc80003f05270 */
[----:B------:R-:W-:Y:S01]  /*06a0*/  P2R R52, PR, RZ, 0x1 ;  /* 0x00000001ff347803 */ /* 0x000fe20000000000 */
[----:B------:R-:W5:Y:S01]  /*06b0*/  @!P1 LDG.E R23, desc[UR8][R6.64+0x34] ;  /* 0x0000340806179981 */ /* 0x000f62000c1e1900 */
[----:B------:R-:W-:-:S03]  /*06c0*/  ISETP.NE.AND P0, PT, R51, RZ, PT ;  /* 0x000000ff3300720c */ /* 0x000fc60003f05270 */
[----:B------:R-:W5:Y:S01]  /*06d0*/  @!P2 LDG.E R24, desc[UR8][R6.64+0x38] ;  /* 0x000038080618a981 */ /* 0x000f62000c1e1900 */
[----:B------:R-:W-:Y:S02]  /*06e0*/  P2R R51, PR, RZ, 0x1 ;  /* 0x00000001ff337803 */ /* 0x000fe40000000000 */
[----:B------:R-:W-:Y:S01]  /*06f0*/  ISETP.NE.AND P0, PT, R50, RZ, PT ;  /* 0x000000ff3200720c */ /* 0x000fe20003f05270 */
[----:B------:R-:W5:Y:S03]  /*0700*/  @!P3 LDG.E R25, desc[UR8][R6.64+0x3c] ;  /* 0x00003c080619b981 */ /* 0x000f66000c1e1900 */
[----:B------:R-:W-:Y:S01]  /*0710*/  P2R R50, PR, RZ, 0x1 ;  /* 0x00000001ff327803 */ /* 0x000fe20000000000 */
[----:B------:R-:W5:Y:S01]  /*0720*/  @!P4 LDG.E R26, desc[UR8][R6.64+0x40] ;  /* 0x00004008061ac981 */ /* 0x000f62000c1e1900 */
[----:B------:R-:W-:-:S03]  /*0730*/  ISETP.NE.AND P0, PT, R47, RZ, PT ;  /* 0x000000ff2f00720c */ /* 0x000fc60003f05270 */
[----:B------:R-:W5:Y:S01]  /*0740*/  @!P5 LDG.E R27, desc[UR8][R6.64+0x44] ;  /* 0x00004408061bd981 */ /* 0x000f62000c1e1900 */
[----:B------:R-:W-:Y:S02]  /*0750*/  P2R R47, PR, RZ, 0x1 ;  /* 0x00000001ff2f7803 */ /* 0x000fe40000000000 */
[----:B------:R-:W-:Y:S01]  /*0760*/  ISETP.NE.AND P0, PT, R45, RZ, PT ;  /* 0x000000ff2d00720c */ /* 0x000fe20003f05270 */
[----:B------:R-:W5:Y:S03]  /*0770*/  @!P6 LDG.E R28, desc[UR8][R6.64+0x48] ;  /* 0x00004808061ce981 */ /* 0x000f66000c1e1900 */
[----:B------:R-:W-:Y:S02]  /*0780*/  P2R R45, PR, RZ, 0x1 ;  /* 0x00000001ff2d7803 */ /* 0x000fe40000000000 */
[----:B------:R-:W-:-:S04]  /*0790*/  ISETP.NE.AND P0, PT, R11, RZ, PT ;  /* 0x000000ff0b00720c */ /* 0x000fc80003f05270 */
[----:B------:R-:W-:Y:S02]  /*07a0*/  P2R R11, PR, RZ, 0x1 ;  /* 0x00000001ff0b7803 */ /* 0x000fe40000000000 */
[----:B------:R-:W-:-:S04]  /*07b0*/  ISETP.NE.AND P0, PT, R10, RZ, PT ;  /* 0x000000ff0a00720c */ /* 0x000fc80003f05270 */
[----:B------:R-:W-:Y:S02]  /*07c0*/  P2R R10, PR, RZ, 0x1 ;  /* 0x00000001ff0a7803 */ /* 0x000fe40000000000 */
[----:B------:R-:W-:-:S04]  /*07d0*/  ISETP.NE.AND P0, PT, R8, RZ, PT ;  /* 0x000000ff0800720c */ /* 0x000fc80003f05270 */
[----:B------:R-:W-:Y:S02]  /*07e0*/  P2R R8, PR, RZ, 0x1 ;  /* 0x00000001ff087803 */ /* 0x000fe40000000000 */
[----:B------:R-:W-:Y:S01]  /*07f0*/  ISETP.GE.AND P0, PT, R9, UR4, PT ;  /* 0x0000000409007c0c */ /* 0x000fe2000bf06270 */
[----:B------:R-:W0:-:S12]  /*0800*/  LDCU.64 UR4, c[0x0][0x3a8] ;  /* 0x00007500ff0477ac */ /* 0x000e180008000a00 */
[----:B------:R-:W5:Y:S01]  /*0810*/  @!P0 LDG.E R2, desc[UR8][R6.64] ;  /* 0x0000000806028981 */ /* 0x000f62000c1e1900 */
[----:B------:R-:W-:-:S13]  /*0820*/  ISETP.NE.AND P0, PT, R8, RZ, PT ;  /* 0x000000ff0800720c */ /* 0x000fda0003f05270 */
        /* <DEDUP_REMOVED lines=21> */
[----:B------:R-:W-:Y:S01]  /*0980*/  ISETP.NE.AND P0, PT, R56, RZ, PT ;  /* 0x000000ff3800720c */ /* 0x000fe20003f05270 */
[----:B------:R-:W-:Y:S01]  /*0990*/  IMAD.MOV.U32 R8, RZ, RZ, -0x1 ;  /* 0xffffffffff087424 */ /* 0x000fe200078e00ff */
[----:B--2---:R-:W-:-:S04]  /*09a0*/  ISETP.GT.AND P1, PT, R30, -0x1, PT ;  /* 0xffffffff1e00780c */ /* 0x004fc80003f24270 */
[----:B-1----:R-:W-:-:S07]  /*09b0*/  SEL R5, R8, 0x80000000, !P1 ;  /* 0x8000000008057807 */ /* 0x002fce0004800000 */
[----:B------:R1:W5:Y:S01]  /*09c0*/  @!P0 LDG.E R22, desc[UR8][R6.64+0x30] ;  /* 0x0000300806168981 */ /* 0x000362000c1e1900 */
[----:B---3--:R-:W-:Y:S02]  /*09d0*/  ISETP.GT.AND P0, PT, R29, -0x1, PT ;  /* 0xffffffff1d00780c */ /* 0x008fe40003f04270 */
[----:B----4-:R-:W-:Y:S02]  /*09e0*/  ISETP.GT.AND P1, PT, R32, -0x1, PT ;  /* 0xffffffff2000780c */ /* 0x010fe40003f24270 */
[----:B------:R-:W-:Y:S02]  /*09f0*/  SEL R4, R8, 0x80000000, !P0 ;  /* 0x8000000008047807 */ /* 0x000fe40004000000 */
[----:B------:R-:W-:Y:S02]  /*0a00*/  ISETP.GT.AND P0, PT, R31, -0x1, PT ;  /* 0xffffffff1f00780c */ /* 0x000fe40003f04270 */
[----:B------:R-:W-:Y:S02]  /*0a10*/  LOP3.LUT R29, R4, R29, RZ, 0x3c, !PT ;  /* 0x0000001d041d7212 */ /* 0x000fe400078e3cff */
[----:B------:R-:W-:-:S02]  /*0a20*/  LOP3.LUT R30, R5, R30, RZ, 0x3c, !PT ;  /* 0x0000001e051e7212 */ /* 0x000fc400078e3cff */
[C---:B------:R-:W-:Y:S02]  /*0a30*/  SEL R4, R8.reuse, 0x80000000, !P0 ;  /* 0x8000000008047807 */ /* 0x040fe40004000000 */
[----:B------:R-:W-:Y:S02]  /*0a40*/  SEL R5, R8, 0x80000000, !P1 ;  /* 0x8000000008057807 */ /* 0x000fe40004800000 */
[----:B------:R-:W-:Y:S02]  /*0a50*/  ISETP.GT.AND P2, PT, R33, -0x1, PT ;  /* 0xffffffff2100780c */ /* 0x000fe40003f44270 */
[----:B------:R-:W-:Y:S02]  /*0a60*/  ISETP.GT.AND P3, PT, R34, -0x1, PT ;  /* 0xffffffff2200780c */ /* 0x000fe40003f64270 */
[----:B------:R-:W-:Y:S02]  /*0a70*/  ISETP.GT.AND P0, PT, R35, -0x1, PT ;  /* 0xffffffff2300780c */ /* 0x000fe40003f04270 */
[----:B------:R-:W-:-:S02]  /*0a80*/  ISETP.GT.AND P1, PT, R36, -0x1, PT ;  /* 0xffffffff2400780c */ /* 0x000fc40003f24270 */
[----:B------:R-:W-:Y:S02]  /*0a90*/  LOP3.LUT R31, R4, R31, RZ, 0x3c, !PT ;  /* 0x0000001f041f7212 */ /* 0x000fe400078e3cff */
[----:B------:R-:W-:Y:S01]  /*0aa0*/  LOP3.LUT R32, R5, R32, RZ, 0x3c, !PT ;  /* 0x0000002005207212 */ /* 0x000fe200078e3cff */
[----:B0-----:R-:W-:Y:S01]  /*0ab0*/  UIADD3 UR7, UPT, UPT, UR4, 0x6, URZ ;  /* 0x0000000604077890 */ /* 0x001fe2000fffe0ff */
[C---:B-1----:R-:W-:Y:S01]  /*0ac0*/  SEL R6, R8.reuse, 0x80000000, !P2 ;  /* 0x8000000008067807 */ /* 0x042fe20005000000 */
[----:B------:R-:W-:Y:S01]  /*0ad0*/  UIADD3 UR5, UPT, UPT, -UR4, UR5, URZ ;  /* 0x0000000504057290 */ /* 0x000fe2000fffe1ff */
[C---:B------:R-:W-:Y:S02]  /*0ae0*/  SEL R7, R8.reuse, 0x80000000, !P3 ;  /* 0x8000000008077807 */ /* 0x040fe40005800000 */
[C---:B------:R-:W-:Y:S02]  /*0af0*/  SEL R4, R8.reuse, 0x80000000, !P0 ;  /* 0x8000000008047807 */ /* 0x040fe40004000000 */
[----:B------:R-:W-:Y:S01]  /*0b00*/  SEL R5, R8, 0x80000000, !P1 ;  /* 0x8000000008057807 */ /* 0x000fe20004800000 */
[----:B------:R-:W-:Y:S01]  /*0b10*/  UMOV UR4, 0x400 ;  /* 0x0000040000047882 */ /* 0x000fe20000000000 */
[----:B------:R-:W-:-:S02]  /*0b20*/  ISETP.GT.AND P2, PT, R37, -0x1, PT ;  /* 0xffffffff2500780c */ /* 0x000fc40003f44270 */
[----:B------:R-:W-:Y:S02]  /*0b30*/  ISETP.GT.AND P3, PT, R38, -0x1, PT ;  /* 0xffffffff2600780c */ /* 0x000fe40003f64270 */
[----:B------:R-:W-:Y:S01]  /*0b40*/  ISETP.GT.AND P0, PT, R39, -0x1, PT ;  /* 0xffffffff2700780c */ /* 0x000fe20003f04270 */
[----:B------:R-:W-:Y:S01]  /*0b50*/  BAR.SYNC.DEFER_BLOCKING 0x0 ;  /* 0x0000000000007b1d */ /* 0x000fe20000010000 */
[----:B------:R-:W-:Y:S01]  /*0b60*/  ISETP.GT.AND P1, PT, R40, -0x1, PT ;  /* 0xffffffff2800780c */ /* 0x000fe20003f24270 */
[----:B------:R-:W-:Y:S01]  /*0b70*/  ULEA UR4, UR6, UR4, 0x18 ;  /* 0x0000000406047291 */ /* 0x000fe2000f8ec0ff */
[----:B------:R-:W-:Y:S02]  /*0b80*/  LOP3.LUT R33, R6, R33, RZ, 0x3c, !PT ;  /* 0x0000002106217212 */ /* 0x000fe400078e3cff */
[----:B------:R-:W-:Y:S02]  /*0b90*/  LOP3.LUT R34, R7, R34, RZ, 0x3c, !PT ;  /* 0x0000002207227212 */ /* 0x000fe400078e3cff */
[----:B------:R-:W-:-:S02]  /*0ba0*/  LOP3.LUT R35, R4, R35, RZ, 0x3c, !PT ;  /* 0x0000002304237212 */ /* 0x000fc400078e3cff */
[----:B------:R-:W-:Y:S02]  /*0bb0*/  LOP3.LUT R36, R5, R36, RZ, 0x3c, !PT ;  /* 0x0000002405247212 */ /* 0x000fe400078e3cff */
[C---:B------:R-:W-:Y:S02]  /*0bc0*/  SEL R6, R8.reuse, 0x80000000, !P2 ;  /* 0x8000000008067807 */ /* 0x040fe40005000000 */
[C---:B------:R-:W-:Y:S02]  /*0bd0*/  SEL R7, R8.reuse, 0x80000000, !P3 ;  /* 0x8000000008077807 */ /* 0x040fe40005800000 */
[C---:B------:R-:W-:Y:S02]  /*0be0*/  SEL R4, R8.reuse, 0x80000000, !P0 ;  /* 0x8000000008047807 */ /* 0x040fe40004000000 */
[----:B------:R-:W-:Y:S02]  /*0bf0*/  SEL R5, R8, 0x80000000, !P1 ;  /* 0x8000000008057807 */ /* 0x000fe40004800000 */
[----:B------:R-:W-:-:S02]  /*0c00*/  ISETP.GT.AND P2, PT, R41, -0x1, PT ;  /* 0xffffffff2900780c */ /* 0x000fc40003f44270 */
[----:B------:R-:W-:Y:S02]  /*0c10*/  ISETP.GT.AND P3, PT, R42, -0x1, PT ;  /* 0xffffffff2a00780c */ /* 0x000fe40003f64270 */
[----:B------:R-:W-:Y:S02]  /*0c20*/  ISETP.GT.AND P0, PT, R43, -0x1, PT ;  /* 0xffffffff2b00780c */ /* 0x000fe40003f04270 */
[----:B------:R-:W-:Y:S02]  /*0c30*/  ISETP.GT.AND P1, PT, R44, -0x1, PT ;  /* 0xffffffff2c00780c */ /* 0x000fe40003f24270 */
        /* <DEDUP_REMOVED lines=8> */
[----:B------:R-:W-:-:S02]  /*0cc0*/  LEA R45, R0, UR4, 0x2 ;  /* 0x00000004002d7c11 */ /* 0x000fc4000f8e10ff */
[----:B------:R-:W-:Y:S02]  /*0cd0*/  ISETP.GT.AND P0, PT, R46, -0x1, PT ;  /* 0xffffffff2e00780c */ /* 0x000fe40003f04270 */
[----:B------:R-:W-:Y:S02]  /*0ce0*/  ISETP.GT.AND P1, PT, R48, -0x1, PT ;  /* 0xffffffff3000780c */ /* 0x000fe40003f24270 */
[----:B------:R-:W-:Y:S01]  /*0cf0*/  ISETP.GT.AND P2, PT, R49, -0x1, PT ;  /* 0xffffffff3100780c */ /* 0x000fe20003f44270 */
[----:B------:R-:W-:Y:S01]  /*0d00*/  IMAD R47, R0, 0x80, R45 ;  /* 0x00000080002f7824 */ /* 0x000fe200078e022d */
[----:B------:R-:W-:Y:S02]  /*0d10*/  LOP3.LUT R42, R7, R42, RZ, 0x3c, !PT ;  /* 0x0000002a072a7212 */ /* 0x000fe400078e3cff */
[----:B------:R-:W-:Y:S02]  /*0d20*/  LOP3.LUT R43, R4, R43, RZ, 0x3c, !PT ;  /* 0x0000002b042b7212 */ /* 0x000fe400078e3cff */
[----:B------:R-:W-:-:S02]  /*0d30*/  LOP3.LUT R44, R5, R44, RZ, 0x3c, !PT ;  /* 0x0000002c052c7212 */ /* 0x000fc400078e3cff */
[----:B------:R-:W-:Y:S02]  /*0d40*/  SHF.R.U32.HI R123, RZ, 0x5, R0 ;  /* 0x00000005ff7b7819 */ /* 0x000fe40000011600 */
[C---:B------:R-:W-:Y:S02]  /*0d50*/  SEL R5, R8.reuse, 0x80000000, !P0 ;  /* 0x8000000008057807 */ /* 0x040fe40004000000 */
[C---:B------:R-:W-:Y:S02]  /*0d60*/  SEL R7, R8.reuse, 0x80000000, !P1 ;  /* 0x8000000008077807 */ /* 0x040fe40004800000 */
[----:B------:R-:W-:Y:S01]  /*0d70*/  SEL R4, R8, 0x80000000, !P2 ;  /* 0x8000000008047807 */ /* 0x000fe20005000000 */
[----:B------:R-:W-:Y:S01]  /*0d80*/  IMAD R51, R0, -0x38, R47 ;  /* 0xffffffc800337824 */ /* 0x000fe200078e022f */
[----:B------:R-:W-:Y:S02]  /*0d90*/  LOP3.LUT R41, R6, R41, RZ, 0x3c, !PT ;  /* 0x0000002906297212 */ /* 0x000fe400078e3cff */
[----:B------:R-:W-:-:S02]  /*0da0*/  LOP3.LUT R46, R5, R46, RZ, 0x3c, !PT ;  /* 0x0000002e052e7212 */ /* 0x000fc400078e3cff */
[----:B------:R-:W-:Y:S02]  /*0db0*/  LOP3.LUT R48, R7, R48, RZ, 0x3c, !PT ;  /* 0x0000003007307212 */ /* 0x000fe400078e3cff */
[----:B------:R-:W-:Y:S02]  /*0dc0*/  LOP3.LUT R49, R4, R49, RZ, 0x3c, !PT ;  /* 0x0000003104317212 */ /* 0x000fe400078e3cff */
[----:B------:R-:W-:-:S07]  /*0dd0*/  LEA R50, R123, UR4, 0x2 ;  /* 0x000000047b327c11 */ /* 0x000fce000f8e10ff */
.L_x_222:
[----:B------:R-:W-:Y:S01]  /*0de0*/  UISETP.LT.AND UP0, UPT, UR5, 0x6, UPT ;  /* 0x000000060500788c */ /* 0x000fe2000bf01270 */
[C---:B------:R-:W-:Y:S01]  /*0df0*/  ISETP.NE.AND P0, PT, R29.reuse, 0x7fffffff, PT ;  /* 0x7fffffff1d00780c */ /* 0x040fe20003f05270 */
[----:B------:R-:W-:Y:S01]  /*0e00*/  UIADD3 UR6, UPT, UPT, UR7, -0x6, URZ ;  /* 0xfffffffa07067890 */ /* 0x000fe2000fffe0ff */
[----:B------:R-:W-:Y:S01]  /*0e10*/  STS [R45], RZ ;  /* 0x000000ff2d007388 */ /* 0x000fe20000000800 */
[----:B------:R-:W-:Y:S01]  /*0e20*/  USEL UR4, UR5, 0x6, UP0 ;  /* 0x0000000605047887 */ /* 0x000fe20008000000 */
[----:B0-----:R-:W-:Y:S01]  /*0e30*/  SEL R4, R29, 0x80000000, P0 ;  /* 0x800000001d047807 */ /* 0x001fe20000000000 */
[----:B------:R-:W-:Y:S01]  /*0e40*/  UISETP.GE.AND UP0, UPT, UR7, UR10, UPT ;  /* 0x0000000a0700728c */ /* 0x000fe2000bf06270 */
[----:B------:R-:W-:Y:S01]  /*0e50*/  STS [R45+0x400], RZ ;  /* 0x000400ff2d007388 */ /* 0x000fe20000000800 */
[----:B------:R-:W-:Y:S01]  /*0e60*/  UBMSK UR4, URZ, UR4 ;  /* 0x00000004ff04729b */ /* 0x000fe20008000000 */
[----:B------:R-:W-:Y:S02]  /*0e70*/  SHF.R.U32.HI R4, RZ, UR6, R4 ;  /* 0x00000006ff047c19 */ /* 0x000fe40008011604 */
[----:B------:R-:W-:Y:S01]  /*0e80*/  STS [R45+0x800], RZ ;  /* 0x000800ff2d007388 */ /* 0x000fe20000000800 */
[----:B------:R-:W-:-:S02]  /*0e90*/  ISETP.NE.AND P0, PT, R30, 0x7fffffff, PT ;  /* 0x7fffffff1e00780c */ /* 0x000fc40003f05270 */
[----:B------:R-:W-:Y:S01]  /*0ea0*/  LOP3.LUT R4, R4, UR4, RZ, 0xc0, !PT ;  /* 0x0000000404047c12 */ /* 0x000fe2000f8ec0ff */
[----:B------:R-:W-:Y:S01]  /*0eb0*/  STS [R45+0xc00], RZ ;  /* 0x000c00ff2d007388 */ /* 0x000fe20000000800 */
[C---:B------:R-:W-:Y:S02]  /*0ec0*/  ISETP.NE.AND P2, PT, R123.reuse, 0x6, PT ;  /* 0x000000067b00780c */ /* 0x040fe40003f45270 */
[----:B------:R-:W-:Y:S01]  /*0ed0*/  ISETP.NE.AND P3, PT, R123, 0x7, PT ;  /* 0x000000077b00780c */ /* 0x000fe20003f65270 */
[----:B------:R-:W-:Y:S01]  /*0ee0*/  IMAD.SHL.U32 R5, R4, 0x400, RZ ;  /* 0x0000040004057824 */ /* 0x000fe200078e00ff */
[----:B------:R-:W-:Y:S01]  /*0ef0*/  SHF.R.U32.HI R4, RZ, 0x4, R4 ;  /* 0x00000004ff047819 */ /* 0x000fe20000011604 */
[----:B------:R-:W-:Y:S03]  /*0f00*/  STS [R45+0x1000], RZ ;  /* 0x001000ff2d007388 */ /* 0x000fe60000000800 */
[----:B------:R-:W-:Y:S01]  /*0f10*/  LOP3.LUT R54, R5, 0x7c00, RZ, 0xc0, !PT ;  /* 0x00007c0005367812 */ /* 0x000fe200078ec0ff */
[----:B------:R-:W-:Y:S01]  /*0f20*/  STS [R45+0x1400], RZ ;  /* 0x001400ff2d007388 */ /* 0x000fe20000000800 */
[----:B------:R-:W-:-:S03]  /*0f30*/  LOP3.LUT R4, R4, 0xffffffe, RZ, 0xc0, !PT ;  /* 0x0ffffffe04047812 */ /* 0x000fc600078ec0ff */
[----:B------:R-:W-:Y:S01]  /*0f40*/  STS [R45+0x1800], RZ ;  /* 0x001800ff2d007388 */ /* 0x000fe20000000800 */
[----:B------:R-:W-:Y:S02]  /*0f50*/  IADD3 R54, PT, PT, R4, R45, R54 ;  /* 0x0000002d04367210 */ /* 0x000fe40007ffe036 */
[----:B------:R-:W-:Y:S01]  /*0f60*/  SEL R4, R30, 0x80000000, P0 ;  /* 0x800000001e047807 */ /* 0x000fe20000000000 */
[----:B------:R-:W-:Y:S01]  /*0f70*/  STS [R45+0x1c00], RZ ;  /* 0x001c00ff2d007388 */ /* 0x000fe20000000800 */
[----:B------:R-:W-:Y:S02]  /*0f80*/  ISETP.NE.AND P0, PT, R31, 0x7fffffff, PT ;  /* 0x7fffffff1f00780c */ /* 0x000fe40003f05270 */
[----:B------:R-:W-:Y:S01]  /*0f90*/  SHF.R.U32.HI R4, RZ, UR6, R4 ;  /* 0x00000006ff047c19 */ /* 0x000fe20008011604 */
[----:B------:R-:W-:Y:S03]  /*0fa0*/  STS [R45+0x2000], RZ ;  /* 0x002000ff2d007388 */ /* 0x000fe60000000800 */
[----:B------:R-:W-:Y:S01]  /*0fb0*/  LOP3.LUT R4, R4, UR4, RZ, 0xc0, !PT ;  /* 0x0000000404047c12 */ /* 0x000fe2000f8ec0ff */
[----:B------:R-:W-:Y:S03]  /*0fc0*/  STS [R45+0x2400], RZ ;  /* 0x002400ff2d007388 */ /* 0x000fe60000000800 */
[----:B------:R-:W-:Y:S01]  /*0fd0*/  SHF.R.U32.HI R6, RZ, 0x4, R4 ;  /* 0x00000004ff067819 */ /* 0x000fe20000011604 */
[----:B------:R-:W-:Y:S01]  /*0fe0*/  STS [R45+0x2800], RZ ;  /* 0x002800ff2d007388 */ /* 0x000fe20000000800 */
[----:B------:R-:W-:-:S02]  /*0ff0*/  IMAD.SHL.U32 R5, R4, 0x400, RZ ;  /* 0x0000040004057824 */ /* 0x000fc400078e00ff */
[----:B------:R-:W-:Y:S01]  /*1000*/  LOP3.LUT R6, R6, 0xffffffe, RZ, 0xc0, !PT ;  /* 0x0ffffffe06067812 */ /* 0x000fe200078ec0ff */
[----:B------:R-:W-:Y:S02]  /*1010*/  STS [R45+0x2c00], RZ ;  /* 0x002c00ff2d007388 */ /* 0x000fe40000000800 */
[----:B------:R-:W-:Y:S02]  /*1020*/  LOP3.LUT R4, R5, 0x7c00, RZ, 0xc0, !PT ;  /* 0x00007c0005047812 */ /* 0x000fe400078ec0ff */
[----:B------:R-:W-:Y:S02]  /*1030*/  STS [R45+0x3000], RZ ;  /* 0x003000ff2d007388 */ /* 0x000fe40000000800 */
[----:B------:R-:W-:Y:S02]  /*1040*/  IADD3 R55, PT, PT, R6, R45, R4 ;  /* 0x0000002d06377210 */ /* 0x000fe40007ffe004 */
[----:B------:R-:W-:Y:S01]  /*1050*/  STS [R45+0x3400], RZ ;  /* 0x003400ff2d007388 */ /* 0x000fe20000000800 */
[----:B------:R-:W-:-:S02]  /*1060*/  SEL R4, R31, 0x80000000, P0 ;  /* 0x800000001f047807 */ /* 0x000fc40000000000 */
[----:B------:R-:W-:Y:S01]  /*1070*/  ISETP.NE.AND P0, PT, R32, 0x7fffffff, PT ;  /* 0x7fffffff2000780c */ /* 0x000fe20003f05270 */
[----:B------:R-:W-:Y:S01]  /*1080*/  STS [R45+0x3800], RZ ;  /* 0x003800ff2d007388 */ /* 0x000fe20000000800 */
[----:B------:R-:W-:-:S03]  /*1090*/  SHF.R.U32.HI R4, RZ, UR6, R4 ;  /* 0x00000006ff047c19 */ /* 0x000fc60008011604 */
[----:B------:R-:W-:Y:S01]  /*10a0*/  STS [R45+0x3c00], RZ ;  /* 0x003c00ff2d007388 */ /* 0x000fe20000000800 */
[----:B------:R-:W-:-:S03]  /*10b0*/  LOP3.LUT R4, R4, UR4, RZ, 0xc0, !PT ;  /* 0x0000000404047c12 */ /* 0x000fc6000f8ec0ff */
[----:B------:R-:W-:Y:S02]  /*10c0*/  STS [R45+0x4000], RZ ;  /* 0x004000ff2d007388 */ /* 0x000fe40000000800 */
[----:B------:R-:W-:Y:S01]  /*10d0*/  IMAD.SHL.U32 R6, R4, 0x400, RZ ;  /* 0x0000040004067824 */ /* 0x000fe200078e00ff */
[----:B------:R-:W-:Y:S01]  /*10e0*/  SHF.R.U32.HI R4, RZ, 0x4, R4 ;  /* 0x00000004ff047819 */ /* 0x000fe20000011604 */
[----:B------:R-:W-:Y:S03]  /*10f0*/  STS [R45+0x4400], RZ ;  /* 0x004400ff2d007388 */ /* 0x000fe60000000800 */
[----:B------:R-:W-:Y:S01]  /*1100*/  LOP3.LUT R6, R6, 0x7c00, RZ, 0xc0, !PT ;  /* 0x00007c0006067812 */ /* 0x000fe200078ec0ff */
[----:B------:R-:W-:Y:S01]  /*1110*/  STS [R45+0x4800], RZ ;  /* 0x004800ff2d007388 */ /* 0x000fe20000000800 */
[----:B------:R-:W-:-:S03]  /*1120*/  LOP3.LUT R57, R4, 0xffffffe, RZ, 0xc0, !PT ;  /* 0x0ffffffe04397812 */ /* 0x000fc600078ec0ff */
[----:B------:R-:W-:Y:S01]  /*1130*/  STS [R45+0x4c00], RZ ;  /* 0x004c00ff2d007388 */ /* 0x000fe20000000800 */
[----:B------:R-:W-:-:S03]  /*1140*/  IADD3 R57, PT, PT, R57, R45, R6 ;  /* 0x0000002d39397210 */ /* 0x000fc60007ffe006 */
[----:B------:R-:W-:Y:S04]  /*1150*/  STS [R45+0x5000], RZ ;  /* 0x005000ff2d007388 */ /* 0x000fe80000000800 */
        /* <DEDUP_REMOVED lines=12> */
[----:B------:R-:W0:Y:S01]  /*1220*/  LDS.U16 R52, [R54] ;  /* 0x0000000036347984 */ /* 0x000e220000000400 */
[----:B------:R-:W1:Y:S02]  /*1230*/  S2R R127, SR_LANEID ;  /* 0x00000000007f7919 */ /* 0x000e640000000000 */
[----:B-1----:R-:W-:Y:S01]  /*1240*/  ISETP.NE.AND P1, PT, R127, 0x1f, PT ;  /* 0x0000001f7f00780c */ /* 0x002fe20003f25270 */
[----:B0-----:R-:W-:-:S05]  /*1250*/  VIADD R5, R52, 0x1 ;  /* 0x0000000134057836 */ /* 0x001fca0000000000 */
[----:B------:R0:W-:Y:S04]  /*1260*/  STS.U16 [R54], R5 ;  /* 0x0000000536007388 */ /* 0x0001e80000000400 */
[----:B------:R-:W1:Y:S01]  /*1270*/  LDS.U16 R56, [R55] ;  /* 0x0000000037387984 */ /* 0x000e620000000400 */
[----:B0-----:R-:W-:Y:S02]  /*1280*/  SEL R5, R32, 0x80000000, P0 ;  /* 0x8000000020057807 */ /* 0x001fe40000000000 */
[----:B------:R-:W-:Y:S02]  /*1290*/  ISETP.NE.AND P0, PT, R33, 0x7fffffff, PT ;  /* 0x7fffffff2100780c */ /* 0x000fe40003f05270 */
[----:B------:R-:W-:-:S04]  /*12a0*/  SHF.R.U32.HI R5, RZ, UR6, R5 ;  /* 0x00000006ff057c19 */ /* 0x000fc80008011605 */
[----:B------:R-:W-:-:S05]  /*12b0*/  LOP3.LUT R5, R5, UR4, RZ, 0xc0, !PT ;  /* 0x0000000405057c12 */ /* 0x000fca000f8ec0ff */
[----:B------:R-:W-:Y:S01]  /*12c0*/  IMAD.SHL.U32 R6, R5, 0x400, RZ ;  /* 0x0000040005067824 */ /* 0x000fe200078e00ff */
[----:B------:R-:W-:-:S04]  /*12d0*/  SHF.R.U32.HI R5, RZ, 0x4, R5 ;  /* 0x00000004ff057819 */ /* 0x000fc80000011605 */
[----:B------:R-:W-:Y:S02]  /*12e0*/  LOP3.LUT R8, R6, 0x7c00, RZ, 0xc0, !PT ;  /* 0x00007c0006087812 */ /* 0x000fe400078ec0ff */
[----:B------:R-:W-:-:S04]  /*12f0*/  LOP3.LUT R5, R5, 0xffffffe, RZ, 0xc0, !PT ;  /* 0x0ffffffe05057812 */ /* 0x000fc800078ec0ff */
[----:B------:R-:W-:Y:S01]  /*1300*/  IADD3 R59, PT, PT, R5, R45, R8 ;  /* 0x0000002d053b7210 */ /* 0x000fe20007ffe008 */
[----:B-1----:R-:W-:-:S05]  /*1310*/  VIADD R4, R56, 0x1 ;  /* 0x0000000138047836 */ /* 0x002fca0000000000 */
        /* <DEDUP_REMOVED lines=9> */
[----:B------:R-:W-:Y:S02]  /*13b0*/  LOP3.LUT R61, R4, 0xffffffe, RZ, 0xc0, !PT ;  /* 0x0ffffffe043d7812 */ /* 0x000fe400078ec0ff */
[----:B------:R-:W-:Y:S02]  /*13c0*/  SEL R5, R34, 0x80000000, P0 ;  /* 0x8000000022057807 */ /* 0x000fe40000000000 */
[----:B------:R-:W-:Y:S02]  /*13d0*/  IADD3 R61, PT, PT, R61, R45, R8 ;  /* 0x0000002d3d3d7210 */ /* 0x000fe40007ffe008 */
[----:B------:R-:W-:Y:S02]  /*13e0*/  SHF.R.U32.HI R5, RZ, UR6, R5 ;  /* 0x00000006ff057c19 */ /* 0x000fe40008011605 */
[----:B------:R-:W-:-:S02]  /*13f0*/  ISETP.NE.AND P0, PT, R35, 0x7fffffff, PT ;  /* 0x7fffffff2300780c */ /* 0x000fc40003f05270 */
[----:B------:R-:W-:Y:S01]  /*1400*/  LOP3.LUT R5, R5, UR4, RZ, 0xc0, !PT ;  /* 0x0000000405057c12 */ /* 0x000fe2000f8ec0ff */
[----:B-1----:R-:W-:-:S05]  /*1410*/  VIADD R6, R58, 0x1 ;  /* 0x000000013a067836 */ /* 0x002fca0000000000 */
[----:B------:R0:W-:Y:S04]  /*1420*/  STS.U16 [R57], R6 ;  /* 0x0000000639007388 */ /* 0x0001e80000000400 */
[----:B------:R-:W1:Y:S01]  /*1430*/  LDS.U16 R60, [R59] ;  /* 0x000000003b3c7984 */ /* 0x000e620000000400 */
[----:B0-----:R-:W-:Y:S01]  /*1440*/  IMAD.SHL.U32 R6, R5, 0x400, RZ ;  /* 0x0000040005067824 */ /* 0x001fe200078e00ff */
        /* <DEDUP_REMOVED lines=151> */
[----:B0-----:R-:W-:-:S04]  /*1dc0*/  SEL R4, R49, 0x80000000, P0 ;  /* 0x8000000031047807 */ /* 0x001fc80000000000 */
[----:B------:R-:W-:Y:S01]  /*1dd0*/  SHF.R.U32.HI R4, RZ, UR6, R4 ;  /* 0x00000006ff047c19 */ /* 0x000fe20008011604 */
[----:B------:R-:W0:Y:S03]  /*1de0*/  S2UR UR6, SR_CgaCtaId ;  /* 0x00000000000679c3 */ /* 0x000e260000008800 */
[----:B------:R-:W-:Y:S01]  /*1df0*/  LOP3.LUT R4, R4, UR4, RZ, 0xc0, !PT ;  /* 0x0000000404047c12 */ /* 0x000fe2000f8ec0ff */
[----:B------:R-:W-:-:S04]  /*1e00*/  UMOV UR4, 0x400 ;  /* 0x0000040000047882 */ /* 0x000fc80000000000 */
[----:B------:R-:W-:Y:S01]  /*1e10*/  IMAD.SHL.U32 R5, R4, 0x400, RZ ;  /* 0x0000040004057824 */ /* 0x000fe200078e00ff */
[----:B------:R-:W-:-:S04]  /*1e20*/  SHF.R.U32.HI R4, RZ, 0x4, R4 ;  /* 0x00000004ff047819 */ /* 0x000fc80000011604 */
[----:B------:R-:W-:Y:S02]  /*1e30*/  LOP3.LUT R8, R5, 0x7c00, RZ, 0xc0, !PT ;  /* 0x00007c0005087812 */ /* 0x000fe400078ec0ff */
[----:B------:R-:W-:-:S04]  /*1e40*/  LOP3.LUT R89, R4, 0xffffffe, RZ, 0xc0, !PT ;  /* 0x0ffffffe04597812 */ /* 0x000fc800078ec0ff */
[----:B------:R-:W-:Y:S01]  /*1e50*/  IADD3 R89, PT, PT, R89, R45, R8 ;  /* 0x0000002d59597210 */ /* 0x000fe20007ffe008 */
[----:B0-----:R-:W-:Y:S01]  /*1e60*/  ULEA UR4, UR6, UR4, 0x18 ;  /* 0x0000000406047291 */ /* 0x001fe2000f8ec0ff */
[----:B-1----:R-:W-:-:S05]  /*1e70*/  VIADD R6, R86, 0x1 ;  /* 0x0000000156067836 */ /* 0x002fca0000000000 */
[----:B------:R-:W-:Y:S04]  /*1e80*/  STS.U16 [R85], R6 ;  /* 0x0000000655007388 */ /* 0x000fe80000000400 */
[----:B------:R-:W0:Y:S02]  /*1e90*/  LDS.U16 R88, [R87] ;  /* 0x0000000057587984 */ /* 0x000e240000000400 */
[----:B0-----:R-:W-:-:S05]  /*1ea0*/  VIADD R4, R88, 0x1 ;  /* 0x0000000158047836 */ /* 0x001fca0000000000 */
[----:B------:R-:W-:Y:S04]  /*1eb0*/  STS.U16 [R87], R4 ;  /* 0x0000000457007388 */ /* 0x000fe80000000400 */
[----:B------:R-:W0:Y:S02]  /*1ec0*/  LDS.U16 R90, [R89] ;  /* 0x00000000595a7984 */ /* 0x000e240000000400 */
[----:B0-----:R-:W-:-:S05]  /*1ed0*/  VIADD R6, R90, 0x1 ;  /* 0x000000015a067836 */ /* 0x001fca0000000000 */
[----:B------:R-:W-:Y:S01]  /*1ee0*/  STS.U16 [R89], R6 ;  /* 0x0000000659007388 */ /* 0x000fe20000000400 */
[----:B------:R-:W-:Y:S06]  /*1ef0*/  BAR.SYNC.DEFER_BLOCKING 0x0 ;  /* 0x0000000000007b1d */ /* 0x000fec0000010000 */
[----:B------:R-:W-:Y:S04]  /*1f00*/  LDS R91, [R47] ;  /* 0x000000002f5b7984 */ /* 0x000fe80000000800 */
[----:B------:R-:W0:Y:S04]  /*1f10*/  LDS R92, [R47+0x4] ;  /* 0x000004002f5c7984 */ /* 0x000e280000000800 */
[----:B------:R-:W1:Y:S04]  /*1f20*/  LDS R93, [R47+0x8] ;  /* 0x000008002f5d7984 */ /* 0x000e680000000800 */
[----:B------:R-:W2:Y:S04]  /*1f30*/  LDS R94, [R47+0xc] ;  /* 0x00000c002f5e7984 */ /* 0x000ea80000000800 */
[----:B------:R-:W3:Y:S04]  /*1f40*/  LDS R95, [R47+0x10] ;  /* 0x000010002f5f7984 */ /* 0x000ee80000000800 */
[----:B------:R-:W4:Y:S04]  /*1f50*/  LDS R96, [R47+0x14] ;  /* 0x000014002f607984 */ /* 0x000f280000000800 */
[----:B------:R-:W4:Y:S04]  /*1f60*/  LDS R97, [R47+0x18] ;  /* 0x000018002f617984 */ /* 0x000f280000000800 */
[----:B------:R-:W4:Y:S04]  /*1f70*/  LDS R98, [R47+0x1c] ;  /* 0x00001c002f627984 */ /* 0x000f280000000800 */
[----:B------:R-:W4:Y:S04]  /*1f80*/  LDS R99, [R47+0x20] ;  /* 0x000020002f637984 */ /* 0x000f280000000800 */
[----:B------:R-:W4:Y:S04]  /*1f90*/  LDS R100, [R47+0x24] ;  /* 0x000024002f647984 */ /* 0x000f280000000800 */
[----:B------:R-:W4:Y:S04]  /*1fa0*/  LDS R101, [R47+0x28] ;  /* 0x000028002f657984 */ /* 0x000f280000000800 */
[----:B------:R-:W4:Y:S01]  /*1fb0*/  LDS R102, [R47+0x2c] ;  /* 0x00002c002f667984 */ /* 0x000f220000000800 */
[----:B0-----:R-:W-:-:S03]  /*1fc0*/  IMAD.IADD R92, R91, 0x1, R92 ;  /* 0x000000015b5c7824 */ /* 0x001fc600078e025c */
[----:B------:R-:W0:Y:S01]  /*1fd0*/  LDS R103, [R47+0x30] ;  /* 0x000030002f677984 */ /* 0x000e220000000800 */
[----:B-1----:R-:W-:-:S03]  /*1fe0*/  IMAD.IADD R93, R93, 0x1, R92 ;  /* 0x000000015d5d7824 */ /* 0x002fc600078e025c */
[----:B------:R-:W1:Y:S01]  /*1ff0*/  LDS R104, [R47+0x34] ;  /* 0x000034002f687984 */ /* 0x000e620000000800 */
[----:B--2---:R-:W-:-:S03]  /*2000*/  IMAD.IADD R94, R94, 0x1, R93 ;  /* 0x000000015e5e7824 */ /* 0x004fc600078e025d */
[----:B------:R-:W2:Y:S01]  /*2010*/  LDS R105, [R47+0x38] ;  /* 0x000038002f697984 */ /* 0x000ea20000000800 */
[----:B---3--:R-:W-:-:S03]  /*2020*/  IMAD.IADD R95, R95, 0x1, R94 ;  /* 0x000000015f5f7824 */ /* 0x008fc600078e025e */
[----:B------:R-:W3:Y:S01]  /*2030*/  LDS R106, [R47+0x3c] ;  /* 0x00003c002f6a7984 */ /* 0x000ee20000000800 */
[----:B----4-:R-:W-:-:S03]  /*2040*/  IMAD.IADD R96, R96, 0x1, R95 ;  /* 0x0000000160607824 */ /* 0x010fc600078e025f */
[----:B------:R-:W4:Y:S01]  /*2050*/  LDS R107, [R47+0x40] ;  /* 0x000040002f6b7984 */ /* 0x000f220000000800 */
[----:B------:R-:W-:-:S03]  /*2060*/  IMAD.IADD R97, R97, 0x1, R96 ;  /* 0x0000000161617824 */ /* 0x000fc600078e0260 */
        /* <DEDUP_REMOVED lines=31> */
[----:B------:R-:W-:-:S04]  /*2260*/  IMAD.IADD R113, R113, 0x1, R112 ;  /* 0x0000000171717824 */ /* 0x000fc800078e0270 */
[----:B0-----:R-:W-:-:S04]  /*2270*/  IMAD.IADD R114, R114, 0x1, R113 ;  /* 0x0000000172727824 */ /* 0x001fc800078e0271 */
[----:B-1----:R-:W-:-:S04]  /*2280*/  IMAD.IADD R115, R115, 0x1, R114 ;  /* 0x0000000173737824 */ /* 0x002fc800078e0272 */
[----:B--2---:R-:W-:-:S04]  /*2290*/  IMAD.IADD R116, R116, 0x1, R115 ;  /* 0x0000000174747824 */ /* 0x004fc800078e0273 */
[----:B---3--:R-:W-:-:S04]  /*22a0*/  IMAD.IADD R117, R117, 0x1, R116 ;  /* 0x0000000175757824 */ /* 0x008fc800078e0274 */
[----:B----4-:R-:W-:-:S04]  /*22b0*/  IMAD.IADD R118, R118, 0x1, R117 ;  /* 0x0000000176767824 */ /* 0x010fc800078e0275 */
[----:B------:R-:W-:-:S04]  /*22c0*/  IMAD.IADD R119, R119, 0x1, R118 ;  /* 0x0000000177777824 */ /* 0x000fc800078e0276 */
[----:B------:R-:W-:-:S04]  /*22d0*/  IMAD.IADD R120, R120, 0x1, R119 ;  /* 0x0000000178787824 */ /* 0x000fc800078e0277 */
[----:B------:R-:W-:-:S04]  /*22e0*/  IMAD.IADD R121, R121, 0x1, R120 ;  /* 0x0000000179797824 */ /* 0x000fc800078e0278 */
[----:B------:R-:W-:-:S04]  /*22f0*/  IMAD.IADD R122, R122, 0x1, R121 ;  /* 0x000000017a7a7824 */ /* 0x000fc800078e0279 */
[----:B------:R-:W-:-:S05]  /*2300*/  IMAD.IADD R124, R5, 0x1, R122 ;  /* 0x00000001057c7824 */ /* 0x000fca00078e027a */
        /* <DEDUP_REMOVED lines=8> */
[----:B------:R-:W0:Y:S02]  /*2390*/  SHFL.UP P0, R125, R126, 0x10, RZ ;  /* 0x060000007e7d7989 */ /* 0x000e2400000000ff */
[----:B0-----:R-:W-:Y:S01]  /*23a0*/  @P0 IMAD.IADD R125, R126, 0x1, R125 ;  /* 0x000000017e7d0824 */ /* 0x001fe200078e027d */
[----:B------:R-:W-:-:S03]  /*23b0*/  ISETP.NE.AND P0, PT, R123, 0x1, PT ;  /* 0x000000017b00780c */ /* 0x000fc60003f05270 */
[----:B------:R-:W-:Y:S01]  /*23c0*/  IMAD.IADD R124, R125, 0x1, -R124 ;  /* 0x000000017d7c7824 */ /* 0x000fe200078e0a7c */
[----:B------:R-:W-:Y:S01]  /*23d0*/  @!P1 STS [R50+0x8400], R125 ;  /* 0x0084007d32009388 */ /* 0x000fe20000000800 */
[----:B------:R-:W-:Y:S01]  /*23e0*/  BAR.SYNC.DEFER_BLOCKING 0x0 ;  /* 0x0000000000007b1d */ /* 0x000fe20000010000 */
[----:B------:R-:W-:-:S05]  /*23f0*/  ISETP.NE.AND P1, PT, R123, 0x4, PT ;  /* 0x000000047b00780c */ /* 0x000fca0003f25270 */
[----:B------:R-:W0:Y:S04]  /*2400*/  LDS.128 R4, [UR4+0x8400] ;  /* 0x00840004ff047984 */ /* 0x000e280008000c00 */
[----:B------:R-:W1:Y:S01]  /*2410*/  LDS.128 R8, [UR4+0x8410] ;  /* 0x00841004ff087984 */ /* 0x000e620008000c00 */
[C---:B0-----:R-:W-:Y:S01]  /*2420*/  SEL R53, R4.reuse, R53, !P0 ;  /* 0x0000003504357207 */ /* 0x041fe20004000000 */
[----:B------:R-:W-:Y:S01]  /*2430*/  IMAD.IADD R5, R4, 0x1, R5 ;  /* 0x0000000104057824 */ /* 0x000fe200078e0205 */
[----:B------:R-:W-:-:S03]  /*2440*/  ISETP.NE.AND P0, PT, R123, 0x2, PT ;  /* 0x000000027b00780c */ /* 0x000fc60003f05270 */
[----:B------:R-:W-:Y:S01]  /*2450*/  IMAD.IADD R6, R6, 0x1, R5 ;  /* 0x0000000106067824 */ /* 0x000fe200078e0205 */
[----:B------:R-:W-:Y:S02]  /*2460*/  SEL R53, R5, R53, !P0 ;  /* 0x0000003505357207 */ /* 0x000fe40004000000 */
[----:B------:R-:W-:Y:S01]  /*2470*/  ISETP.NE.AND P0, PT, R123, 0x3, PT ;  /* 0x000000037b00780c */ /* 0x000fe20003f05270 */
[----:B------:R-:W-:-:S03]  /*2480*/  IMAD.IADD R7, R7, 0x1, R6 ;  /* 0x0000000107077824 */ /* 0x000fc600078e0206 */
[----:B------:R-:W-:Y:S01]  /*2490*/  SEL R53, R6, R53, !P0 ;  /* 0x0000003506357207 */ /* 0x000fe20004000000 */
[----:B-1----:R-:W-:Y:S01]  /*24a0*/  IMAD.IADD R8, R7, 0x1, R8 ;  /* 0x0000000107087824 */ /* 0x002fe200078e0208 */
[----:B------:R-:W-:Y:S02]  /*24b0*/  ISETP.NE.AND P0, PT, R123, 0x5, PT ;  /* 0x000000057b00780c */ /* 0x000fe40003f05270 */
[----:B------:R-:W-:Y:S01]  /*24c0*/  SEL R53, R7, R53, !P1 ;  /* 0x0000003507357207 */ /* 0x000fe20004800000 */
[----:B------:R-:W-:Y:S01]  /*24d0*/  IMAD.IADD R9, R9, 0x1, R8 ;  /* 0x0000000109097824 */ /* 0x000fe200078e0208 */
[----:B------:R-:W-:Y:S02]  /*24e0*/  ISETP.NE.AND P1, PT, R127, RZ, PT ;  /* 0x000000ff7f00720c */ /* 0x000fe40003f25270 */
[----:B------:R-:W-:Y:S01]  /*24f0*/  SEL R53, R8, R53, !P0 ;  /* 0x0000003508357207 */ /* 0x000fe20004000000 */
[----:B------:R-:W-:Y:S01]  /*2500*/  IMAD.IADD R10, R10, 0x1, R9 ;  /* 0x000000010a0a7824 */ /* 0x000fe200078e0209 */
[----:B------:R-:W-:-:S02]  /*2510*/  ISETP.GT.U32.AND P0, PT, R0, 0x1f, PT ;  /* 0x0000001f0000780c */ /* 0x000fc40003f04070 */
[----:B------:R-:W-:Y:S01]  /*2520*/  SEL R53, R9, R53, !P2 ;  /* 0x0000003509357207 */ /* 0x000fe20005000000 */
[----:B------:R-:W-:Y:S01]  /*2530*/  IMAD.IADD R11, R11, 0x1, R10 ;  /* 0x000000010b0b7824 */ /* 0x000fe200078e020a */
[----:B------:R-:W-:Y:S02]  /*2540*/  ISETP.GT.U32.OR P2, PT, R0, 0x1f, P1 ;  /* 0x0000001f0000780c */ /* 0x000fe40000f44470 */
[----:B------:R-:W-:Y:S02]  /*2550*/  SEL R4, R124, RZ, P1 ;  /* 0x000000ff7c047207 */ /* 0x000fe40000800000 */
[----:B------:R-:W-:-:S05]  /*2560*/  SEL R53, R10, R53, !P3 ;  /* 0x000000350a357207 */ /* 0x000fca0005800000 */
[----:B------:R-:W-:Y:S01]  /*2570*/  @P0 IMAD.IADD R124, R53, 0x1, R4 ;  /* 0x00000001357c0824 */ /* 0x000fe200078e0204 */
[----:B------:R-:W-:-:S03]  /*2580*/  ISETP.NE.AND P0, PT, R0, RZ, PT ;  /* 0x000000ff0000720c */ /* 0x000fc60003f05270 */
[----:B------:R-:W-:-:S05]  /*2590*/  @!P2 IMAD.U32 R124, R11, 0x10000, RZ ;  /* 0x000100000b7ca824 */ /* 0x000fca00078e00ff */
[----:B------:R-:W-:Y:S01]  /*25a0*/  @!P2 STS [UR4+0x8428], R124 ;  /* 0x0084287cff00a988 */ /* 0x000fe20008000804 */
[----:B------:R-:W-:Y:S06]  /*25b0*/  BAR.SYNC.DEFER_BLOCKING 0x0 ;  /* 0x0000000000007b1d */ /* 0x000fec0000010000 */
[----:B------:R-:W0:Y:S02]  /*25c0*/  LDS R4, [UR4+0x8428] ;  /* 0x00842804ff047984 */ /* 0x000e240008000800 */
[----:B0-----:R-:W-:-:S05]  /*25d0*/  SEL R5, R4, RZ, P0 ;  /* 0x000000ff04057207 */ /* 0x001fca0000000000 */
[----:B------:R-:W-:-:S04]  /*25e0*/  IMAD.IADD R4, R5, 0x1, R124 ;  /* 0x0000000105047824 */ /* 0x000fc800078e027c */
[--C-:B------:R-:W-:Y:S01]  /*25f0*/  IMAD.IADD R6, R91, 0x1, R4.reuse ;  /* 0x000000015b067824 */ /* 0x100fe200078e0204 */
[----:B------:R-:W-:Y:S01]  /*2600*/  STS [R47], R4 ;  /* 0x000000042f007388 */ /* 0x000fe20000000800 */
[--C-:B------:R-:W-:Y:S02]  /*2610*/  IMAD.IADD R92, R92, 0x1, R4.reuse ;  /* 0x000000015c5c7824 */ /* 0x100fe400078e0204 */
[--C-:B------:R-:W-:Y:S01]  /*2620*/  IMAD.IADD R8, R93, 0x1, R4.reuse ;  /* 0x000000015d087824 */ /* 0x100fe200078e0204 */
[----:B------:R-:W-:Y:S01]  /*2630*/  STS [R47+0x4], R6 ;  /* 0x000004062f007388 */ /* 0x000fe20000000800 */
[--C-:B------:R-:W-:Y:S02]  /*2640*/  IMAD.IADD R94, R94, 0x1, R4.reuse ;  /* 0x000000015e5e7824 */ /* 0x100fe400078e0204 */
[--C-:B------:R-:W-:Y:S01]  /*2650*/  IMAD.IADD R10, R95, 0x1, R4.reuse ;  /* 0x000000015f0a7824 */ /* 0x100fe200078e0204 */
[----:B------:R-:W-:Y:S01]  /*2660*/  STS [R47+0x8], R92 ;  /* 0x0000085c2f007388 */ /* 0x000fe20000000800 */
[----:B------:R-:W-:-:S02]  /*2670*/  IMAD.IADD R96, R96, 0x1, R4 ;  /* 0x0000000160607824 */ /* 0x000fc400078e0204 */
[--C-:B------:R-:W-:Y:S01]  /*2680*/  IMAD.IADD R124, R97, 0x1, R4.reuse ;  /* 0x00000001617c7824 */ /* 0x100fe200078e0204 */
[----:B------:R-:W-:Y:S01]  /*2690*/  STS [R47+0xc], R8 ;  /* 0x00000c082f007388 */ /* 0x000fe20000000800 */
        /* <DEDUP_REMOVED lines=36> */
[----:B------:R-:W-:-:S03]  /*28e0*/  IMAD.IADD R122, R122, 0x1, R4 ;  /* 0x000000017a7a7824 */ /* 0x000fc600078e0204 */
[----:B------:R-:W-:Y:S04]  /*28f0*/  STS [R47+0x40], R106 ;  /* 0x0000406a2f007388 */ /* 0x000fe80000000800 */
        /* <DEDUP_REMOVED lines=15> */
[----:B------:R-:W-:Y:S01]  /*29f0*/  STS [R47+0x80], R122 ;  /* 0x0000807a2f007388 */ /* 0x000fe20000000800 */
[----:B------:R-:W-:Y:S06]  /*2a00*/  BAR.SYNC.DEFER_BLOCKING 0x0 ;  /* 0x0000000000007b1d */ /* 0x000fec0000010000 */
[----:B------:R-:W0:Y:S04]  /*2a10*/  LDS.U16 R5, [R54] ;  /* 0x0000000036057984 */ /* 0x000e280000000400 */
[----:B------:R-:W1:Y:S04]  /*2a20*/  LDS.U16 R55, [R55] ;  /* 0x0000000037377984 */ /* 0x000e680000000400 */
[----:B------:R-:W2:Y:S04]  /*2a30*/  LDS.U16 R57, [R57] ;  /* 0x0000000039397984 */ /* 0x000ea80000000400 */
[----:B------:R-:W3:Y:S04]  /*2a40*/  LDS.U16 R59, [R59] ;  /* 0x000000003b3b7984 */ /* 0x000ee80000000400 */
[----:B------:R-:W4:Y:S04]  /*2a50*/  LDS.U16 R61, [R61] ;  /* 0x000000003d3d7984 */ /* 0x000f280000000400 */
[----:B------:R-:W4:Y:S04]  /*2a60*/  LDS.U16 R63, [R63] ;  /* 0x000000003f3f7984 */ /* 0x000f280000000400 */
[----:B------:R-:W4:Y:S04]  /*2a70*/  LDS.U16 R65, [R65] ;  /* 0x0000000041417984 */ /* 0x000f280000000400 */
[----:B------:R-:W4:Y:S04]  /*2a80*/  LDS.U16 R67, [R67] ;  /* 0x0000000043437984 */ /* 0x000f280000000400 */
[----:B------:R-:W4:Y:S04]  /*2a90*/  LDS.U16 R69, [R69] ;  /* 0x0000000045457984 */ /* 0x000f280000000400 */
[----:B------:R-:W4:Y:S04]  /*2aa0*/  LDS.U16 R71, [R71] ;  /* 0x0000000047477984 */ /* 0x000f280000000400 */
[----:B------:R-:W4:Y:S01]  /*2ab0*/  LDS.U16 R73, [R73] ;  /* 0x0000000049497984 */ /* 0x000f220000000400 */
[----:B0-----:R-:W-:-:S03]  /*2ac0*/  IMAD.IADD R5, R52, 0x1, R5 ;  /* 0x0000000134057824 */ /* 0x001fc600078e0205 */
[----:B------:R-:W0:Y:S01]  /*2ad0*/  LDS.U16 R75, [R75] ;  /* 0x000000004b4b7984 */ /* 0x000e220000000400 */
[----:B-1----:R-:W-:-:S03]  /*2ae0*/  IMAD.IADD R55, R56, 0x1, R55 ;  /* 0x0000000138377824 */ /* 0x002fc600078e0237 */
[----:B------:R-:W1:Y:S01]  /*2af0*/  LDS.U16 R77, [R77] ;  /* 0x000000004d4d7984 */ /* 0x000e620000000400 */
[----:B--2---:R-:W-:-:S03]  /*2b00*/  IMAD.IADD R57, R58, 0x1, R57 ;  /* 0x000000013a397824 */ /* 0x004fc600078e0239 */
[----:B------:R-:W2:Y:S01]  /*2b10*/  LDS.U16 R79, [R79] ;  /* 0x000000004f4f7984 */ /* 0x000ea20000000400 */
[----:B---3--:R-:W-:-:S03]  /*2b20*/  IMAD.IADD R59, R60, 0x1, R59 ;  /* 0x000000013c3b7824 */ /* 0x008fc600078e023b */
[----:B------:R-:W3:Y:S01]  /*2b30*/  LDS.U16 R81, [R81] ;  /* 0x0000000051517984 */ /* 0x000ee20000000400 */
[----:B----4-:R-:W-:-:S03]  /*2b40*/  IMAD.IADD R61, R62, 0x1, R61 ;  /* 0x000000013e3d7824 */ /* 0x010fc600078e023d */
[----:B------:R-:W4:Y:S01]  /*2b50*/  LDS.U16 R83, [R83] ;  /* 0x0000000053537984 */ /* 0x000f220000000400 */
[----:B------:R-:W-:-:S03]  /*2b60*/  IMAD.IADD R63, R64, 0x1, R63 ;  /* 0x00000001403f7824 */ /* 0x000fc600078e023f */
[----:B------:R-:W4:Y:S01]  /*2b70*/  LDS.U16 R85, [R85] ;  /* 0x0000000055557984 */ /* 0x000f220000000400 */
[----:B------:R-:W-:-:S03]  /*2b80*/  IMAD.IADD R65, R66, 0x1, R65 ;  /* 0x0000000142417824 */ /* 0x000fc600078e0241 */
[----:B------:R-:W4:Y:S01]  /*2b90*/  LDS.U16 R87, [R87] ;  /* 0x0000000057577984 */ /* 0x000f220000000400 */
[----:B------:R-:W-:-:S03]  /*2ba0*/  IMAD.IADD R67, R68, 0x1, R67 ;  /* 0x0000000144437824 */ /* 0x000fc600078e0243 */
[----:B------:R-:W4:Y:S01]  /*2bb0*/  LDS.U16 R89, [R89] ;  /* 0x0000000059597984 */ /* 0x000f220000000400 */
[----:B------:R-:W-:Y:S02]  /*2bc0*/  IMAD.IADD R69, R70, 0x1, R69 ;  /* 0x0000000146457824 */ /* 0x000fe400078e0245 */
[----:B------:R-:W-:Y:S02]  /*2bd0*/  IMAD.IADD R71, R72, 0x1, R71 ;  /* 0x0000000148477824 */ /* 0x000fe400078e0247 */
[----:B------:R-:W-:Y:S02]  /*2be0*/  IMAD.IADD R73, R74, 0x1, R73 ;  /* 0x000000014a497824 */ /* 0x000fe400078e0249 */
[----:B0-----:R-:W-:Y:S02]  /*2bf0*/  IMAD.IADD R75, R76, 0x1, R75 ;  /* 0x000000014c4b7824 */ /* 0x001fe400078e024b */
[----:B-1----:R-:W-:Y:S02]  /*2c00*/  IMAD.IADD R77, R78, 0x1, R77 ;  /* 0x000000014e4d7824 */ /* 0x002fe400078e024d */
[----:B--2---:R-:W-:-:S02]  /*2c10*/  IMAD.IADD R79, R80, 0x1, R79 ;  /* 0x00000001504f7824 */ /* 0x004fc400078e024f */
[----:B---3--:R-:W-:Y:S02]  /*2c20*/  IMAD.IADD R81, R82, 0x1, R81 ;  /* 0x0000000152517824 */ /* 0x008fe400078e0251 */
[----:B----4-:R-:W-:Y:S02]  /*2c30*/  IMAD.IADD R83, R84, 0x1, R83 ;  /* 0x0000000154537824 */ /* 0x010fe400078e0253 */
[----:B------:R-:W-:Y:S02]  /*2c40*/  IMAD.IADD R85, R86, 0x1, R85 ;  /* 0x0000000156557824 */ /* 0x000fe400078e0255 */
[----:B------:R-:W-:Y:S02]  /*2c50*/  IMAD.IADD R87, R88, 0x1, R87 ;  /* 0x0000000158577824 */ /* 0x000fe400078e0257 */
[----:B------:R-:W-:Y:S01]  /*2c60*/  IMAD.IADD R89, R90, 0x1, R89 ;  /* 0x000000015a597824 */ /* 0x000fe200078e0259 */
[----:B------:R-:W-:Y:S06]  /*2c70*/  BAR.SYNC.DEFER_BLOCKING 0x0 ;  /* 0x0000000000007b1d */ /* 0x000fec0000010000 */
[----:B------:R-:W-:Y:S05]  /*2c80*/  BRA.U UP0, `(.L_x_221) ;  /* 0x0000000500987547 */ /* 0x000fea000b800000 */
[----:B------:R-:W-:Y:S01]  /*2c90*/  LEA R4, R5, UR4, 0x2 ;  /* 0x0000000405047c11 */ /* 0x000fe2000f8e10ff */
[----:B------:R-:W-:Y:S01]  /*2ca0*/  UIADD3 UR7, UPT, UPT, UR7, 0x6, URZ ;  /* 0x0000000607077890 */ /* 0x000fe2000fffe0ff */
[----:B------:R-:W-:Y:S01]  /*2cb0*/  LEA R5, R55, UR4, 0x2 ;  /* 0x0000000437057c11 */ /* 0x000fe2000f8e10ff */
[----:B------:R-:W-:Y:S01]  /*2cc0*/  UIADD3 UR5, UPT, UPT, UR5, -0x6, URZ ;  /* 0xfffffffa05057890 */ /* 0x000fe2000fffe0ff */
[----:B------:R-:W-:Y:S01]  /*2cd0*/  LEA R6, R57, UR4, 0x2 ;  /* 0x0000000439067c11 */ /* 0x000fe2000f8e10ff */
[----:B------:R0:W-:Y:S01]  /*2ce0*/  STS [R4], R29 ;  /* 0x0000001d04007388 */ /* 0x0001e20000000800 */
[----:B------:R-:W-:Y:S02]  /*2cf0*/  LEA R7, R59, UR4, 0x2 ;  /* 0x000000043b077c11 */ /* 0x000fe4000f8e10ff */
[----:B------:R-:W-:Y:S01]  /*2d00*/  LEA R8, R61, UR4, 0x2 ;  /* 0x000000043d087c11 */ /* 0x000fe2000f8e10ff */
[----:B------:R0:W-:Y:S01]  /*2d10*/  STS [R5], R30 ;  /* 0x0000001e05007388 */ /* 0x0001e20000000800 */
[----:B------:R-:W-:-:S02]  /*2d20*/  LEA R9, R63, UR4, 0x2 ;  /* 0x000000043f097c11 */ /* 0x000fc4000f8e10ff */
[----:B------:R-:W-:Y:S01]  /*2d30*/  LEA R10, R65, UR4, 0x2 ;  /* 0x00000004410a7c11 */ /* 0x000fe2000f8e10ff */
[----:B------:R0:W-:Y:S01]  /*2d40*/  STS [R6], R31 ;  /* 0x0000001f06007388 */ /* 0x0001e20000000800 */
[----:B------:R-:W-:Y:S02]  /*2d50*/  LEA R11, R67, UR4, 0x2 ;  /* 0x00000004430b7c11 */ /* 0x000fe4000f8e10ff */
        /* <DEDUP_REMOVED lines=16> */
[----:B------:R0:W-:Y:S04]  /*2e60*/  STS [R52], R37 ;  /* 0x0000002534007388 */ /* 0x0001e80000000800 */
        /* <DEDUP_REMOVED lines=9> */
[----:B------:R0:W-:Y:S01]  /*2f00*/  STS [R63], R49 ;  /* 0x000000313f007388 */ /* 0x0001e20000000800 */
[----:B------:R-:W-:Y:S06]  /*2f10*/  BAR.SYNC.DEFER_BLOCKING 0x0 ;  /* 0x0000000000007b1d */ /* 0x000fec0000010000 */
[----:B------:R0:W1:Y:S04]  /*2f20*/  LDS R29, [R51] ;  /* 0x00000000331d7984 */ /* 0x0000680000000800 */
[----:B------:R0:W2:Y:S04]  /*2f30*/  LDS R30, [R51+0x4] ;  /* 0x00000400331e7984 */ /* 0x0000a80000000800 */
[----:B------:R0:W3:Y:S04]  /*2f40*/  LDS R31, [R51+0x8] ;  /* 0x00000800331f7984 */ /* 0x0000e80000000800 */
[----:B------:R0:W4:Y:S04]  /*2f50*/  LDS R32, [R51+0xc] ;  /* 0x00000c0033207984 */ /* 0x0001280000000800 */
[----:B------:R0:W0:Y:S04]  /*2f60*/  LDS R33, [R51+0x10] ;  /* 0x0000100033217984 */ /* 0x0000280000000800 */
        /* <DEDUP_REMOVED lines=13> */
[----:B------:R0:W0:Y:S01]  /*3040*/  LDS R49, [R51+0x48] ;  /* 0x0000480033317984 */ /* 0x0000220000000800 */
[----:B------:R-:W-:Y:S06]  /*3050*/  BAR.SYNC.DEFER_BLOCKING 0x0 ;  /* 0x0000000000007b1d */ /* 0x000fec0000010000 */
[----:B-----5:R0:W-:Y:S04]  /*3060*/  STS [R4], R2 ;  /* 0x0000000204007388 */ /* 0x0201e80000000800 */
        /* <DEDUP_REMOVED lines=19> */
[----:B------:R0:W0:Y:S04]  /*31a0*/  LDS R2, [R51] ;  /* 0x0000000033027984 */ /* 0x0000280000000800 */
        /* <DEDUP_REMOVED lines=19> */
[----:B-1234-:R-:W-:Y:S05]  /*32e0*/  BRA `(.L_x_222) ;  /* 0xffffffd800bc7947 */ /* 0x01efea000383ffff */
.L_x_221:
[----:B------:R-:W-:Y:S01]  /*32f0*/  LEA R5, R5, UR4, 0x2 ;  /* 0x0000000405057c11 */ /* 0x000fe2000f8e10ff */
[----:B------:R-:W-:Y:S01]  /*3300*/  IMAD R51, R0, -0x48, R51 ;  /* 0xffffffb800337824 */ /* 0x000fe200078e0233 */
[----:B------:R-:W-:Y:S01]  /*3310*/  LEA R55, R55, UR4, 0x2 ;  /* 0x0000000437377c11 */ /* 0x000fe2000f8e10ff */
[----:B------:R-:W0:Y:S01]  /*3320*/  LDCU.64 UR6, c[0x0][0x3a0] ;  /* 0x00007400ff0677ac */ /* 0x000e220008000a00 */
[----:B------:R-:W-:Y:S01]  /*3330*/  LEA R57, R57, UR4, 0x2 ;  /* 0x0000000439397c11 */ /* 0x000fe2000f8e10ff */
[----:B------:R-:W-:Y:S01]  /*3340*/  STS [R5], R29 ;  /* 0x0000001d05007388 */ /* 0x000fe20000000800 */
[----:B------:R-:W-:Y:S02]  /*3350*/  LEA R59, R59, UR4, 0x2 ;  /* 0x000000043b3b7c11 */ /* 0x000fe4000f8e10ff */
[----:B------:R-:W-:Y:S01]  /*3360*/  LEA R61, R61, UR4, 0x2 ;  /* 0x000000043d3d7c11 */ /* 0x000fe2000f8e10ff */
[----:B------:R-:W-:Y:S01]  /*3370*/  STS [R55], R30 ;  /* 0x0000001e37007388 */ /* 0x000fe20000000800 */
[----:B------:R-:W-:-:S02]  /*3380*/  LEA R63, R63, UR4, 0x2 ;  /* 0x000000043f3f7c11 */ /* 0x000fc4000f8e10ff */
[----:B------:R-:W-:Y:S01]  /*3390*/  LEA R65, R65, UR4, 0x2 ;  /* 0x0000000441417c11 */ /* 0x000fe2000f8e10ff */
[----:B------:R-:W-:Y:S01]  /*33a0*/  STS [R57], R31 ;  /* 0x0000001f39007388 */ /* 0x000fe20000000800 */
[----:B------:R-:W-:Y:S02]  /*33b0*/  LEA R67, R67, UR4, 0x2 ;  /* 0x0000000443437c11 */ /* 0x000fe4000f8e10ff */
[----:B------:R-:W-:Y:S01]  /*33c0*/  LEA R69, R69, UR4, 0x2 ;  /* 0x0000000445457c11 */ /* 0x000fe2000f8e10ff */
[----:B------:R-:W-:Y:S01]  /*33d0*/  STS [R59], R32 ;  /* 0x000000203b007388 */ /* 0x000fe20000000800 */
[----:B------:R-:W-:Y:S02]  /*33e0*/  LEA R71, R71, UR4, 0x2 ;  /* 0x0000000447477c11 */ /* 0x000fe4000f8e10ff */
[----:B------:R-:W-:Y:S01]  /*33f0*/  LEA R73, R73, UR4, 0x2 ;  /* 0x0000000449497c11 */ /* 0x000fe2000f8e10ff */
[----:B------:R-:W-:Y:S01]  /*3400*/  STS [R61], R33 ;  /* 0x000000213d007388 */ /* 0x000fe20000000800 */
[----:B------:R-:W-:Y:S01]  /*3410*/  LEA R75, R75, UR4, 0x2 ;  /* 0x000000044b4b7c11 */ /* 0x000fe2000f8e10ff */
[----:B0-----:R-:W-:Y:S01]  /*3420*/  IMAD.U32 R4, RZ, RZ, UR7 ;  /* 0x00000007ff047e24 */ /* 0x001fe2000f8e00ff */
        /* <DEDUP_REMOVED lines=11> */
[----:B------:R-:W-:-:S03]  /*34e0*/  ISETP.LT.U32.AND P4, PT, R0, UR6, PT ;  /* 0x0000000600007c0c */ /* 0x000fc6000bf81070 */
[----:B------:R-:W-:Y:S01]  /*34f0*/  STS [R71], R38 ;  /* 0x0000002647007388 */ /* 0x000fe20000000800 */
[----:B------:R-:W-:Y:S01]  /*3500*/  ISETP.GT.U32.AND.EX P4, PT, R4, RZ, PT, P4 ;  /* 0x000000ff0400720c */ /* 0x000fe20003f84140 */
[----:B------:R-:W-:Y:S02]  /*3510*/  VIADD R4, R0, 0x100 ;  /* 0x0000010000047836 */ /* 0x000fe40000000000 */
[----:B------:R-:W-:Y:S03]  /*3520*/  STS [R73], R39 ;  /* 0x0000002749007388 */ /* 0x000fe60000000800 */
[----:B------:R-:W-:Y:S01]  /*3530*/  ISETP.LT.U32.AND P2, PT, R4, UR6, PT ;  /* 0x0000000604007c0c */ /* 0x000fe2000bf41070 */
[----:B------:R-:W-:Y:S04]  /*3540*/  STS [R75], R40 ;  /* 0x000000284b007388 */ /* 0x000fe80000000800 */
[----:B------:R-:W-:Y:S04]  /*3550*/  STS [R77], R41 ;  /* 0x000000294d007388 */ /* 0x000fe80000000800 */
[----:B------:R-:W-:Y:S04]  /*3560*/  STS [R79], R42 ;  /* 0x0000002a4f007388 */ /* 0x000fe80000000800 */
[----:B------:R-:W-:Y:S04]  /*3570*/  STS [R81], R43 ;  /* 0x0000002b51007388 */ /* 0x000fe80000000800 */
[----:B------:R-:W-:Y:S04]  /*3580*/  STS [R83], R44 ;  /* 0x0000002c53007388 */ /* 0x000fe80000000800 */
[----:B------:R-:W-:Y:S04]  /*3590*/  STS [R85], R46 ;  /* 0x0000002e55007388 */ /* 0x000fe80000000800 */
[----:B------:R-:W-:Y:S04]  /*35a0*/  STS [R87], R48 ;  /* 0x0000003057007388 */ /* 0x000fe80000000800 */
[----:B------:R-:W-:Y:S01]  /*35b0*/  STS [R89], R49 ;  /* 0x0000003159007388 */ /* 0x000fe20000000800 */
[----:B------:R-:W-:Y:S06]  /*35c0*/  BAR.SYNC.DEFER_BLOCKING 0x0 ;  /* 0x0000000000007b1d */ /* 0x000fec0000010000 */
[----:B------:R-:W0:Y:S04]  /*35d0*/  LDS R30, [R51] ;  /* 0x00000000331e7984 */ /* 0x000e280000000800 */
[----:B------:R-:W1:Y:S04]  /*35e0*/  LDS R31, [R51+0x400] ;  /* 0x00040000331f7984 */ /* 0x000e680000000800 */
[----:B------:R-:W-:Y:S04]  /*35f0*/  LDS R32, [R51+0x800] ;  /* 0x0008000033207984 */ /* 0x000fe80000000800 */
[----:B------:R-:W-:Y:S04]  /*3600*/  LDS R33, [R51+0xc00] ;  /* 0x000c000033217984 */ /* 0x000fe80000000800 */
[----:B------:R-:W-:Y:S04]  /*3610*/  LDS R34, [R51+0x1000] ;  /* 0x0010000033227984 */ /* 0x000fe80000000800 */
[----:B------:R-:W-:Y:S04]  /*3620*/  LDS R35, [R51+0x1400] ;  /* 0x0014000033237984 */ /* 0x000fe80000000800 */
[----:B------:R-:W-:Y:S04]  /*3630*/  LDS R36, [R51+0x1800] ;  /* 0x0018000033247984 */ /* 0x000fe80000000800 */
[----:B------:R-:W-:Y:S04]  /*3640*/  LDS R37, [R51+0x1c00] ;  /* 0x001c000033257984 */ /* 0x000fe80000000800 */
[----:B------:R-:W-:Y:S04]  /*3650*/  LDS R38, [R51+0x2000] ;  /* 0x0020000033267984 */ /* 0x000fe80000000800 */
[----:B------:R-:W-:Y:S04]  /*3660*/  LDS R39, [R51+0x2400] ;  /* 0x0024000033277984 */ /* 0x000fe80000000800 */
[----:B------:R-:W-:Y:S01]  /*3670*/  LDS R40, [R51+0x2800] ;  /* 0x0028000033287984 */ /* 0x000fe20000000800 */
[----:B0-----:R-:W-:-:S03]  /*3680*/  @P4 ISETP.GT.AND P1, PT, R30, -0x1, PT ;  /* 0xffffffff1e00480c */ /* 0x001fc60003f24270 */
        /* <DEDUP_REMOVED lines=8> */
[----:B------:R-:W-:Y:S06]  /*3710*/  BAR.SYNC.DEFER_BLOCKING 0x0 ;  /* 0x0000000000007b1d */ /* 0x000fec0000010000 */
[----:B-----5:R0:W-:Y:S04]  /*3720*/  STS [R5], R2 ;  /* 0x0000000205007388 */ /* 0x0201e80000000800 */
[----:B------:R2:W-:Y:S04]  /*3730*/  STS [R55], R3 ;  /* 0x0000000337007388 */ /* 0x0005e80000000800 */
[----:B------:R3:W-:Y:S01]  /*3740*/  STS [R57], R12 ;  /* 0x0000000c39007388 */ /* 0x0007e20000000800 */
[----:B0-----:R-:W0:Y:S03]  /*3750*/  LDC.64 R4, c[0x0][0x398] ;  /* 0x0000e600ff047b82 */ /* 0x001e260000000a00 */
[----:B------:R-:W-:Y:S04]  /*3760*/  STS [R59], R13 ;  /* 0x0000000d3b007388 */ /* 0x000fe80000000800 */
[----:B------:R4:W-:Y:S01]  /*3770*/  STS [R61], R14 ;  /* 0x0000000e3d007388 */ /* 0x0009e20000000800 */
[----:B--2---:R-:W2:Y:S01]  /*3780*/  LDC.64 R2, c[0x0][0x388] ;  /* 0x0000e200ff027b82 */ /* 0x004ea20000000a00 */
[----:B---3--:R-:W-:-:S02]  /*3790*/  VIADD R12, R0, 0x200 ;  /* 0x00000200000c7836 */ /* 0x008fc40000000000 */
[----:B------:R3:W-:Y:S04]  /*37a0*/  STS [R63], R15 ;  /* 0x0000000f3f007388 */ /* 0x0007e80000000800 */
[----:B------:R1:W-:Y:S01]  /*37b0*/  STS [R65], R16 ;  /* 0x0000001041007388 */ /* 0x0003e20000000800 */
[----:B------:R-:W-:Y:S01]  /*37c0*/  ISETP.LT.U32.AND P3, PT, R12, UR6, PT ;  /* 0x000000060c007c0c */ /* 0x000fe2000bf61070 */
[C---:B----4-:R-:W-:Y:S02]  /*37d0*/  VIADD R14, R0.reuse, 0x300 ;  /* 0x00000300000e7836 */ /* 0x050fe40000000000 */
[----:B------:R4:W-:Y:S01]  /*37e0*/  STS [R67], R17 ;  /* 0x0000001143007388 */ /* 0x0009e20000000800 */
[C---:B------:R-:W-:Y:S01]  /*37f0*/  VIADD R12, R0.reuse, 0x500 ;  /* 0x00000500000c7836 */ /* 0x040fe20000000000 */
[----:B---3--:R-:W-:-:S02]  /*3800*/  LOP3.LUT R15, R0, 0x400, RZ, 0xfc, !PT ;  /* 0x00000400000f7812 */ /* 0x008fc400078efcff */
[----:B------:R-:W-:Y:S01]  /*3810*/  STS [R69], R18 ;  /* 0x0000001245007388 */ /* 0x000fe20000000800 */
[----:B------:R-:W-:Y:S01]  /*3820*/  ISETP.LT.U32.AND P0, PT, R14, UR6, PT ;  /* 0x000000060e007c0c */ /* 0x000fe2000bf01070 */
[----:B-1----:R-:W-:Y:S01]  /*3830*/  IMAD.U32 R16, RZ, RZ, UR7 ;  /* 0x00000007ff107e24 */ /* 0x002fe2000f8e00ff */
[----:B------:R-:W-:Y:S01]  /*3840*/  ISETP.LT.U32.AND P5, PT, R15, UR6, PT ;  /* 0x000000060f007c0c */ /* 0x000fe2000bfa1070 */
[----:B------:R-:W-:Y:S01]  /*3850*/  STS [R71], R19 ;  /* 0x0000001347007388 */ /* 0x000fe20000000800 */
[----:B------:R-:W-:Y:S01]  /*3860*/  IMAD.U32 R15, RZ, RZ, UR7 ;  /* 0x00000007ff0f7e24 */ /* 0x000fe2000f8e00ff */
[----:B------:R-:W-:Y:S01]  /*3870*/  ISETP.LT.U32.AND P6, PT, R12, UR6, PT ;  /* 0x000000060c007c0c */ /* 0x000fe2000bfc1070 */
[----:B----4-:R-:W-:Y:S01]  /*3880*/  @P4 IMAD.MOV.U32 R17, RZ, RZ, -0x1 ;  /* 0xffffffffff114424 */ /* 0x010fe200078e00ff */
[----:B------:R-:W-:Y:S01]  /*3890*/  STS [R73], R20 ;  /* 0x0000001449007388 */ /* 0x000fe20000000800 */
[----:B------:R-:W-:Y:S01]  /*38a0*/  ISETP.GT.U32.AND.EX P2, PT, R16, RZ, PT, P2 ;  /* 0x000000ff1000720c */ /* 0x000fe20003f44120 */
[----:B------:R-:W-:Y:S01]  /*38b0*/  IMAD.U32 R14, RZ, RZ, UR7 ;  /* 0x00000007ff0e7e24 */ /* 0x000fe2000f8e00ff */
[----:B------:R-:W-:Y:S01]  /*38c0*/  ISETP.GT.U32.AND.EX P0, PT, R15, RZ, PT, P0 ;  /* 0x000000ff0f00720c */ /* 0x000fe20003f04100 */
[----:B------:R1:W-:Y:S01]  /*38d0*/  STS [R75], R21 ;  /* 0x000000154b007388 */ /* 0x0003e20000000800 */
[----:B------:R-:W-:Y:S01]  /*38e0*/  @P4 SEL R17, R17, 0x80000000, P1 ;  /* 0x8000000011114807 */ /* 0x000fe20000800000 */
[----:B--2---:R-:W-:Y:S01]  /*38f0*/  IMAD.WIDE.U32 R2, R0, 0x4, R2 ;  /* 0x0000000400027825 */ /* 0x004fe200078e0002 */
[----:B------:R-:W-:Y:S01]  /*3900*/  ISETP.GT.U32.AND.EX P3, PT, R14, RZ, PT, P3 ;  /* 0x000000ff0e00720c */ /* 0x000fe20003f64130 */
[----:B------:R-:W-:Y:S01]  /*3910*/  STS [R77], R22 ;  /* 0x000000164d007388 */ /* 0x000fe20000000800 */
[----:B------:R-:W-:Y:S01]  /*3920*/  ISETP.GT.U32.AND.EX P5, PT, R16, RZ, PT, P5 ;  /* 0x000000ff1000720c */ /* 0x000fe20003fa4150 */
[----:B0-----:R-:W-:Y:S01]  /*3930*/  IMAD.WIDE.U32 R4, R0, 0x4, R4 ;  /* 0x0000000400047825 */ /* 0x001fe200078e0004 */
[----:B------:R-:W-:Y:S01]  /*3940*/  ISETP.GT.U32.AND.EX P6, PT, R16, RZ, PT, P6 ;  /* 0x000000ff1000720c */ /* 0x000fe20003fc4160 */
[----:B------:R0:W-:Y:S01]  /*3950*/  STS [R79], R23 ;  /* 0x000000174f007388 */ /* 0x0001e20000000800 */
[----:B-1----:R-:W-:Y:S01]  /*3960*/  @P4 LOP3.LUT R21, R17, R30, RZ, 0x3c, !PT ;  /* 0x0000001e11154212 */ /* 0x002fe200078e3cff */
[----:B------:R-:W-:-:S02]  /*3970*/  @P2 IMAD.MOV.U32 R12, RZ, RZ, -0x1 ;  /* 0xffffffffff0c2424 */ /* 0x000fc400078e00ff */
[----:B------:R-:W-:Y:S01]  /*3980*/  STS [R81], R24 ;  /* 0x0000001851007388 */ /* 0x000fe20000000800 */
[----:B------:R-:W-:Y:S01]  /*3990*/  @P2 ISETP.GT.AND P1, PT, R31, -0x1, PT ;  /* 0xffffffff1f00280c */ /* 0x000fe20003f24270 */
[----:B------:R-:W-:Y:S02]  /*39a0*/  VIADD R14, R0, 0x600 ;  /* 0x00000600000e7836 */ /* 0x000fe40000000000 */
[----:B------:R1:W-:Y:S01]  /*39b0*/  STS [R83], R25 ;  /* 0x0000001953007388 */ /* 0x0003e20000000800 */
[----:B------:R-:W-:Y:S01]  /*39c0*/  @P2 SEL R12, R12, 0x80000000, P1 ;  /* 0x800000000c0c2807 */ /* 0x000fe20000800000 */
[----:B0-----:R-:W-:Y:S01]  /*39d0*/  @P3 IMAD.MOV.U32 R23, RZ, RZ, -0x1 ;  /* 0xffffffffff173424 */ /* 0x001fe200078e00ff */
[----:B------:R-:W-:Y:S01]  /*39e0*/  ISETP.LT.U32.AND P1, PT, R14, UR6, PT ;  /* 0x000000060e007c0c */ /* 0x000fe2000bf21070 */
[----:B------:R-:W-:Y:S01]  /*39f0*/  STS [R85], R26 ;  /* 0x0000001a55007388 */ /* 0x000fe20000000800 */
[----:B------:R-:W-:Y:S01]  /*3a00*/  @P2 LOP3.LUT R31, R12, R31, RZ, 0x3c, !PT ;  /* 0x0000001f0c1f2212 */ /* 0x000fe200078e3cff */
[C---:B------:R-:W-:Y:S01]  /*3a10*/  VIADD R12, R0.reuse, 0x700 ;  /* 0x00000700000c7836 */ /* 0x040fe20000000000 */
[----:B------:R-:W-:Y:S01]  /*3a20*/  LOP3.LUT R14, R0, 0x800, RZ, 0xfc, !PT ;  /* 0x00000800000e7812 */ /* 0x000fe200078efcff */
[----:B------:R-:W-:Y:S01]  /*3a30*/  STS [R87], R27 ;  /* 0x0000001b57007388 */ /* 0x000fe20000000800 */
[----:B------:R-:W-:-:S02]  /*3a40*/  IMAD.U32 R18, RZ, RZ, UR7 ;  /* 0x00000007ff127e24 */ /* 0x000fc4000f8e00ff */
[----:B-1----:R-:W-:Y:S01]  /*3a50*/  @P5 IMAD.MOV.U32 R25, RZ, RZ, -0x1 ;  /* 0xffffffffff195424 */ /* 0x002fe200078e00ff */
[----:B------:R-:W-:Y:S01]  /*3a60*/  STS [R89], R28 ;  /* 0x0000001c59007388 */ /* 0x000fe20000000800 */
[----:B------:R-:W-:Y:S01]  /*3a70*/  IMAD.U32 R20, RZ, RZ, UR7 ;  /* 0x00000007ff147e24 */ /* 0x000fe2000f8e00ff */
[----:B------:R-:W-:Y:S01]  /*3a80*/  BAR.SYNC.DEFER_BLOCKING 0x0 ;  /* 0x0000000000007b1d */ /* 0x000fe20000010000 */
[----:B------:R-:W-:Y:S01]  /*3a90*/  ISETP.GT.U32.AND.EX P1, PT, R18, RZ, PT, P1 ;  /* 0x000000ff1200720c */ /* 0x000fe20003f24110 */
[----:B------:R-:W-:-:S12]  /*3aa0*/  VIADD R16, R0, 0xb00 ;  /* 0x00000b0000107836 */ /* 0x000fd80000000000 */
[----:B------:R-:W-:Y:S01]  /*3ab0*/  @P1 IMAD.MOV.U32 R18, RZ, RZ, -0x1 ;  /* 0xffffffffff121424 */ /* 0x000fe200078e00ff */
[----:B------:R-:W0:Y:S04]  /*3ac0*/  @P4 LDS R43, [R51] ;  /* 0x00000000332b4984 */ /* 0x000e280000000800 */
[----:B------:R-:W1:Y:S04]  /*3ad0*/  LDS R13, [R51+0x400] ;  /* 0x00040000330d7984 */ /* 0x000e680000000800 */
[----:B------:R-:W2:Y:S04]  /*3ae0*/  LDS R15, [R51+0x800] ;  /* 0x00080000330f7984 */ /* 0x000ea80000000800 */
[----:B------:R-:W3:Y:S04]  /*3af0*/  LDS R17, [R51+0xc00] ;  /* 0x000c000033117984 */ /* 0x000ee80000000800 */
[----:B------:R-:W4:Y:S04]  /*3b00*/  LDS R19, [R51+0x1000] ;  /* 0x0010000033137984 */ /* 0x000f280000000800 */
[----:B------:R-:W-:Y:S04]  /*3b10*/  @P4 STG.E desc[UR8][R2.64], R21 ;  /* 0x0000001502004986 */ /* 0x000fe8000c101908 */
[----:B------:R-:W4:Y:S04]  /*3b20*/  LDS R21, [R51+0x1400] ;  /* 0x0014000033157984 */ /* 0x000f280000000800 */
[----:B0-----:R-:W-:Y:S01]  /*3b30*/  @P4 STG.E desc[UR8][R4.64], R43 ;  /* 0x0000002b04004986 */ /* 0x001fe2000c101908 */
[----:B------:R-:W-:-:S03]  /*3b40*/  @P3 ISETP.GT.AND P4, PT, R32, -0x1, PT ;  /* 0xffffffff2000380c */ /* 0x000fc60003f84270 */
[----:B------:R-:W-:Y:S01]  /*3b50*/  @P2 STG.E desc[UR8][R2.64+0x400], R31 ;  /* 0x0004001f02002986 */ /* 0x000fe2000c101908 */
[----:B------:R-:W-:Y:S02]  /*3b60*/  @P3 SEL R23, R23, 0x80000000, P4 ;  /* 0x8000000017173807 */ /* 0x000fe40002000000 */
[----:B------:R-:W-:Y:S01]  /*3b70*/  @P0 ISETP.GT.AND P4, PT, R33, -0x1, PT ;  /* 0xffffffff2100080c */ /* 0x000fe20003f84270 */
[----:B-1----:R-:W-:Y:S01]  /*3b80*/  @P2 STG.E desc[UR8][R4.64+0x400], R13 ;  /* 0x0004000d04002986 */ /* 0x002fe2000c101908 */
[----:B------:R-:W-:Y:S01]  /*3b90*/  ISETP.LT.U32.AND P2, PT, R12, UR6, PT ;  /* 0x000000060c007c0c */ /* 0x000fe2000bf41070 */
[----:B------:R-:W-:Y:S01]  /*3ba0*/  @P0 IMAD.MOV.U32 R12, RZ, RZ, -0x1 ;  /* 0xffffffffff0c0424 */ /* 0x000fe200078e00ff */
[----:B------:R-:W-:Y:S01]  /*3bb0*/  @P3 LOP3.LUT R23, R23, R32, RZ, 0x3c, !PT ;  /* 0x0000002017173212 */ /* 0x000fe200078e3cff */
[----:B------:R-:W0:Y:S01]  /*3bc0*/  LDS R13, [R51+0x1800] ;  /* 0x00180000330d7984 */ /* 0x000e220000000800 */
[----:B------:R-:W-:Y:S02]  /*3bd0*/  ISETP.GT.U32.AND.EX P2, PT, R20, RZ, PT, P2 ;  /* 0x000000ff1400720c */ /* 0x000fe40003f44120 */
[----:B------:R-:W-:Y:S01]  /*3be0*/  @P0 SEL R12, R12, 0x80000000, P4 ;  /* 0x800000000c0c0807 */ /* 0x000fe20002000000 */
[----:B------:R-:W-:Y:S01]  /*3bf0*/  @P3 STG.E desc[UR8][R2.64+0x800], R23 ;  /* 0x0008001702003986 */ /* 0x000fe2000c101908 */
[----:B------:R-:W-:-:S02]  /*3c00*/  @P5 ISETP.GT.AND P4, PT, R34, -0x1, PT ;  /* 0xffffffff2200580c */ /* 0x000fc40003f84270 */
[----:B------:R-:W-:Y:S01]  /*3c10*/  @P0 LOP3.LUT R33, R12, R33, RZ, 0x3c, !PT ;  /* 0x000000210c210212 */ /* 0x000fe200078e3cff */
[----:B------:R-:W-:Y:S01]  /*3c20*/  VIADD R12, R0, 0x900 ;  /* 0x00000900000c7836 */ /* 0x000fe20000000000 */
[----:B------:R-:W-:Y:S01]  /*3c30*/  @P5 SEL R25, R25, 0x80000000, P4 ;  /* 0x8000000019195807 */ /* 0x000fe20002000000 */
[----:B--2---:R-:W-:Y:S01]  /*3c40*/  @P3 STG.E desc[UR8][R4.64+0x800], R15 ;  /* 0x0008000f04003986 */ /* 0x004fe2000c101908 */
[----:B------:R-:W-:Y:S01]  /*3c50*/  ISETP.LT.U32.AND P4, PT, R14, UR6, PT ;  /* 0x000000060e007c0c */ /* 0x000fe2000bf81070 */
[----:B------:R-:W-:Y:S01]  /*3c60*/  VIADD R14, R0, 0xa00 ;  /* 0x00000a00000e7836 */ /* 0x000fe20000000000 */
[----:B------:R-:W-:Y:S01]  /*3c70*/  @P5 LOP3.LUT R25, R25, R34, RZ, 0x3c, !PT ;  /* 0x0000002219195212 */ /* 0x000fe200078e3cff */
[----:B------:R-:W-:Y:S01]  /*3c80*/  @P0 STG.E desc[UR8][R2.64+0xc00], R33 ;  /* 0x000c002102000986 */ /* 0x000fe2000c101908 */
[----:B------:R-:W-:Y:S01]  /*3c90*/  ISETP.LT.U32.AND P3, PT, R12, UR6, PT ;  /* 0x000000060c007c0c */ /* 0x000fe2000bf61070 */
[----:B------:R-:W-:Y:S02]  /*3ca0*/  @P6 IMAD.MOV.U32 R12, RZ, RZ, -0x1 ;  /* 0xffffffffff0c6424 */ /* 0x000fe400078e00ff */
[----:B---3--:R-:W-:Y:S01]  /*3cb0*/  @P0 STG.E desc[UR8][R4.64+0xc00], R17 ;  /* 0x000c001104000986 */ /* 0x008fe2000c101908 */
[----:B------:R-:W-:-:S03]  /*3cc0*/  @P1 ISETP.GT.AND P0, PT, R36, -0x1, PT ;  /* 0xffffffff2400180c */ /* 0x000fc60003f04270 */
[----:B------:R-:W-:Y:S04]  /*3cd0*/  @P5 STG.E desc[UR8][R2.64+0x1000], R25 ;  /* 0x0010001902005986 */ /* 0x000fe8000c101908 */
[----:B----4-:R1:W-:Y:S01]  /*3ce0*/  @P5 STG.E desc[UR8][R4.64+0x1000], R19 ;  /* 0x0010001304005986 */ /* 0x0103e2000c101908 */
[----:B------:R-:W-:-:S03]  /*3cf0*/  @P6 ISETP.GT.AND P5, PT, R35, -0x1, PT ;  /* 0xffffffff2300680c */ /* 0x000fc60003fa4270 */
[----:B------:R-:W2:Y:S01]  /*3d00*/  LDS R15, [R51+0x1c00] ;  /* 0x001c0000330f7984 */ /* 0x000ea20000000800 */
[----:B------:R-:W-:Y:S02]  /*3d10*/  @P6 SEL R12, R12, 0x80000000, P5 ;  /* 0x800000000c0c6807 */ /* 0x000fe40002800000 */
[----:B------:R-:W-:Y:S01]  /*3d20*/  ISETP.LT.U32.AND P5, PT, R14, UR6, PT ;  /* 0x000000060e007c0c */ /* 0x000fe2000bfa1070 */
[----:B------:R-:W-:Y:S01]  /*3d30*/  IMAD.U32 R14, RZ, RZ, UR7 ;  /* 0x00000007ff0e7e24 */ /* 0x000fe2000f8e00ff */
[----:B------:R-:W3:Y:S01]  /*3d40*/  LDS R17, [R51+0x2000] ;  /* 0x0020000033117984 */ /* 0x000ee20000000800 */
[----:B------:R-:W-:Y:S02]  /*3d50*/  @P6 LOP3.LUT R35, R12, R35, RZ, 0x3c, !PT ;  /* 0x000000230c236212 */ /* 0x000fe400078e3cff */
[----:B-1----:R-:W-:Y:S02]  /*3d60*/  @P1 SEL R19, R18, 0x80000000, P0 ;  /* 0x8000000012131807 */ /* 0x002fe40000000000 */
[----:B------:R-:W-:Y:S01]  /*3d70*/  ISETP.GT.U32.AND.EX P4, PT, R14, RZ, PT, P4 ;  /* 0x000000ff0e00720c */ /* 0x000fe20003f84140 */
[----:B------:R-:W-:Y:S01]  /*3d80*/  @P6 STG.E desc[UR8][R2.64+0x1400], R35 ;  /* 0x0014002302006986 */ /* 0x000fe2000c101908 */
[----:B------:R-:W-:Y:S01]  /*3d90*/  @P1 LOP3.LUT R23, R19, R36, RZ, 0x3c, !PT ;  /* 0x0000002413171212 */ /* 0x000fe200078e3cff */
[----:B------:R-:W-:Y:S01]  /*3da0*/  @P2 IMAD.MOV.U32 R14, RZ, RZ, -0x1 ;  /* 0xffffffffff0e2424 */ /* 0x000fe200078e00ff */
[----:B------:R-:W-:Y:S01]  /*3db0*/  ISETP.LT.U32.AND P0, PT, R16, UR6, PT ;  /* 0x0000000610007c0c */ /* 0x000fe2000bf01070 */
[----:B------:R-:W1:Y:S01]  /*3dc0*/  LDS R19, [R51+0x2400] ;  /* 0x0024000033137984 */ /* 0x000e620000000800 */
[----:B------:R-:W-:Y:S01]  /*3dd0*/  IMAD.U32 R16, RZ, RZ, UR7 ;  /* 0x00000007ff107e24 */ /* 0x000fe2000f8e00ff */
[----:B------:R-:W-:-:S02]  /*3de0*/  LOP3.LUT R12, R0, 0xc00, RZ, 0xfc, !PT ;  /* 0x00000c00000c7812 */ /* 0x000fc400078efcff */
[----:B------:R-:W-:Y:S01]  /*3df0*/  @P6 STG.E desc[UR8][R4.64+0x1400], R21 ;  /* 0x0014001504006986 */ /* 0x000fe2000c101908 */
[----:B------:R-:W-:Y:S02]  /*3e00*/  @P2 ISETP.GT.AND P6, PT, R37, -0x1, PT ;  /* 0xffffffff2500280c */ /* 0x000fe40003fc4270 */
[C---:B------:R-:W-:Y:S01]  /*3e10*/  ISETP.GT.U32.AND.EX P3, PT, R16.reuse, RZ, PT, P3 ;  /* 0x000000ff1000720c */ /* 0x040fe20003f64130 */
[----:B------:R4:W-:Y:S01]  /*3e20*/  @P1 STG.E desc[UR8][R2.64+0x1800], R23 ;  /* 0x0018001702001986 */ /* 0x0009e2000c101908 */
[----:B------:R-:W-:Y:S01]  /*3e30*/  ISETP.GT.U32.AND.EX P5, PT, R16, RZ, PT, P5 ;  /* 0x000000ff1000720c */ /* 0x000fe20003fa4150 */
[----:B------:R-:W-:Y:S02]  /*3e40*/  @P4 IMAD.MOV.U32 R16, RZ, RZ, -0x1 ;  /* 0xffffffffff104424 */ /* 0x000fe400078e00ff */
[----:B0-----:R-:W-:Y:S01]  /*3e50*/  @P1 STG.E desc[UR8][R4.64+0x1800], R13 ;  /* 0x0018000d04001986 */ /* 0x001fe2000c101908 */
[----:B------:R-:W-:Y:S02]  /*3e60*/  ISETP.LT.U32.AND P1, PT, R12, UR6, PT ;  /* 0x000000060c007c0c */ /* 0x000fe4000bf21070 */
[----:B------:R-:W-:Y:S01]  /*3e70*/  @P2 SEL R12, R14, 0x80000000, P6 ;  /* 0x800000000e0c2807 */ /* 0x000fe20003000000 */
[----:B------:R-:W0:Y:S01]  /*3e80*/  LDS R13, [R51+0x2800] ;  /* 0x00280000330d7984 */ /* 0x000e220000000800 */
[----:B------:R-:W-:Y:S01]  /*3e90*/  @P4 ISETP.GT.AND P6, PT, R38, -0x1, PT ;  /* 0xffffffff2600480c */ /* 0x000fe20003fc4270 */
[----:B------:R-:W-:Y:S01]  /*3ea0*/  VIADD R14, R0, 0xd00 ;  /* 0x00000d00000e7836 */ /* 0x000fe20000000000 */
[----:B------:R-:W-:Y:S01]  /*3eb0*/  @P2 LOP3.LUT R37, R12, R37, RZ, 0x3c, !PT ;  /* 0x000000250c252212 */ /* 0x000fe200078e3cff */
[----:B------:R-:W0:Y:S01]  /*3ec0*/  LDS R21, [R51+0x2c00] ;  /* 0x002c000033157984 */ /* 0x000e220000000800 */
[----:B----4-:R-:W-:Y:S01]  /*3ed0*/  @P4 SEL R23, R16, 0x80000000, P6 ;  /* 0x8000000010174807 */ /* 0x010fe20003000000 */
[----:B------:R-:W-:Y:S01]  /*3ee0*/  IMAD.U32 R16, RZ, RZ, UR7 ;  /* 0x00000007ff107e24 */ /* 0x000fe2000f8e00ff */
[----:B------:R-:W-:Y:S01]  /*3ef0*/  @P3 ISETP.GT.AND P6, PT, R39, -0x1, PT ;  /* 0xffffffff2700380c */ /* 0x000fe20003fc4270 */
[----:B------:R-:W-:Y:S01]  /*3f00*/  @P3 IMAD.MOV.U32 R18, RZ, RZ, -0x1 ;  /* 0xffffffffff123424 */ /* 0x000fe200078e00ff */
[----:B------:R-:W-:Y:S01]  /*3f10*/  @P4 LOP3.LUT R23, R23, R38, RZ, 0x3c, !PT ;  /* 0x0000002617174212 */ /* 0x000fe200078e3cff */
[----:B------:R-:W-:Y:S01]  /*3f20*/  @P2 STG.E desc[UR8][R2.64+0x1c00], R37 ;  /* 0x001c002502002986 */ /* 0x000fe2000c101908 */
[----:B------:R-:W-:Y:S01]  /*3f30*/  ISETP.GT.U32.AND.EX P0, PT, R16, RZ, PT, P0 ;  /* 0x000000ff1000720c */ /* 0x000fe20003f04100 */
[----:B------:R-:W-:Y:S01]  /*3f40*/  @P5 IMAD.MOV.U32 R25, RZ, RZ, -0x1 ;  /* 0xffffffffff195424 */ /* 0x000fe200078e00ff */
[----:B------:R-:W-:Y:S01]  /*3f50*/  @P3 SEL R12, R18, 0x80000000, P6 ;  /* 0x80000000120c3807 */ /* 0x000fe20003000000 */
[----:B--2---:R2:W-:Y:S01]  /*3f60*/  @P2 STG.E desc[UR8][R4.64+0x1c00], R15 ;  /* 0x001c000f04002986 */ /* 0x0045e2000c101908 */
[----:B------:R-:W-:Y:S01]  /*3f70*/  @P5 ISETP.GT.AND P2, PT, R40, -0x1, PT ;  /* 0xffffffff2800580c */ /* 0x000fe20003f44270 */
[----:B------:R-:W-:Y:S01]  /*3f80*/  VIADD R18, R0, 0x1200 ;  /* 0x0000120000127836 */ /* 0x000fe20000000000 */
[----:B------:R-:W-:Y:S01]  /*3f90*/  @P3 LOP3.LUT R39, R12, R39, RZ, 0x3c, !PT ;  /* 0x000000270c273212 */ /* 0x000fe200078e3cff */
[----:B------:R-:W-:Y:S01]  /*3fa0*/  VIADD R12, R0, 0xe00 ;  /* 0x00000e00000c7836 */ /* 0x000fe20000000000 */
[----:B------:R-:W-:Y:S01]  /*3fb0*/  @P4 STG.E desc[UR8][R2.64+0x2000], R23 ;  /* 0x0020001702004986 */ /* 0x000fe2000c101908 */
[----:B------:R-:W-:-:S02]  /*3fc0*/  @P5 SEL R25, R25, 0x80000000, P2 ;  /* 0x8000000019195807 */ /* 0x000fc40001000000 */
[----:B------:R-:W-:Y:S01]  /*3fd0*/  ISETP.LT.U32.AND P6, PT, R14, UR6, PT ;  /* 0x000000060e007c0c */ /* 0x000fe2000bfc1070 */
[----:B---3--:R-:W-:Y:S01]  /*3fe0*/  @P4 STG.E desc[UR8][R4.64+0x2000], R17 ;  /* 0x0020001104004986 */ /* 0x008fe2000c101908 */
[----:B------:R-:W-:Y:S01]  /*3ff0*/  ISETP.LT.U32.AND P2, PT, R12, UR6, PT ;  /* 0x000000060c007c0c */ /* 0x000fe2000bf41070 */
[----:B------:R-:W-:Y:S01]  /*4000*/  VIADD R14, R0, 0xf00 ;  /* 0x00000f00000e7836 */ /* 0x000fe20000000000 */
[----:B------:R-:W-:Y:S01]  /*4010*/  @P5 LOP3.LUT R25, R25, R40, RZ, 0x3c, !PT ;  /* 0x0000002819195212 */ /* 0x000fe200078e3cff */
[----:B------:R-:W-:Y:S01]  /*4020*/  @P3 STG.E desc[UR8][R2.64+0x2400], R39 ;  /* 0x0024002702003986 */ /* 0x000fe2000c101908 */
[----:B------:R-:W-:Y:S01]  /*4030*/  @P0 IMAD.MOV.U32 R12, RZ, RZ, -0x1 ;  /* 0xffffffffff0c0424 */ /* 0x000fe200078e00ff */
[----:B------:R-:W-:Y:S01]  /*4040*/  ISETP.GT.U32.AND.EX P6, PT, R16, RZ, PT, P6 ;  /* 0x000000ff1000720c */ /* 0x000fe20003fc4160 */
[----:B--2---:R-:W-:Y:S01]  /*4050*/  IMAD.U32 R15, RZ, RZ, UR7 ;  /* 0x00000007ff0f7e24 */ /* 0x004fe2000f8e00ff */
[----:B-1----:R-:W-:Y:S01]  /*4060*/  @P3 STG.E desc[UR8][R4.64+0x2400], R19 ;  /* 0x0024001304003986 */ /* 0x002fe2000c101908 */
[----:B------:R-:W-:-:S02]  /*4070*/  @P0 ISETP.GT.AND P3, PT, R41, -0x1, PT ;  /* 0xffffffff2900080c */ /* 0x000fc40003f64270 */
[----:B------:R-:W-:Y:S01]  /*4080*/  ISETP.LT.U32.AND P4, PT, R14, UR6, PT ;  /* 0x000000060e007c0c */ /* 0x000fe2000bf81070 */
[----:B------:R1:W-:Y:S01]  /*4090*/  @P5 STG.E desc[UR8][R2.64+0x2800], R25 ;  /* 0x0028001902005986 */ /* 0x0003e2000c101908 */
[----:B------:R-:W-:Y:S02]  /*40a0*/  @P0 SEL R12, R12, 0x80000000, P3 ;  /* 0x800000000c0c0807 */ /* 0x000fe40001800000 */
[----:B------:R-:W-:Y:S01]  /*40b0*/  LOP3.LUT R14, R0, 0x1000, RZ, 0xfc, !PT ;  /* 0x00001000000e7812 */ /* 0x000fe200078efcff */
[----:B------:R-:W-:Y:S01]  /*40c0*/  LDS R17, [R51+0x3800] ;  /* 0x0038000033117984 */ /* 0x000fe20000000800 */
[C---:B------:R-:W-:Y:S02]  /*40d0*/  ISETP.GT.U32.AND.EX P1, PT, R15.reuse, RZ, PT, P1 ;  /* 0x000000ff0f00720c */ /* 0x040fe40003f24110 */
[----:B------:R-:W-:Y:S01]  /*40e0*/  @P0 LOP3.LUT R41, R12, R41, RZ, 0x3c, !PT ;  /* 0x000000290c290212 */ /* 0x000fe200078e3cff */
[----:B------:R-:W-:Y:S01]  /*40f0*/  VIADD R12, R0, 0x1100 ;  /* 0x00001100000c7836 */ /* 0x000fe20000000000 */
[----:B------:R-:W-:Y:S01]  /*4100*/  ISETP.LT.U32.AND P3, PT, R14, UR6, PT ;  /* 0x000000060e007c0c */ /* 0x000fe2000bf61070 */
[----:B------:R-:W-:Y:S01]  /*4110*/  IMAD.U32 R14, RZ, RZ, UR7 ;  /* 0x00000007ff0e7e24 */ /* 0x000fe2000f8e00ff */
[----:B0-----:R-:W-:Y:S01]  /*4120*/  @P5 STG.E desc[UR8][R4.64+0x2800], R13 ;  /* 0x0028000d04005986 */ /* 0x001fe2000c101908 */
[----:B------:R-:W-:-:S02]  /*4130*/  ISETP.GT.U32.AND.EX P4, PT, R15, RZ, PT, P4 ;  /* 0x000000ff0f00720c */ /* 0x000fc40003f84140 */
[----:B------:R-:W-:Y:S01]  /*4140*/  ISETP.LT.U32.AND P5, PT, R12, UR6, PT ;  /* 0x000000060c007c0c */ /* 0x000fe2000bfa1070 */
[----:B------:R-:W-:Y:S01]  /*4150*/  @P0 STG.E desc[UR8][R2.64+0x2c00], R41 ;  /* 0x002c002902000986 */ /* 0x000fe2000c101908 */
[C---:B------:R-:W-:Y:S02]  /*4160*/  ISETP.GT.U32.AND.EX P2, PT, R14.reuse, RZ, PT, P2 ;  /* 0x000000ff0e00720c */ /* 0x040fe40003f44120 */
[----:B------:R-:W-:Y:S01]  /*4170*/  @P1 IMAD.MOV.U32 R12, RZ, RZ, -0x1 ;  /* 0xffffffffff0c1424 */ /* 0x000fe200078e00ff */
[----:B------:R-:W0:Y:S01]  /*4180*/  LDS R13, [R51+0x3000] ;  /* 0x00300000330d7984 */ /* 0x000e220000000800 */
[----:B------:R-:W-:Y:S02]  /*4190*/  ISETP.GT.U32.AND.EX P5, PT, R15, RZ, PT, P5 ;  /* 0x000000ff0f00720c */ /* 0x000fe40003fa4150 */
[----:B------:R-:W-:Y:S01]  /*41a0*/  ISETP.GT.U32.AND.EX P3, PT, R14, RZ, PT, P3 ;  /* 0x000000ff0e00720c */ /* 0x000fe20003f64130 */
[----:B------:R-:W-:Y:S01]  /*41b0*/  @P0 STG.E desc[UR8][R4.64+0x2c00], R21 ;  /* 0x002c001504000986 */ /* 0x000fe2000c101908 */
[----:B------:R-:W-:Y:S01]  /*41c0*/  @P1 ISETP.GT.AND P0, PT, R29, -0x1, PT ;  /* 0xffffffff1d00180c */ /* 0x000fe20003f04270 */
[----:B------:R-:W-:-:S02]  /*41d0*/  @P6 IMAD.MOV.U32 R14, RZ, RZ, -0x1 ;  /* 0xffffffffff0e6424 */ /* 0x000fc400078e00ff */
[----:B------:R-:W2:Y:S01]  /*41e0*/  LDS R15, [R51+0x3400] ;  /* 0x00340000330f7984 */ /* 0x000ea20000000800 */
[----:B------:R-:W-:Y:S01]  /*41f0*/  @P1 SEL R12, R12, 0x80000000, P0 ;  /* 0x800000000c0c1807 */ /* 0x000fe20000000000 */
[----:B-1----:R-:W-:Y:S01]  /*4200*/  @P2 IMAD.MOV.U32 R25, RZ, RZ, -0x1 ;  /* 0xffffffffff192424 */ /* 0x002fe200078e00ff */
[----:B------:R-:W-:Y:S01]  /*4210*/  @P6 ISETP.GT.AND P0, PT, R11, -0x1, PT ;  /* 0xffffffff0b00680c */ /* 0x000fe20003f04270 */
[----:B------:R-:W1:Y:S01]  /*4220*/  LDS R19, [R51+0x3c00] ;  /* 0x003c000033137984 */ /* 0x000e620000000800 */
[----:B------:R-:W-:Y:S01]  /*4230*/  @P4 IMAD.MOV.U32 R16, RZ, RZ, -0x1 ;  /* 0xffffffffff104424 */ /* 0x000fe200078e00ff */
[----:B------:R-:W-:Y:S01]  /*4240*/  @P1 LOP3.LUT R29, R12, R29, RZ, 0x3c, !PT ;  /* 0x0000001d0c1d1212 */ /* 0x000fe200078e3cff */
[----:B------:R-:W-:Y:S01]  /*4250*/  @P5 IMAD.MOV.U32 R20, RZ, RZ, -0x1 ;  /* 0xffffffffff145424 */ /* 0x000fe200078e00ff */
[----:B------:R-:W3:Y:S01]  /*4260*/  LDS R21, [R51+0x4000] ;  /* 0x0040000033157984 */ /* 0x000ee20000000800 */
[----:B------:R-:W-:Y:S01]  /*4270*/  @P6 SEL R14, R14, 0x80000000, P0 ;  /* 0x800000000e0e6807 */ /* 0x000fe20000000000 */
[----:B------:R-:W-:Y:S01]  /*4280*/  @P3 IMAD.MOV.U32 R27, RZ, RZ, -0x1 ;  /* 0xffffffffff1b3424 */ /* 0x000fe200078e00ff */
[----:B------:R-:W-:Y:S01]  /*4290*/  @P2 ISETP.GT.AND P0, PT, R10, -0x1, PT ;  /* 0xffffffff0a00280c */ /* 0x000fe20003f04270 */
[----:B------:R-:W4:Y:S01]  /*42a0*/  LDS R23, [R51+0x4400] ;  /* 0x0044000033177984 */ /* 0x000f220000000800 */
[----:B------:R-:W-:-:S02]  /*42b0*/  @P6 LOP3.LUT R11, R14, R11, RZ, 0x3c, !PT ;  /* 0x0000000b0e0b6212 */ /* 0x000fc400078e3cff */
[----:B------:R-:W-:Y:S01]  /*42c0*/  @P2 SEL R25, R25, 0x80000000, P0 ;  /* 0x8000000019192807 */ /* 0x000fe20000000000 */
[----:B------:R0:W-:Y:S01]  /*42d0*/  @P1 STG.E desc[UR8][R2.64+0x3000], R29 ;  /* 0x0030001d02001986 */ /* 0x0001e2000c101908 */
[----:B------:R-:W-:Y:S02]  /*42e0*/  @P4 ISETP.GT.AND P0, PT, R9, -0x1, PT ;  /* 0xffffffff0900480c */ /* 0x000fe40003f04270 */
[----:B------:R-:W-:Y:S02]  /*42f0*/  @P2 LOP3.LUT R25, R25, R10, RZ, 0x3c, !PT ;  /* 0x0000000a19192212 */ /* 0x000fe400078e3cff */
[----:B------:R-:W-:Y:S02]  /*4300*/  @P4 SEL R16, R16, 0x80000000, P0 ;  /* 0x8000000010104807 */ /* 0x000fe40000000000 */
[----:B------:R-:W-:Y:S02]  /*4310*/  @P3 ISETP.GT.AND P0, PT, R8, -0x1, PT ;  /* 0xffffffff0800380c */ /* 0x000fe40003f04270 */
[----:B------:R-:W-:-:S02]  /*4320*/  @P4 LOP3.LUT R9, R16, R9, RZ, 0x3c, !PT ;  /* 0x0000000910094212 */ /* 0x000fc400078e3cff */
[----:B------:R-:W-:Y:S02]  /*4330*/  @P3 SEL R27, R27, 0x80000000, P0 ;  /* 0x800000001b1b3807 */ /* 0x000fe40000000000 */
[----:B------:R-:W-:Y:S02]  /*4340*/  @P5 ISETP.GT.AND P0, PT, R7, -0x1, PT ;  /* 0xffffffff0700580c */ /* 0x000fe40003f04270 */
[----:B------:R-:W-:Y:S01]  /*4350*/  @P3 LOP3.LUT R27, R27, R8, RZ, 0x3c, !PT ;  /* 0x000000081b1b3212 */ /* 0x000fe200078e3cff */
[----:B0-----:R0:W-:Y:S01]  /*4360*/  @P1 STG.E desc[UR8][R4.64+0x3000], R13 ;  /* 0x0030000d04001986 */ /* 0x0011e2000c101908 */
[----:B------:R-:W-:Y:S02]  /*4370*/  @P5 SEL R0, R20, 0x80000000, P0 ;  /* 0x8000000014005807 */ /* 0x000fe40000000000 */
[----:B------:R-:W-:Y:S01]  /*4380*/  ISETP.LT.U32.AND P0, PT, R18, UR6, PT ;  /* 0x0000000612007c0c */ /* 0x000fe2000bf01070 */
[----:B------:R-:W-:Y:S01]  /*4390*/  IMAD.U32 R18, RZ, RZ, UR7 ;  /* 0x00000007ff127e24 */ /* 0x000fe2000f8e00ff */
[----:B------:R0:W-:Y:S01]  /*43a0*/  @P6 STG.E desc[UR8][R2.64+0x3400], R11 ;  /* 0x0034000b02006986 */ /* 0x0001e2000c101908 */
[----:B------:R-:W-:-:S03]  /*43b0*/  @P5 LOP3.LUT R7, R0, R7, RZ, 0x3c, !PT ;  /* 0x0000000700075212 */ /* 0x000fc600078e3cff */
[----:B------:R-:W-:Y:S01]  /*43c0*/  ISETP.GT.U32.AND.EX P0, PT, R18, RZ, PT, P0 ;  /* 0x000000ff1200720c */ /* 0x000fe20003f04100 */
[----:B--2---:R0:W-:Y:S04]  /*43d0*/  @P6 STG.E desc[UR8][R4.64+0x3400], R15 ;  /* 0x0034000f04006986 */ /* 0x0041e8000c101908 */
[----:B------:R0:W-:Y:S04]  /*43e0*/  @P2 STG.E desc[UR8][R2.64+0x3800], R25 ;  /* 0x0038001902002986 */ /* 0x0001e8000c101908 */
[----:B------:R0:W-:Y:S04]  /*43f0*/  @P2 STG.E desc[UR8][R4.64+0x3800], R17 ;  /* 0x0038001104002986 */ /* 0x0001e8000c101908 */
[----:B------:R0:W-:Y:S04]  /*4400*/  @P4 STG.E desc[UR8][R2.64+0x3c00], R9 ;  /* 0x003c000902004986 */ /* 0x0001e8000c101908 */
[----:B-1----:R0:W-:Y:S04]  /*4410*/  @P4 STG.E desc[UR8][R4.64+0x3c00], R19 ;  /* 0x003c001304004986 */ /* 0x0021e8000c101908 */
[----:B------:R0:W-:Y:S04]  /*4420*/  @P3 STG.E desc[UR8][R2.64+0x4000], R27 ;  /* 0x0040001b02003986 */ /* 0x0001e8000c101908 */
[----:B---3--:R0:W-:Y:S04]  /*4430*/  @P3 STG.E desc[UR8][R4.64+0x4000], R21 ;  /* 0x0040001504003986 */ /* 0x0081e8000c101908 */
[----:B------:R0:W-:Y:S04]  /*4440*/  @P5 STG.E desc[UR8][R2.64+0x4400], R7 ;  /* 0x0044000702005986 */ /* 0x0001e8000c101908 */
[----:B----4-:R0:W-:Y:S01]  /*4450*/  @P5 STG.E desc[UR8][R4.64+0x4400], R23 ;  /* 0x0044001704005986 */ /* 0x0101e2000c101908 */
[----:B------:R-:W-:Y:S05]  /*4460*/  @!P0 EXIT ;  /* 0x000000000000894d */ /* 0x000fea0003800000 */
[----:B------:R-:W1:Y:S01]  /*4470*/  LDS R51, [R51+0x4800] ;  /* 0x0048000033337984 */ /* 0x000e620000000800 */
[----:B0-----:R-:W-:Y:S01]  /*4480*/  IMAD.MOV.U32 R7, RZ, RZ, -0x1 ;  /* 0xffffffffff077424 */ /* 0x001fe200078e00ff */
[----:B------:R-:W-:-:S04]  /*4490*/  ISETP.GT.AND P0, PT, R6, -0x1, PT ;  /* 0xffffffff0600780c */ /* 0x000fc80003f04270 */
[----:B------:R-:W-:-:S04]  /*44a0*/  SEL R7, R7, 0x80000000, P0 ;  /* 0x8000000007077807 */ /* 0x000fc80000000000 */
[----:B------:R-:W-:-:S05]  /*44b0*/  LOP3.LUT R7, R7, R6, RZ, 0x3c, !PT ;  /* 0x0000000607077212 */ /* 0x000fca00078e3cff */
[----:B------:R-:W-:Y:S04]  /*44c0*/  STG.E desc[UR8][R2.64+0x4800], R7 ;  /* 0x0048000702007986 */ /* 0x000fe8000c101908 */
[----:B-1----:R-:W-:Y:S01]  /*44d0*/  STG.E desc[UR8][R4.64+0x4800], R51 ;  /* 0x0048003304007986 */ /* 0x002fe2000c101908 */
[----:B------:R-:W-:Y:S05]  /*44e0*/  EXIT ;  /* 0x000000000000794d */ /* 0x000fea0003800000 */
.L_x_223:
        /* <DEDUP_REMOVED lines=9> */
.L_x_3411:


//--------------------- .text._ZN3cub18CUB_300001_SM_10006detail10radix_sort29DeviceRadixSortOnesweepKernelINS1_5radix10policy_hubIfiyE10Policy1000ELNS0_9SortOrderE0EfiyiiNS1_21identity_decomposer_tEEEvPT5_SB_PT3_PKSC_PT1_PKSG_PT2_PKSK_T4_iiT6_ --------------------------
	.section	.text._ZN3cub18CUB_300001_SM_10006detail10radix_sort29DeviceRadixSortOnesweepKernelINS1_5radix10policy_hubIfiyE10Policy1000ELNS0_9SortOrderE0EfiyiiNS1_21identity_decomposer_tEEEvPT5_SB_PT3_PKSC_PT1_PKSG_PT2_PKSK_T4_iiT6_,"ax",@progbits
	.align	128
        .global         _ZN3cub18CUB_300001_SM_10006detail10radix_sort29DeviceRadixSortOnesweepKernelINS1_5radix10policy_hubIfiyE10Policy1000ELNS0_9SortOrderE0EfiyiiNS1_21identity_decomposer_tEEEvPT5_SB_PT3_PKSC_PT1_PKSG_PT2_PKSK_T4_iiT6_
        .type           _ZN3cub18CUB_300001_SM_10006detail10radix_sort29DeviceRadixSortOnesweepKernelINS1_5radix10policy_hubIfiyE10Policy1000ELNS0_9SortOrderE0EfiyiiNS1_21identity_decomposer_tEEEvPT5_SB_PT3_PKSC_PT1_PKSG_PT2_PKSK_T4_iiT6_,@function
        .size           _ZN3cub18CUB_300001_SM_10006detail10radix_sort29DeviceRadixSortOnesweepKernelINS1_5radix10policy_hubIfiyE10Policy1000ELNS0_9SortOrderE0EfiyiiNS1_21identity_decomposer_tEEEvPT5_SB_PT3_PKSC_PT1_PKSG_PT2_PKSK_T4_iiT6_,(.L_x_3412 - _ZN3cub18CUB_300001_SM_10006detail10radix_sort29DeviceRadixSortOnesweepKernelINS1_5radix10policy_hubIfiyE10Policy1000ELNS0_9SortOrderE0EfiyiiNS1_21identity_decomposer_tEEEvPT5_SB_PT3_PKSC_PT1_PKSG_PT2_PKSK_T4_iiT6_)
        .other          _ZN3cub18CUB_300001_SM_10006detail10radix_sort29DeviceRadixSortOnesweepKernelINS1_5radix10policy_hubIfiyE10Policy1000ELNS0_9SortOrderE0EfiyiiNS1_21identity_decomposer_tEEEvPT5_SB_PT3_PKSC_PT1_PKSG_PT2_PKSK_T4_iiT6_,@"STO_CUDA_ENTRY STV_DEFAULT"
_ZN3cub18CUB_300001_SM_10006detail10radix_sort29DeviceRadixSortOnesweepKernelINS1_5radix10policy_hubIfiyE10Policy1000ELNS0_9SortOrderE0EfiyiiNS1_21identity_decomposer_tEEEvPT5_SB_PT3_PKSC_PT1_PKSG_PT2_PKSK_T4_iiT6_:
.text._ZN3cub18CUB_300001_SM_10006detail10radix_sort29DeviceRadixSortOnesweepKernelINS1_5radix10policy_hubIfiyE10Policy1000ELNS0_9SortOrderE0EfiyiiNS1_21identity_decomposer_tEEEvPT5_SB_PT3_PKSC_PT1_PKSG_PT2_PKSK_T4_iiT6_:
        /* <DEDUP_REMOVED lines=16> */
.L_x_225:
[----:B------:R-:W-:Y:S05]  /*0100*/  BSYNC.RECONVERGENT B0 ;  /* 0x0000000000007941 */ /* 0x000fea0003800200 */
.L_x_224:
        /* <DEDUP_REMOVED lines=36> */
.L_x_226:
        /* <DEDUP_REMOVED lines=76> */
.L_x_227:
        /* <DEDUP_REMOVED lines=68> */
.L_x_230:
        /* <DEDUP_REMOVED lines=21> */
.L_x_229:
[----:B------:R-:W-:Y:S05]  /*0da0*/  BSYNC.RECONVERGENT B0 ;  /* 0x0000000000007941 */ /* 0x000fea0003800200 */
.L_x_228:
        /* <DEDUP_REMOVED lines=19> */
.L_x_234:
[----:B------:R-:W-:Y:S05]  /*0ee0*/  BSYNC.RECONVERGENT B1 ;  /* 0x0000000000017941 */ /* 0x000fea0003800200 */
.L_x_233:
        /* <DEDUP_REMOVED lines=14> */
.L_x_235:
[----:B------:R-:W-:Y:S01]  /*0fd0*/  VIADD R10, R10, 0x1 ;  /* 0x000000010a0a7836 */ /* 0x000fe20000000000 */
[----:B------:R0:W-:Y:S04]  /*0fe0*/  STS [R4], RZ ;  /* 0x000000ff04007388 */ /* 0x0001e80000000800 */
[----:B------:R-:W-:Y:S01]  /*0ff0*/  ISETP.NE.AND P0, PT, R10, RZ, PT ;  /* 0x000000ff0a00720c */ /* 0x000fe20003f05270 */
[----:B0-----:R-:W-:-:S12]  /*1000*/  VIADD R4, R4, 0x80 ;  /* 0x0000008004047836 */ /* 0x001fd80000000000 */
[----:B------:R-:W-:Y:S05]  /*1010*/  @P0 BRA `(.L_x_235) ;  /* 0xfffffffc00ec0947 */ /* 0x000fea000383ffff */
.L_x_232:
[----:B------:R-:W-:Y:S05]  /*1020*/  BSYNC.RECONVERGENT B0 ;  /* 0x0000000000007941 */ /* 0x000fea0003800200 */
.L_x_231:
        /* <DEDUP_REMOVED lines=147> */
.L_x_237:
[----:B------:R-:W-:Y:S05]  /*1960*/  BSYNC.RECONVERGENT B0 ;  /* 0x0000000000007941 */ /* 0x000fea0003800200 */
.L_x_236:
        /* <DEDUP_REMOVED lines=35> */
.L_x_246:
[----:B0-----:R-:W0:Y:S01]  /*1ba0*/  LDC.64 R14, c[0x0][0x380] ;  /* 0x0000e000ff0e7b82 */ /* 0x001e220000000a00 */
[----:B------:R-:W-:Y:S01]  /*1bb0*/  VIADD R47, R4, 0xffffffff ;  /* 0xffffffff042f7836 */ /* 0x000fe20000000000 */
[----:B------:R-:W-:Y:S03]  /*1bc0*/  BSSY B2, `(.L_x_243) ;  /* 0x0000008000027945 */ /* 0x000fe60003800000 */
[----:B------:R-:W-:-:S04]  /*1bd0*/  IMAD R29, R47, 0x100, R3 ;  /* 0x000001002f1d7824 */ /* 0x000fc800078e0203 */
[----:B0-----:R-:W-:-:S07]  /*1be0*/  IMAD.WIDE R14, R29, 0x4, R14 ;  /* 0x000000041d0e7825 */ /* 0x001fce00078e020e */
.L_x_244:
[----:B------:R-:W-:Y:S05]  /*1bf0*/  YIELD ;  /* 0x0000000000007946 */ /* 0x000fea0003800000 */
[----:B------:R0:W-:Y:S06]  /*1c00*/  MEMBAR.SC.CTA ;  /* 0x0000000000007992 */ /* 0x0001ec0000000000 */
[----:B0-----:R-:W2:Y:S02]  /*1c10*/  LDG.E.STRONG.SYS R10, desc[UR6][R14.64] ;  /* 0x000000060e0a7981 */ /* 0x001ea4000c1f5900 */
[----:B--2---:R-:W-:-:S13]  /*1c20*/  ISETP.NE.AND P0, PT, R10, RZ, PT ;  /* 0x000000ff0a00720c */ /* 0x004fda0003f05270 */
[----:B------:R-:W-:Y:S05]  /*1c30*/  @!P0 BRA `(.L_x_244) ;  /* 0xfffffffc00ec8947 */ /* 0x000fea000383ffff */
[----:B------:R-:W-:Y:S05]  /*1c40*/  BSYNC B2 ;  /* 0x0000000000027941 */ /* 0x000fea0003800000 */
.L_x_243:
[----:B------:R-:W-:Y:S01]  /*1c50*/  BSSY.RECONVERGENT B2, `(.L_x_245) ;  /* 0x0000006000027945 */ /* 0x000fe20003800200 */
[C---:B------:R-:W-:Y:S02]  /*1c60*/  ISETP.GT.AND P0, PT, R10.reuse, -0x1, PT ;  /* 0xffffffff0a00780c */ /* 0x040fe40003f04270 */
[----:B------:R-:W-:Y:S01]  /*1c70*/  LOP3.LUT R10, R10, 0x3fffffff, RZ, 0xc0, !PT ;  /* 0x3fffffff0a0a7812 */ /* 0x000fe200078ec0ff */
[----:B------:R-:W-:Y:S05]  /*1c80*/  WARPSYNC.EXCLUSIVE R0 ;  /* 0x0000000000007348 */ /* 0x000fea0003a00000 */
[----:B------:R-:W-:-:S05]  /*1c90*/  IMAD.IADD R21, R10, 0x1, R21 ;  /* 0x000000010a157824 */ /* 0x000fca00078e0215 */
[----:B------:R-:W-:-:S07]  /*1ca0*/  VOTE.ANY R0, PT, P0 ;  /* 0x0000000000007806 */ /* 0x000fce00000e0100 */
[----:B------:R-:W-:Y:S05]  /*1cb0*/  BSYNC.RECONVERGENT B2 ;  /* 0x0000000000027941 */ /* 0x000fea0003800200 */
.L_x_245:
[----:B------:R-:W-:Y:S01]  /*1cc0*/  ISETP.GT.U32.AND P1, PT, R4, 0x1, PT ;  /* 0x000000010400780c */ /* 0x000fe20003f24070 */
[----:B------:R-:W-:-:S12]  /*1cd0*/  IMAD.MOV.U32 R4, RZ, RZ, R47 ;  /* 0x000000ffff047224 */ /* 0x000fd800078e002f */
[----:B------:R-:W-:Y:S05]  /*1ce0*/  @P0 BRA P1, `(.L_x_246) ;  /* 0xfffffffc00ac0947 */ /* 0x000fea000083ffff */
[----:B------:R-:W-:Y:S05]  /*1cf0*/  BSYNC B0 ;  /* 0x0000000000007941 */ /* 0x000fea0003800000 */
.L_x_242:
[----:B------:R1:W2:Y:S02]  /*1d00*/  LDS.64 R14, [R19+0x6600] ;  /* 0x00660000130e7984 */ /* 0x0002a40000000a00 */
.L_x_241:
[C---:B------:R-:W-:Y:S01]  /*1d10*/  IMAD.IADD R29, R21.reuse, 0x1, -R20 ;  /* 0x00000001151d7824 */ /* 0x040fe200078e0a14 */
[----:B------:R-:W-:-:S04]  /*1d20*/  LOP3.LUT R21, R21, 0x80000000, RZ, 0xfc, !PT ;  /* 0x8000000015157812 */ /* 0x000fc800078efcff */
[C---:B0-2---:R-:W-:Y:S01]  /*1d30*/  IADD3 R14, P0, PT, R29.reuse, R14, RZ ;  /* 0x0000000e1d0e7210 */ /* 0x045fe20007f1e0ff */
[----:B------:R0:W-:Y:S03]  /*1d40*/  STG.E.STRONG.SYS desc[UR6][R6.64], R21 ;  /* 0x0000001506007986 */ /* 0x0001e6000c115906 */
[----:B------:R-:W-:-:S05]  /*1d50*/  LEA.HI.X.SX32 R15, R29, R15, 0x1, P0 ;  /* 0x0000000f1d0f7211 */ /* 0x000fca00000f0eff */
[----:B------:R0:W-:Y:S04]  /*1d60*/  STS.64 [R19+0x6600], R14 ;  /* 0x0066000e13007388 */ /* 0x0001e80000000a00 */
.L_x_240:
[----:B------:R-:W-:Y:S05]  /*1d70*/  BSYNC B1 ;  /* 0x0000000000017941 */ /* 0x000fea0003800000 */
.L_x_239:
        /* <DEDUP_REMOVED lines=33> */
.L_x_247:
        /* <DEDUP_REMOVED lines=64> */
.L_x_248:
        /* <DEDUP_REMOVED lines=56> */
.L_x_249:
        /* <DEDUP_REMOVED lines=19> */
.L_x_250:
        /* <DEDUP_REMOVED lines=51> */
.L_x_251:
        /* <DEDUP_REMOVED lines=22> */
.L_x_252:
        /* <DEDUP_REMOVED lines=56> */
.L_x_238:
        /* <DEDUP_REMOVED lines=38> */
.L_x_344:
        /* <DEDUP_REMOVED lines=25> */
.L_x_253:
        /* <DEDUP_REMOVED lines=42> */
.L_x_256:
[----:B------:R-:W-:Y:S05]  /*36e0*/  BSYNC.RECONVERGENT B0 ;  /* 0x0000000000007941 */ /* 0x000fea0003800200 */
.L_x_255:
        /* <DEDUP_REMOVED lines=39> */
.L_x_258:
[----:B------:R-:W-:Y:S05]  /*3960*/  BSYNC.RECONVERGENT B0 ;  /* 0x0000000000007941 */ /* 0x000fea0003800200 */
.L_x_257:
        /* <DEDUP_REMOVED lines=35> */
.L_x_260:
[----:B------:R-:W-:Y:S05]  /*3ba0*/  BSYNC.RECONVERGENT B0 ;  /* 0x0000000000007941 */ /* 0x000fea0003800200 */
.L_x_259:
        /* <DEDUP_REMOVED lines=35> */
.L_x_262:
[----:B------:R-:W-:Y:S05]  /*3de0*/  BSYNC.RECONVERGENT B0 ;  /* 0x0000000000007941 */ /* 0x000fea0003800200 */
.L_x_261:
        /* <DEDUP_REMOVED lines=35> */
.L_x_264:
[----:B------:R-:W-:Y:S05]  /*4020*/  BSYNC.RECONVERGENT B0 ;  /* 0x0000000000007941 */ /* 0x000fea0003800200 */
.L_x_263:
        /* <DEDUP_REMOVED lines=35> */
.L_x_266:
[----:B------:R-:W-:Y:S05]  /*4260*/  BSYNC.RECONVERGENT B0 ;  /* 0x0000000000007941 */ /* 0x000fea0003800200 */
.L_x_265:
        /* <DEDUP_REMOVED lines=35> */
.L_x_268:
[----:B------:R-:W-:Y:S05]  /*44a0*/  BSYNC.RECONVERGENT B0 ;  /* 0x0000000000007941 */ /* 0x000fea0003800200 */
.L_x_267:
        /* <DEDUP_REMOVED lines=35> */
.L_x_270:
[----:B------:R-:W-:Y:S05]  /*46e0*/  BSYNC.RECONVERGENT B0 ;  /* 0x0000000000007941 */ /* 0x000fea0003800200 */
.L_x_269:
        /* <DEDUP_REMOVED lines=35> */
.L_x_272:
[----:B------:R-:W-:Y:S05]  /*4920*/  BSYNC.RECONVERGENT B0 ;  /* 0x0000000000007941 */ /* 0x000fea0003800200 */
.L_x_271:
        /* <DEDUP_REMOVED lines=36> */
.L_x_274:
[----:B------:R-:W-:Y:S05]  /*4b70*/  BSYNC.RECONVERGENT B0 ;  /* 0x0000000000007941 */ /* 0x000fea0003800200 */
.L_x_273:
        /* <DEDUP_REMOVED lines=36> */
.L_x_276:
[----:B------:R-:W-:Y:S05]  /*4dc0*/  BSYNC.RECONVERGENT B0 ;  /* 0x0000000000007941 */ /* 0x000fea0003800200 */
.L_x_275:
        /* <DEDUP_REMOVED lines=36> */
.L_x_278:
[----:B------:R-:W-:Y:S05]  /*5010*/  BSYNC.RECONVERGENT B0 ;  /* 0x0000000000007941 */ /* 0x000fea0003800200 */
.L_x_277:
        /* <DEDUP_REMOVED lines=36> */
.L_x_280:
[----:B------:R-:W-:Y:S05]  /*5260*/  BSYNC.RECONVERGENT B0 ;  /* 0x0000000000007941 */ /* 0x000fea0003800200 */
.L_x_279:
        /* <DEDUP_REMOVED lines=36> */
.L_x_282:
[----:B------:R-:W-:Y:S05]  /*54b0*/  BSYNC.RECONVERGENT B0 ;  /* 0x0000000000007941 */ /* 0x000fea0003800200 */
.L_x_281:
        /* <DEDUP_REMOVED lines=36> */
.L_x_284:
[----:B------:R-:W-:Y:S05]  /*5700*/  BSYNC.RECONVERGENT B0 ;  /* 0x0000000000007941 */ /* 0x000fea0003800200 */
.L_x_283:
        /* <DEDUP_REMOVED lines=36> */
.L_x_286:
[----:B------:R-:W-:Y:S05]  /*5950*/  BSYNC.RECONVERGENT B0 ;  /* 0x0000000000007941 */ /* 0x000fea0003800200 */
.L_x_285:
        /* <DEDUP_REMOVED lines=36> */
.L_x_288:
[----:B------:R-:W-:Y:S05]  /*5ba0*/  BSYNC.RECONVERGENT B0 ;  /* 0x0000000000007941 */ /* 0x000fea0003800200 */
.L_x_287:
        /* <DEDUP_REMOVED lines=35> */
.L_x_290:
[----:B------:R-:W-:Y:S05]  /*5de0*/  BSYNC.RECONVERGENT B0 ;  /* 0x0000000000007941 */ /* 0x000fea0003800200 */
.L_x_289:
        /* <DEDUP_REMOVED lines=64> */
.L_x_298:
[----:B-1----:R-:W1:Y:S01]  /*61f0*/  LDC.64 R30, c[0x0][0x380] ;  /* 0x0000e000ff1e7b82 */ /* 0x002e620000000a00 */
[----:B------:R-:W-:Y:S01]  /*6200*/  VIADD R39, R32, 0xffffffff ;  /* 0xffffffff20277836 */ /* 0x000fe20000000000 */
[----:B------:R-:W-:Y:S03]  /*6210*/  BSSY B2, `(.L_x_295) ;  /* 0x0000008000027945 */ /* 0x000fe60003800000 */
[----:B------:R-:W-:-:S04]  /*6220*/  IMAD R33, R39, 0x100, R3 ;  /* 0x0000010027217824 */ /* 0x000fc800078e0203 */
[----:B-1----:R-:W-:-:S07]  /*6230*/  IMAD.WIDE R30, R33, 0x4, R30 ;  /* 0x00000004211e7825 */ /* 0x002fce00078e021e */
.L_x_296:
[----:B------:R-:W-:Y:S05]  /*6240*/  YIELD ;  /* 0x0000000000007946 */ /* 0x000fea0003800000 */
[----:B------:R1:W-:Y:S06]  /*6250*/  MEMBAR.SC.CTA ;  /* 0x0000000000007992 */ /* 0x0003ec0000000000 */
[----:B-1----:R-:W2:Y:S02]  /*6260*/  LDG.E.STRONG.SYS R33, desc[UR6][R30.64] ;  /* 0x000000061e217981 */ /* 0x002ea4000c1f5900 */
[----:B--2---:R-:W-:-:S13]  /*6270*/  ISETP.NE.AND P0, PT, R33, RZ, PT ;  /* 0x000000ff2100720c */ /* 0x004fda0003f05270 */
[----:B------:R-:W-:Y:S05]  /*6280*/  @!P0 BRA `(.L_x_296) ;  /* 0xfffffffc00ec8947 */ /* 0x000fea000383ffff */
[----:B------:R-:W-:Y:S05]  /*6290*/  BSYNC B2 ;  /* 0x0000000000027941 */ /* 0x000fea0003800000 */
.L_x_295:
[----:B------:R-:W-:Y:S01]  /*62a0*/  BSSY.RECONVERGENT B2, `(.L_x_297) ;  /* 0x0000006000027945 */ /* 0x000fe20003800200 */
[C---:B------:R-:W-:Y:S02]  /*62b0*/  ISETP.GT.AND P0, PT, R33.reuse, -0x1, PT ;  /* 0xffffffff2100780c */ /* 0x040fe40003f04270 */
[----:B------:R-:W-:Y:S01]  /*62c0*/  LOP3.LUT R30, R33, 0x3fffffff, RZ, 0xc0, !PT ;  /* 0x3fffffff211e7812 */ /* 0x000fe200078ec0ff */
[----:B------:R-:W-:Y:S05]  /*62d0*/  WARPSYNC.EXCLUSIVE R28 ;  /* 0x000000001c007348 */ /* 0x000fea0003a00000 */
[----:B------:R-:W-:-:S05]  /*62e0*/  IMAD.IADD R37, R30, 0x1, R37 ;  /* 0x000000011e257824 */ /* 0x000fca00078e0225 */
[----:B------:R-:W-:-:S07]  /*62f0*/  VOTE.ANY R28, PT, P0 ;  /* 0x00000000001c7806 */ /* 0x000fce00000e0100 */
[----:B------:R-:W-:Y:S05]  /*6300*/  BSYNC.RECONVERGENT B2 ;  /* 0x0000000000027941 */ /* 0x000fea0003800200 */
.L_x_297:
[----:B------:R-:W-:Y:S01]  /*6310*/  ISETP.GT.U32.AND P1, PT, R32, 0x1, PT ;  /* 0x000000012000780c */ /* 0x000fe20003f24070 */
[----:B------:R-:W-:-:S12]  /*6320*/  IMAD.MOV.U32 R32, RZ, RZ, R39 ;  /* 0x000000ffff207224 */ /* 0x000fd800078e0027 */
[----:B------:R-:W-:Y:S05]  /*6330*/  @P0 BRA P1, `(.L_x_298) ;  /* 0xfffffffc00ac0947 */ /* 0x000fea000083ffff */
[----:B------:R-:W-:Y:S05]  /*6340*/  BSYNC B0 ;  /* 0x0000000000007941 */ /* 0x000fea0003800000 */
.L_x_294:
[----:B------:R2:W3:Y:S02]  /*6350*/  LDS.64 R30, [R41+0x6600] ;  /* 0x00660000291e7984 */ /* 0x0004e40000000a00 */
.L_x_293:
        /* <DEDUP_REMOVED lines=8> */
.L_x_292:
[----:B------:R-:W-:Y:S05]  /*63e0*/  BSYNC B1 ;  /* 0x0000000000017941 */ /* 0x000fea0003800000 */
.L_x_291:
        /* <DEDUP_REMOVED lines=16> */
.L_x_299:
        /* <DEDUP_REMOVED lines=280> */
.L_x_300:
        /* <DEDUP_REMOVED lines=31> */
.L_x_303:
[----:B------:R-:W-:Y:S05]  /*7860*/  BSYNC.RECONVERGENT B0 ;  /* 0x0000000000007941 */ /* 0x000fea0003800200 */
.L_x_302:
        /* <DEDUP_REMOVED lines=23> */
.L_x_305:
[----:B------:R-:W-:Y:S05]  /*79e0*/  BSYNC.RECONVERGENT B0 ;  /* 0x0000000000007941 */ /* 0x000fea0003800200 */
.L_x_304:
        /* <DEDUP_REMOVED lines=23> */
.L_x_307:
[----:B------:R-:W-:Y:S05]  /*7b60*/  BSYNC.RECONVERGENT B0 ;  /* 0x0000000000007941 */ /* 0x000fea0003800200 */
.L_x_306:
        /* <DEDUP_REMOVED lines=23> */
.L_x_309:
[----:B------:R-:W-:Y:S05]  /*7ce0*/  BSYNC.RECONVERGENT B0 ;  /* 0x0000000000007941 */ /* 0x000fea0003800200 */
.L_x_308:
        /* <DEDUP_REMOVED lines=23> */
.L_x_311:
[----:B------:R-:W-:Y:S05]  /*7e60*/  BSYNC.RECONVERGENT B0 ;  /* 0x0000000000007941 */ /* 0x000fea0003800200 */
.L_x_310:
        /* <DEDUP_REMOVED lines=23> */
.L_x_313:
[----:B------:R-:W-:Y:S05]  /*7fe0*/  BSYNC.RECONVERGENT B0 ;  /* 0x0000000000007941 */ /* 0x000fea0003800200 */
.L_x_312:
        /* <DEDUP_REMOVED lines=23> */
.L_x_315:
[----:B------:R-:W-:Y:S05]  /*8160*/  BSYNC.RECONVERGENT B0 ;  /* 0x0000000000007941 */ /* 0x000fea0003800200 */
.L_x_314:
        /* <DEDUP_REMOVED lines=23> */
.L_x_317:
[----:B------:R-:W-:Y:S05]  /*82e0*/  BSYNC.RECONVERGENT B0 ;  /* 0x0000000000007941 */ /* 0x000fea0003800200 */
.L_x_316:
        /* <DEDUP_REMOVED lines=23> */
.L_x_319:
[----:B------:R-:W-:Y:S05]  /*8460*/  BSYNC.RECONVERGENT B0 ;  /* 0x0000000000007941 */ /* 0x000fea0003800200 */
.L_x_318:
        /* <DEDUP_REMOVED lines=23> */
.L_x_321:
[----:B------:R-:W-:Y:S05]  /*85e0*/  BSYNC.RECONVERGENT B0 ;  /* 0x0000000000007941 */ /* 0x000fea0003800200 */
.L_x_320:
        /* <DEDUP_REMOVED lines=23> */
.L_x_323:
[----:B------:R-:W-:Y:S05]  /*8760*/  BSYNC.RECONVERGENT B0 ;  /* 0x0000000000007941 */ /* 0x000fea0003800200 */
.L_x_322:
        /* <DEDUP_REMOVED lines=23> */
.L_x_325:
[----:B------:R-:W-:Y:S05]  /*88e0*/  BSYNC.RECONVERGENT B0 ;  /* 0x0000000000007941 */ /* 0x000fea0003800200 */
.L_x_324:
        /* <DEDUP_REMOVED lines=22> */
.L_x_327:
[----:B------:R-:W-:Y:S05]  /*8a50*/  BSYNC.RECONVERGENT B0 ;  /* 0x0000000000007941 */ /* 0x000fea0003800200 */
.L_x_326:
        /* <DEDUP_REMOVED lines=21> */
.L_x_329:
[----:B------:R-:W-:Y:S05]  /*8bb0*/  BSYNC.RECONVERGENT B0 ;  /* 0x0000000000007941 */ /* 0x000fea0003800200 */
.L_x_328:
        /* <DEDUP_REMOVED lines=21> */
.L_x_331:
[----:B------:R-:W-:Y:S05]  /*8d10*/  BSYNC.RECONVERGENT B0 ;  /* 0x0000000000007941 */ /* 0x000fea0003800200 */
.L_x_330:
        /* <DEDUP_REMOVED lines=21> */
.L_x_333:
[----:B------:R-:W-:Y:S05]  /*8e70*/  BSYNC.RECONVERGENT B0 ;  /* 0x0000000000007941 */ /* 0x000fea0003800200 */
.L_x_332:
        /* <DEDUP_REMOVED lines=21> */
.L_x_335:
[----:B------:R-:W-:Y:S05]  /*8fd0*/  BSYNC.RECONVERGENT B0 ;  /* 0x0000000000007941 */ /* 0x000fea0003800200 */
.L_x_334:
[----:B------:R-:W-:Y:S01]  /*8fe0*/  NOP ;  /* 0x0000000000007918 */ /* 0x000fe20000000000 */
.L_x_301:
        /* <DEDUP_REMOVED lines=112> */
.L_x_336:
        /* <DEDUP_REMOVED lines=83> */
.L_x_337:
        /* <DEDUP_REMOVED lines=180> */
.L_x_338:
        /* <DEDUP_REMOVED lines=205> */
.L_x_254:
[----:B------:R-:W-:Y:S02]  /*b430*/  IMAD.MOV.U32 R72, RZ, RZ, R57 ;  /* 0x000000ffff487224 */ /* 0x000fe400078e0039 */
[----:B------:R-:W-:Y:S02]  /*b440*/  IMAD.MOV.U32 R65, RZ, RZ, 0x1 ;  /* 0x00000001ff417424 */ /* 0x000fe400078e00ff */
[----:B------:R-:W-:Y:S02]  /*b450*/  IMAD.MOV.U32 R74, RZ, RZ, RZ ;  /* 0x000000ffff4a7224 */ /* 0x000fe400078e00ff */
[----:B------:R-:W-:-:S07]  /*b460*/  IMAD.MOV.U32 R63, RZ, RZ, -0x1 ;  /* 0xffffffffff3f7424 */ /* 0x000fce00078e00ff */
[----:B------:R-:W-:Y:S05]  /*b470*/  WARPSYNC.COLLECTIVE R63, `(.L_x_339) ;  /* 0x000000003f087348 */ /* 0x000fea0003c00000 */
[----:B------:R0:W1:Y:S02]  /*b480*/  SHFL.UP P0, R70, R72, R65, R74 ;  /* 0x0400004148467389 */ /* 0x000064000000004a */
[----:B01----:R-:W-:Y:S05]  /*b490*/  ENDCOLLECTIVE ;  /* 0x000000000000791b */ /* 0x003fea0003800000 */
.L_x_339:
[----:B------:R-:W-:Y:S02]  /*b4a0*/  IMAD.MOV.U32 R65, RZ, RZ, 0x2 ;  /* 0x00000002ff417424 */ /* 0x000fe400078e00ff */
[----:B------:R-:W-:-:S04]  /*b4b0*/  IMAD.MOV.U32 R66, RZ, RZ, R70 ;  /* 0x000000ffff427224 */ /* 0x000fc800078e0046 */
[----:B------:R-:W-:-:S04]  /*b4c0*/  @P0 IMAD.IADD R66, R57, 0x1, R66 ;  /* 0x0000000139420824 */ /* 0x000fc800078e0242 */
[----:B------:R-:W-:-:S07]  /*b4d0*/  IMAD.MOV.U32 R72, RZ, RZ, R66 ;  /* 0x000000ffff487224 */ /* 0x000fce00078e0042 */
[----:B------:R-:W-:Y:S05]  /*b4e0*/  WARPSYNC.COLLECTIVE R63, `(.L_x_340) ;  /* 0x000000003f087348 */ /* 0x000fea0003c00000 */
[----:B------:R0:W1:Y:S02]  /*b4f0*/  SHFL.UP P0, R70, R72, R65, R74 ;  /* 0x0400004148467389 */ /* 0x000064000000004a */
[----:B01----:R-:W-:Y:S05]  /*b500*/  ENDCOLLECTIVE ;  /* 0x000000000000791b */ /* 0x003fea0003800000 */
.L_x_340:
[----:B------:R-:W-:Y:S02]  /*b510*/  IMAD.MOV.U32 R65, RZ, RZ, 0x4 ;  /* 0x00000004ff417424 */ /* 0x000fe400078e00ff */
[----:B------:R-:W-:-:S04]  /*b520*/  IMAD.MOV.U32 R59, RZ, RZ, R70 ;  /* 0x000000ffff3b7224 */ /* 0x000fc800078e0046 */
[----:B------:R-:W-:-:S04]  /*b530*/  @P0 IMAD.IADD R59, R66, 0x1, R59 ;  /* 0x00000001423b0824 */ /* 0x000fc800078e023b */
[----:B------:R-:W-:-:S07]  /*b540*/  IMAD.MOV.U32 R72, RZ, RZ, R59 ;  /* 0x000000ffff487224 */ /* 0x000fce00078e003b */
[----:B------:R-:W-:Y:S05]  /*b550*/  WARPSYNC.COLLECTIVE R63, `(.L_x_341) ;  /* 0x000000003f087348 */ /* 0x000fea0003c00000 */
[----:B------:R0:W1:Y:S02]  /*b560*/  SHFL.UP P0, R70, R72, R65, R74 ;  /* 0x0400004148467389 */ /* 0x000064000000004a */
[----:B01----:R-:W-:Y:S05]  /*b570*/  ENDCOLLECTIVE ;  /* 0x000000000000791b */ /* 0x003fea0003800000 */
.L_x_341:
[----:B------:R-:W-:Y:S02]  /*b580*/  IMAD.MOV.U32 R65, RZ, RZ, 0x8 ;  /* 0x00000008ff417424 */ /* 0x000fe400078e00ff */
[----:B------:R-:W-:-:S04]  /*b590*/  IMAD.MOV.U32 R68, RZ, RZ, R70 ;  /* 0x000000ffff447224 */ /* 0x000fc800078e0046 */
[----:B------:R-:W-:-:S04]  /*b5a0*/  @P0 IMAD.IADD R68, R59, 0x1, R68 ;  /* 0x000000013b440824 */ /* 0x000fc800078e0244 */
[----:B------:R-:W-:-:S07]  /*b5b0*/  IMAD.MOV.U32 R72, RZ, RZ, R68 ;  /* 0x000000ffff487224 */ /* 0x000fce00078e0044 */
[----:B------:R-:W-:Y:S05]  /*b5c0*/  WARPSYNC.COLLECTIVE R63, `(.L_x_342) ;  /* 0x000000003f087348 */ /* 0x000fea0003c00000 */
[----:B------:R0:W1:Y:S02]  /*b5d0*/  SHFL.UP P0, R70, R72, R65, R74 ;  /* 0x0400004148467389 */ /* 0x000064000000004a */
[----:B01----:R-:W-:Y:S05]  /*b5e0*/  ENDCOLLECTIVE ;  /* 0x000000000000791b */ /* 0x003fea0003800000 */
.L_x_342:
[----:B------:R-:W-:Y:S02]  /*b5f0*/  IMAD.MOV.U32 R65, RZ, RZ, 0x10 ;  /* 0x00000010ff417424 */ /* 0x000fe400078e00ff */
[----:B------:R-:W-:-:S04]  /*b600*/  IMAD.MOV.U32 R61, RZ, RZ, R70 ;  /* 0x000000ffff3d7224 */ /* 0x000fc800078e0046 */
[----:B------:R-:W-:-:S04]  /*b610*/  @P0 IMAD.IADD R61, R68, 0x1, R61 ;  /* 0x00000001443d0824 */ /* 0x000fc800078e023d */
[----:B------:R-:W-:-:S07]  /*b620*/  IMAD.MOV.U32 R72, RZ, RZ, R61 ;  /* 0x000000ffff487224 */ /* 0x000fce00078e003d */
[----:B------:R-:W-:Y:S05]  /*b630*/  WARPSYNC.COLLECTIVE R63, `(.L_x_343) ;  /* 0x000000003f087348 */ /* 0x000fea0003c00000 */
[----:B------:R0:W1:Y:S02]  /*b640*/  SHFL.UP P0, R70, R72, R65, R74 ;  /* 0x0400004148467389 */ /* 0x000064000000004a */
[----:B01----:R-:W-:Y:S05]  /*b650*/  ENDCOLLECTIVE ;  /* 0x000000000000791b */ /* 0x003fea0003800000 */
.L_x_343:
[----:B------:R-:W-:Y:S05]  /*b660*/  BRA `(.L_x_344) ;  /* 0xffffff7c00107947 */ /* 0x000fea000383ffff */
.L_x_345:
        /* <DEDUP_REMOVED lines=9> */
.L_x_3412:


//--------------------- .text._ZN3cub18CUB_300001_SM_10006detail10radix_sort33DeviceRadixSortExclusiveSumKernelINS1_5radix10policy_hubIfiyE10Policy1000EyEEvPT0_ --------------------------
	.section	.text._ZN3cub18CUB_300001_SM_10006detail10radix_sort33DeviceRadixSortExclusiveSumKernelINS1_5radix10policy_hubIfiyE10Policy1000EyEEvPT0_,"ax",@progbits
	.align	128
        .global         _ZN3cub18CUB_300001_SM_10006detail10radix_sort33DeviceRadixSortExclusiveSumKernelINS1_5radix10policy_hubIfiyE10Policy1000EyEEvPT0_
        .type           _ZN3cub18CUB_300001_SM_10006detail10radix_sort33DeviceRadixSortExclusiveSumKernelINS1_5radix10policy_hubIfiyE10Policy1000EyEEvPT0_,@function
        .size           _ZN3cub18CUB_300001_SM_10006detail10radix_sort33DeviceRadixSortExclusiveSumKernelINS1_5radix10policy_hubIfiyE10Policy1000EyEEvPT0_,(.L_x_3413 - _ZN3cub18CUB_300001_SM_10006detail10radix_sort33DeviceRadixSortExclusiveSumKernelINS1_5radix10policy_hubIfiyE10Policy1000EyEEvPT0_)
        .other          _ZN3cub18CUB_300001_SM_10006detail10radix_sort33DeviceRadixSortExclusiveSumKernelINS1_5radix10policy_hubIfiyE10Policy1000EyEEvPT0_,@"STO_CUDA_ENTRY STV_DEFAULT"
_ZN3cub18CUB_300001_SM_10006detail10radix_sort33DeviceRadixSortExclusiveSumKernelINS1_5radix10policy_hubIfiyE10Policy1000EyEEvPT0_:
.text._ZN3cub18CUB_300001_SM_10006detail10radix_sort33DeviceRadixSortExclusiveSumKernelINS1_5radix10policy_hubIfiyE10Policy1000EyEEvPT0_:
        /* <DEDUP_REMOVED lines=63> */
.L_x_358:
        /* <DEDUP_REMOVED lines=28> */
.L_x_346:
[----:B------:R-:W-:Y:S05]  /*05b0*/  WARPSYNC.ALL ;  /* 0x0000000000007948 */ /* 0x000fea0003800000 */
[----:B------:R-:W-:Y:S06]  /*05c0*/  BAR.SYNC.DEFER_BLOCKING 0x0 ;  /* 0x0000000000007b1d */ /* 0x000fec0000010000 */
[----:B------:R-:W-:Y:S05]  /*05d0*/  @P1 EXIT ;  /* 0x000000000000194d */ /* 0x000fea0003800000 */
[----:B01----:R-:W0:Y:S04]  /*05e0*/  LDS.64 R2, [R0+0x10] ;  /* 0x0000100000027984 */ /* 0x003e280000000a00 */
[----:B0-----:R-:W-:Y:S01]  /*05f0*/  STG.E.64 desc[UR4][R16.64], R2 ;  /* 0x0000000210007986 */ /* 0x001fe2000c101b04 */
[----:B------:R-:W-:Y:S05]  /*0600*/  EXIT ;  /* 0x000000000000794d */ /* 0x000fea0003800000 */
.L_x_347:
[----:B------:R-:W-:Y:S02]  /*0610*/  IMAD.MOV.U32 R24, RZ, RZ, R20 ;  /* 0x000000ffff187224 */ /* 0x000fe400078e0014 */
[----:B------:R-:W-:Y:S02]  /*0620*/  IMAD.MOV.U32 R23, RZ, RZ, 0x1 ;  /* 0x00000001ff177424 */ /* 0x000fe400078e00ff */
[----:B------:R-:W-:Y:S02]  /*0630*/  IMAD.MOV.U32 R22, RZ, RZ, RZ ;  /* 0x000000ffff167224 */ /* 0x000fe400078e00ff */
[----:B------:R-:W-:-:S07]  /*0640*/  IMAD.MOV.U32 R21, RZ, RZ, -0x1 ;  /* 0xffffffffff157424 */ /* 0x000fce00078e00ff */
[----:B------:R-:W-:Y:S05]  /*0650*/  WARPSYNC.COLLECTIVE R21, `(.L_x_348) ;  /* 0x0000000015087348 */ /* 0x000fea0003c00000 */
[----:B------:R0:W1:Y:S02]  /*0660*/  SHFL.UP P0, R25, R24, R23, R22 ;  /* 0x0400001718197389 */ /* 0x0000640000000016 */
[----:B01----:R-:W-:Y:S05]  /*0670*/  ENDCOLLECTIVE ;  /* 0x000000000000791b */ /* 0x003fea0003800000 */
.L_x_348:
[----:B------:R-:W-:Y:S02]  /*0680*/  IMAD.MOV.U32 R24, RZ, RZ, R19 ;  /* 0x000000ffff187224 */ /* 0x000fe400078e0013 */
[----:B------:R-:W-:-:S07]  /*0690*/  IMAD.MOV.U32 R27, RZ, RZ, R25 ;  /* 0x000000ffff1b7224 */ /* 0x000fce00078e0019 */
[----:B------:R-:W-:Y:S05]  /*06a0*/  WARPSYNC.COLLECTIVE R21, `(.L_x_349) ;  /* 0x0000000015087348 */ /* 0x000fea0003c00000 */
[----:B------:R0:W1:Y:S02]  /*06b0*/  SHFL.UP P0, R25, R24, R23, R22 ;  /* 0x0400001718197389 */ /* 0x0000640000000016 */
[----:B01----:R-:W-:Y:S05]  /*06c0*/  ENDCOLLECTIVE ;  /* 0x000000000000791b */ /* 0x003fea0003800000 */
.L_x_349:
        /* <DEDUP_REMOVED lines=9> */
.L_x_350:
[----:B------:R-:W-:Y:S02]  /*0760*/  IMAD.MOV.U32 R24, RZ, RZ, R26 ;  /* 0x000000ffff187224 */ /* 0x000fe400078e001a */
[----:B------:R-:W-:-:S07]  /*0770*/  IMAD.MOV.U32 R28, RZ, RZ, R25 ;  /* 0x000000ffff1c7224 */ /* 0x000fce00078e0019 */
[----:B------:R-:W-:Y:S05]  /*0780*/  WARPSYNC.COLLECTIVE R21, `(.L_x_351) ;  /* 0x0000000015087348 */ /* 0x000fea0003c00000 */
[----:B------:R0:W1:Y:S02]  /*0790*/  SHFL.UP P0, R25, R24, R23, R22 ;  /* 0x0400001718197389 */ /* 0x0000640000000016 */
[----:B01----:R-:W-:Y:S05]  /*07a0*/  ENDCOLLECTIVE ;  /* 0x000000000000791b */ /* 0x003fea0003800000 */
.L_x_351:
        /* <DEDUP_REMOVED lines=9> */
.L_x_352:
[----:B------:R-:W-:Y:S02]  /*0840*/  IMAD.MOV.U32 R24, RZ, RZ, R29 ;  /* 0x000000ffff187224 */ /* 0x000fe400078e001d */
[----:B------:R-:W-:-:S07]  /*0850*/  IMAD.MOV.U32 R27, RZ, RZ, R25 ;  /* 0x000000ffff1b7224 */ /* 0x000fce00078e0019 */
[----:B------:R-:W-:Y:S05]  /*0860*/  WARPSYNC.COLLECTIVE R21, `(.L_x_353) ;  /* 0x0000000015087348 */ /* 0x000fea0003c00000 */
[----:B------:R0:W1:Y:S02]  /*0870*/  SHFL.UP P0, R25, R24, R23, R22 ;  /* 0x0400001718197389 */ /* 0x0000640000000016 */
[----:B01----:R-:W-:Y:S05]  /*0880*/  ENDCOLLECTIVE ;  /* 0x000000000000791b */ /* 0x003fea0003800000 */
.L_x_353:
        /* <DEDUP_REMOVED lines=9> */
.L_x_354:
[----:B------:R-:W-:Y:S02]  /*0920*/  IMAD.MOV.U32 R24, RZ, RZ, R29 ;  /* 0x000000ffff187224 */ /* 0x000fe400078e001d */
[----:B------:R-:W-:-:S07]  /*0930*/  IMAD.MOV.U32 R27, RZ, RZ, R25 ;  /* 0x000000ffff1b7224 */ /* 0x000fce00078e0019 */
[----:B------:R-:W-:Y:S05]  /*0940*/  WARPSYNC.COLLECTIVE R21, `(.L_x_355) ;  /* 0x0000000015087348 */ /* 0x000fea0003c00000 */
[----:B------:R0:W1:Y:S02]  /*0950*/  SHFL.UP P0, R25, R24, R23, R22 ;  /* 0x0400001718197389 */ /* 0x0000640000000016 */
[----:B01----:R-:W-:Y:S05]  /*0960*/  ENDCOLLECTIVE ;  /* 0x000000000000791b */ /* 0x003fea0003800000 */
.L_x_355:
        /* <DEDUP_REMOVED lines=9> */
.L_x_356:
[----:B------:R-:W-:Y:S02]  /*0a00*/  IMAD.MOV.U32 R24, RZ, RZ, R26 ;  /* 0x000000ffff187224 */ /* 0x000fe400078e001a */
[----:B------:R-:W-:-:S07]  /*0a10*/  IMAD.MOV.U32 R28, RZ, RZ, R25 ;  /* 0x000000ffff1c7224 */ /* 0x000fce00078e0019 */
[----:B------:R-:W-:Y:S05]  /*0a20*/  WARPSYNC.COLLECTIVE R21, `(.L_x_357) ;  /* 0x0000000015087348 */ /* 0x000fea0003c00000 */
[----:B------:R0:W1:Y:S02]  /*0a30*/  SHFL.UP P0, R25, R24, R23, R22 ;  /* 0x0400001718197389 */ /* 0x0000640000000016 */
[----:B01----:R-:W-:Y:S05]  /*0a40*/  ENDCOLLECTIVE ;  /* 0x000000000000791b */ /* 0x003fea0003800000 */
.L_x_357:
[----:B------:R-:W-:Y:S05]  /*0a50*/  BRA `(.L_x_358) ;  /* 0xfffffff800647947 */ /* 0x000fea000383ffff */
.L_x_359:
        /* <DEDUP_REMOVED lines=10> */
.L_x_3413:


//--------------------- .text._ZN3cub18CUB_300001_SM_10006detail10radix_sort30DeviceRadixSortHistogramKernelINS1_5radix10policy_hubIfiyE10Policy1000ELNS0_9SortOrderE0EfyNS1_21identity_decomposer_tEEEvPT2_PKT1_SA_iiT3_ --------------------------
	.section	.text._ZN3cub18CUB_300001_SM_10006detail10radix_sort30DeviceRadixSortHistogramKernelINS1_5radix10policy_hubIfiyE10Policy1000ELNS0_9SortOrderE0EfyNS1_21identity_decomposer_tEEEvPT2_PKT1_SA_iiT3_,"ax",@progbits
	.align	128
        .global         _ZN3cub18CUB_300001_SM_10006detail10radix_sort30DeviceRadixSortHistogramKernelINS1_5radix10policy_hubIfiyE10Policy1000ELNS0_9SortOrderE0EfyNS1_21identity_decomposer_tEEEvPT2_PKT1_SA_iiT3_
        .type           _ZN3cub18CUB_300001_SM_10006detail10radix_sort30DeviceRadixSortHistogramKernelINS1_5radix10policy_hubIfiyE10Policy1000ELNS0_9SortOrderE0EfyNS1_21identity_decomposer_tEEEvPT2_PKT1_SA_iiT3_,@function
        .size           _ZN3cub18CUB_300001_SM_10006detail10radix_sort30DeviceRadixSortHistogramKernelINS1_5radix10policy_hubIfiyE10Policy1000ELNS0_9SortOrderE0EfyNS1_21identity_decomposer_tEEEvPT2_PKT1_SA_iiT3_,(.L_x_3414 - _ZN3cub18CUB_300001_SM_10006detail10radix_sort30DeviceRadixSortHistogramKernelINS1_5radix10policy_hubIfiyE10Policy1000ELNS0_9SortOrderE0EfyNS1_21identity_decomposer_tEEEvPT2_PKT1_SA_iiT3_)
        .other          _ZN3cub18CUB_300001_SM_10006detail10radix_sort30DeviceRadixSortHistogramKernelINS1_5radix10policy_hubIfiyE10Policy1000ELNS0_9SortOrderE0EfyNS1_21identity_decomposer_tEEEvPT2_PKT1_SA_iiT3_,@"STO_CUDA_ENTRY STV_DEFAULT"
_ZN3cub18CUB_300001_SM_10006detail10radix_sort30DeviceRadixSortHistogramKernelINS1_5radix10policy_hubIfiyE10Policy1000ELNS0_9SortOrderE0EfyNS1_21identity_decomposer_tEEEvPT2_PKT1_SA_iiT3_:
.text._ZN3cub18CUB_300001_SM_10006detail10radix_sort30DeviceRadixSortHistogramKernelINS1_5radix10policy_hubIfiyE10Policy1000ELNS0_9SortOrderE0EfyNS1_21identity_decomposer_tEEEvPT2_PKT1_SA_iiT3_:
        /* <DEDUP_REMOVED lines=38> */
.L_x_443:
        /* <DEDUP_REMOVED lines=13> */
.L_x_363:
        /* <DEDUP_REMOVED lines=21> */
.L_x_362:
        /* <DEDUP_REMOVED lines=19> */
.L_x_365:
        /* <DEDUP_REMOVED lines=18> */
.L_x_364:
[----:B------:R-:W-:-:S13]  /*06d0*/  ISETP.GT.U32.AND P2, PT, R0, 0x7f, PT ;  /* 0x0000007f0000780c */ /* 0x000fda0003f44070 */
[----:B------:R-:W-:Y:S05]  /*06e0*/  @P2 BRA `(.L_x_361) ;  /* 0x0000000000e02947 */ /* 0x000fea0003800000 */
[----:B--23--:R-:W-:Y:S01]  /*06f0*/  IMAD.MOV.U32 R2, RZ, RZ, RZ ;  /* 0x000000ffff027224 */ /* 0x00cfe200078e00ff */
[----:B------:R-:W-:Y:S06]  /*0700*/  @!P1 BRA `(.L_x_366) ;  /* 0x0000000000589947 */ /* 0x000fec0003800000 */
[----:B------:R-:W-:-:S07]  /*0710*/  IMAD.MOV.U32 R2, RZ, RZ, RZ ;  /* 0x000000ffff027224 */ /* 0x000fce00078e00ff */
.L_x_367:
        /* <DEDUP_REMOVED lines=21> */
.L_x_366:
        /* <DEDUP_REMOVED lines=14> */
.L_x_368:
        /* <DEDUP_REMOVED lines=18> */
.L_x_361:
[----:B------:R-:W-:Y:S05]  /*0a70*/  BSYNC.RECONVERGENT B0 ;  /* 0x0000000000007941 */ /* 0x000fea0003800200 */
.L_x_360:
        /* <DEDUP_REMOVED lines=16> */
.L_x_374:
        /* <DEDUP_REMOVED lines=36> */
.L_x_370:
        /* <DEDUP_REMOVED lines=67> */
.L_x_371:
        /* <DEDUP_REMOVED lines=89> */
.L_x_373:
        /* <DEDUP_REMOVED lines=72> */
.L_x_372:
[----:B------:R-:W-:Y:S05]  /*1c00*/  BRA.U !UP0, `(.L_x_374) ;  /* 0xffffffed08dc7547 */ /* 0x000fea000b83ffff */
.L_x_369:
        /* <DEDUP_REMOVED lines=13> */
.L_x_394:
        /* <DEDUP_REMOVED lines=16> */
.L_x_379:
[----:B------:R-:W-:Y:S05]  /*1de0*/  BSYNC.RECONVERGENT B1 ;  /* 0x0000000000017941 */ /* 0x000fea0003800200 */
.L_x_378:
        /* <DEDUP_REMOVED lines=15> */
.L_x_381:
[----:B------:R-:W-:Y:S05]  /*1ee0*/  BSYNC.RECONVERGENT B1 ;  /* 0x0000000000017941 */ /* 0x000fea0003800200 */
.L_x_380:
[----:B------:R-:W-:Y:S04]  /*1ef0*/  BSSY.RECONVERGENT B1, `(.L_x_382) ;  /* 0x0000007000017945 */ /* 0x000fe80003800200 */
[----:B------:R-:W-:Y:S05]  /*1f00*/  @!P0 BRA `(.L_x_383) ;  /* 0x0000000000148947 */ /* 0x000fea0003800000 */
[----:B01----:R-:W-:Y:S02]  /*1f10*/  IMAD R17, R3, 0x100, R0 ;  /* 0x0000010003117824 */ /* 0x003fe400078e0200 */
[----:B------:R-:W-:Y:S02]  /*1f20*/  IMAD.MOV.U32 R23, RZ, RZ, RZ ;  /* 0x000000ffff177224 */ /* 0x000fe400078e00ff */
[----:B------:R-:W-:-:S04]  /*1f30*/  VIADD R17, R17, 0x200 ;  /* 0x0000020011117836 */ /* 0x000fc80000000000 */
[----:B------:R-:W-:-:S05]  /*1f40*/  IMAD.WIDE.U32 R16, R17, 0x8, R4 ;  /* 0x0000000811107825 */ /* 0x000fca00078e0004 */
[----:B------:R2:W-:Y:S02]  /*1f50*/  REDG.E.ADD.64.STRONG.GPU desc[UR20][R16.64], R22 ;  /* 0x000000161000798e */ /* 0x0005e4000c12e514 */
.L_x_383:
[----:B------:R-:W-:Y:S05]  /*1f60*/  BSYNC.RECONVERGENT B1 ;  /* 0x0000000000017941 */ /* 0x000fea0003800200 */
.L_x_382:
[----:B------:R-:W-:Y:S04]  /*1f70*/  BSSY.RECONVERGENT B1, `(.L_x_384) ;  /* 0x0000007000017945 */ /* 0x000fe80003800200 */
[----:B------:R-:W-:Y:S05]  /*1f80*/  @!P1 BRA `(.L_x_385) ;  /* 0x0000000000149947 */ /* 0x000fea0003800000 */
[----:B012---:R-:W-:Y:S02]  /*1f90*/  IMAD R17, R3, 0x100, R0 ;  /* 0x0000010003117824 */ /* 0x007fe400078e0200 */
[----:B------:R-:W-:Y:S02]  /*1fa0*/  IMAD.MOV.U32 R15, RZ, RZ, RZ ;  /* 0x000000ffff0f7224 */ /* 0x000fe400078e00ff */
[----:B------:R-:W-:-:S04]  /*1fb0*/  VIADD R17, R17, 0x300 ;  /* 0x0000030011117836 */ /* 0x000fc80000000000 */
[----:B------:R-:W-:-:S05]  /*1fc0*/  IMAD.WIDE.U32 R16, R17, 0x8, R4 ;  /* 0x0000000811107825 */ /* 0x000fca00078e0004 */
[----:B------:R3:W-:Y:S02]  /*1fd0*/  REDG.E.ADD.64.STRONG.GPU desc[UR20][R16.64], R14 ;  /* 0x0000000e1000798e */ /* 0x0007e4000c12e514 */
.L_x_385:
[----:B------:R-:W-:Y:S05]  /*1fe0*/  BSYNC.RECONVERGENT B1 ;  /* 0x0000000000017941 */ /* 0x000fea0003800200 */
.L_x_384:
[----:B------:R-:W-:Y:S04]  /*1ff0*/  BSSY.RECONVERGENT B1, `(.L_x_386) ;  /* 0x0000007000017945 */ /* 0x000fe80003800200 */
[----:B------:R-:W-:Y:S05]  /*2000*/  @!P2 BRA `(.L_x_387) ;  /* 0x000000000014a947 */ /* 0x000fea0003800000 */
[----:B---3--:R-:W-:Y:S02]  /*2010*/  IMAD R15, R3, 0x100, R0 ;  /* 0x00000100030f7824 */ /* 0x008fe400078e0200 */
[----:B------:R-:W-:Y:S02]  /*2020*/  IMAD.MOV.U32 R13, RZ, RZ, RZ ;  /* 0x000000ffff0d7224 */ /* 0x000fe400078e00ff */
[----:B------:R-:W-:-:S04]  /*2030*/  VIADD R15, R15, 0x400 ;  /* 0x000004000f0f7836 */ /* 0x000fc80000000000 */
[----:B------:R-:W-:-:S05]  /*2040*/  IMAD.WIDE.U32 R14, R15, 0x8, R4 ;  /* 0x000000080f0e7825 */ /* 0x000fca00078e0004 */
[----:B------:R4:W-:Y:S02]  /*2050*/  REDG.E.ADD.64.STRONG.GPU desc[UR20][R14.64], R12 ;  /* 0x0000000c0e00798e */ /* 0x0009e4000c12e514 */
.L_x_387:
[----:B------:R-:W-:Y:S05]  /*2060*/  BSYNC.RECONVERGENT B1 ;  /* 0x0000000000017941 */ /* 0x000fea0003800200 */
.L_x_386:
[----:B------:R-:W-:Y:S04]  /*2070*/  BSSY.RECONVERGENT B1, `(.L_x_388) ;  /* 0x0000007000017945 */ /* 0x000fe80003800200 */
[----:B------:R-:W-:Y:S05]  /*2080*/  @!P3 BRA `(.L_x_389) ;  /* 0x000000000014b947 */ /* 0x000fea0003800000 */
[----:B----4-:R-:W-:Y:S02]  /*2090*/  IMAD R13, R3, 0x100, R0 ;  /* 0x00000100030d7824 */ /* 0x010fe400078e0200 */
[----:B------:R-:W-:Y:S02]  /*20a0*/  IMAD.MOV.U32 R7, RZ, RZ, RZ ;  /* 0x000000ffff077224 */ /* 0x000fe400078e00ff */
[----:B------:R-:W-:-:S04]  /*20b0*/  VIADD R13, R13, 0x500 ;  /* 0x000005000d0d7836 */ /* 0x000fc80000000000 */
[----:B------:R-:W-:-:S05]  /*20c0*/  IMAD.WIDE.U32 R12, R13, 0x8, R4 ;  /* 0x000000080d0c7825 */ /* 0x000fca00078e0004 */
[----:B------:R4:W-:Y:S02]  /*20d0*/  REDG.E.ADD.64.STRONG.GPU desc[UR20][R12.64], R6 ;  /* 0x000000060c00798e */ /* 0x0009e4000c12e514 */
.L_x_389:
[----:B------:R-:W-:Y:S05]  /*20e0*/  BSYNC.RECONVERGENT B1 ;  /* 0x0000000000017941 */ /* 0x000fea0003800200 */
.L_x_388:
[----:B------:R-:W-:Y:S04]  /*20f0*/  BSSY.RECONVERGENT B1, `(.L_x_390) ;  /* 0x0000007000017945 */ /* 0x000fe80003800200 */
[----:B------:R-:W-:Y:S05]  /*2100*/  @!P4 BRA `(.L_x_391) ;  /* 0x000000000014c947 */ /* 0x000fea0003800000 */
[----:B----4-:R-:W-:Y:S02]  /*2110*/  IMAD R7, R3, 0x100, R0 ;  /* 0x0000010003077824 */ /* 0x010fe400078e0200 */
[----:B------:R-:W-:Y:S02]  /*2120*/  IMAD.MOV.U32 R9, RZ, RZ, RZ ;  /* 0x000000ffff097224 */ /* 0x000fe400078e00ff */
[----:B------:R-:W-:-:S04]  /*2130*/  VIADD R7, R7, 0x600 ;  /* 0x0000060007077836 */ /* 0x000fc80000000000 */
[----:B------:R-:W-:-:S05]  /*2140*/  IMAD.WIDE.U32 R6, R7, 0x8, R4 ;  /* 0x0000000807067825 */ /* 0x000fca00078e0004 */
[----:B------:R4:W-:Y:S02]  /*2150*/  REDG.E.ADD.64.STRONG.GPU desc[UR20][R6.64], R8 ;  /* 0x000000080600798e */ /* 0x0009e4000c12e514 */
.L_x_391:
[----:B------:R-:W-:Y:S05]  /*2160*/  BSYNC.RECONVERGENT B1 ;  /* 0x0000000000017941 */ /* 0x000fea0003800200 */
.L_x_390:
[----:B------:R-:W-:Y:S04]  /*2170*/  BSSY.RECONVERGENT B1, `(.L_x_392) ;  /* 0x0000007000017945 */ /* 0x000fe80003800200 */
[----:B------:R-:W-:Y:S05]  /*2180*/  @!P5 BRA `(.L_x_393) ;  /* 0x000000000014d947 */ /* 0x000fea0003800000 */
[----:B----4-:R-:W-:Y:S02]  /*2190*/  IMAD R7, R3, 0x100, R0 ;  /* 0x0000010003077824 */ /* 0x010fe400078e0200 */
[----:B------:R-:W-:Y:S02]  /*21a0*/  IMAD.MOV.U32 R11, RZ, RZ, RZ ;  /* 0x000000ffff0b7224 */ /* 0x000fe400078e00ff */
[----:B------:R-:W-:-:S04]  /*21b0*/  VIADD R7, R7, 0x700 ;  /* 0x0000070007077836 */ /* 0x000fc80000000000 */
[----:B------:R-:W-:-:S05]  /*21c0*/  IMAD.WIDE.U32 R6, R7, 0x8, R4 ;  /* 0x0000000807067825 */ /* 0x000fca00078e0004 */
[----:B------:R4:W-:Y:S02]  /*21d0*/  REDG.E.ADD.64.STRONG.GPU desc[UR20][R6.64], R10 ;  /* 0x0000000a0600798e */ /* 0x0009e4000c12e514 */
.L_x_393:
[----:B------:R-:W-:Y:S05]  /*21e0*/  BSYNC.RECONVERGENT B1 ;  /* 0x0000000000017941 */ /* 0x000fea0003800200 */
.L_x_392:
[----:B------:R-:W-:-:S05]  /*21f0*/  VIADD R3, R3, 0x8 ;  /* 0x0000000803037836 */ /* 0x000fca0000000000 */
[----:B------:R-:W-:-:S13]  /*2200*/  ISETP.NE.AND P0, PT, R3, UR27, PT ;  /* 0x0000001b03007c0c */ /* 0x000fda000bf05270 */
[----:B------:R-:W-:Y:S05]  /*2210*/  @P0 BRA `(.L_x_394) ;  /* 0xfffffff800b00947 */ /* 0x000fea000383ffff */
[----:B------:R-:W-:-:S07]  /*2220*/  IMAD.U32 R5, RZ, RZ, UR27 ;  /* 0x0000001bff057e24 */ /* 0x000fce000f8e00ff */
.L_x_377:
        /* <DEDUP_REMOVED lines=24> */
.L_x_398:
[----:B------:R-:W-:Y:S05]  /*23b0*/  BSYNC.RECONVERGENT B1 ;  /* 0x0000000000017941 */ /* 0x000fea0003800200 */
.L_x_397:
        /* <DEDUP_REMOVED lines=9> */
.L_x_400:
[----:B------:R-:W-:Y:S05]  /*2450*/  BSYNC.RECONVERGENT B1 ;  /* 0x0000000000017941 */ /* 0x000fea0003800200 */
.L_x_399:
        /* <DEDUP_REMOVED lines=8> */
.L_x_402:
[----:B------:R-:W-:Y:S05]  /*24e0*/  BSYNC.RECONVERGENT B1 ;  /* 0x0000000000017941 */ /* 0x000fea0003800200 */
.L_x_401:
        /* <DEDUP_REMOVED lines=9> */
.L_x_404:
[----:B------:R-:W-:Y:S05]  /*2580*/  BSYNC.RECONVERGENT B1 ;  /* 0x0000000000017941 */ /* 0x000fea0003800200 */
.L_x_403:
[----:B------:R-:W-:-:S07]  /*2590*/  VIADD R5, R5, 0x4 ;  /* 0x0000000405057836 */ /* 0x000fce0000000000 */
.L_x_396:
        /* <DEDUP_REMOVED lines=18> */
.L_x_408:
[----:B------:R-:W-:Y:S05]  /*26c0*/  BSYNC.RECONVERGENT B2 ;  /* 0x0000000000027941 */ /* 0x000fea0003800200 */
.L_x_407:
        /* <DEDUP_REMOVED lines=9> */
.L_x_410:
[----:B------:R-:W-:Y:S05]  /*2760*/  BSYNC.RECONVERGENT B2 ;  /* 0x0000000000027941 */ /* 0x000fea0003800200 */
.L_x_409:
[----:B------:R-:W-:-:S07]  /*2770*/  VIADD R5, R5, 0x2 ;  /* 0x0000000205057836 */ /* 0x000fce0000000000 */
.L_x_406:
        /* <DEDUP_REMOVED lines=12> */
.L_x_405:
[----:B------:R-:W-:Y:S05]  /*2840*/  BSYNC.RECONVERGENT B1 ;  /* 0x0000000000017941 */ /* 0x000fea0003800200 */
.L_x_395:
[----:B------:R-:W-:-:S13]  /*2850*/  ISETP.GT.U32.AND P0, PT, R0, 0x7f, PT ;  /* 0x0000007f0000780c */ /* 0x000fda0003f04070 */
[----:B------:R-:W-:Y:S05]  /*2860*/  @P0 BRA `(.L_x_376) ;  /* 0x00000008008c0947 */ /* 0x000fea0003800000 */
[----:B------:R-:W-:Y:S01]  /*2870*/  UISETP.GE.U32.AND UP0, UPT, UR22, 0x7, UPT ;  /* 0x000000071600788c */ /* 0x000fe2000bf06070 */
[----:B0-----:R-:W-:-:S08]  /*2880*/  IMAD.MOV.U32 R5, RZ, RZ, RZ ;  /* 0x000000ffff057224 */ /* 0x001fd000078e00ff */
[----:B------:R-:W-:Y:S05]  /*2890*/  BRA.U !UP0, `(.L_x_411) ;  /* 0x0000000508147547 */ /* 0x000fea000b800000 */
[----:B-1----:R-:W0:Y:S01]  /*28a0*/  LDC.64 R4, c[0x0][0x380] ;  /* 0x0000e000ff047b82 */ /* 0x002e220000000a00 */
[----:B------:R-:W-:-:S07]  /*28b0*/  IMAD.MOV.U32 R9, RZ, RZ, RZ ;  /* 0x000000ffff097224 */ /* 0x000fce00078e00ff */
.L_x_428:
        /* <DEDUP_REMOVED lines=18> */
.L_x_413:
[----:B------:R-:W-:Y:S05]  /*29e0*/  BSYNC.RECONVERGENT B1 ;  /* 0x0000000000017941 */ /* 0x000fea0003800200 */
.L_x_412:
[----:B------:R-:W-:Y:S04]  /*29f0*/  BSSY.RECONVERGENT B1, `(.L_x_414) ;  /* 0x0000005000017945 */ /* 0x000fe80003800200 */
[----:B------:R-:W-:Y:S05]  /*2a00*/  @!P1 BRA `(.L_x_415) ;  /* 0x00000000000c9947 */ /* 0x000fea0003800000 */
[----:B0-----:R-:W-:Y:S02]  /*2a10*/  IMAD.MOV.U32 R14, RZ, RZ, R13 ;  /* 0x000000ffff0e7224 */ /* 0x001fe400078e000d */
[----:B------:R-:W-:-:S05]  /*2a20*/  IMAD.MOV.U32 R15, RZ, RZ, RZ ;  /* 0x000000ffff0f7224 */ /* 0x000fca00078e00ff */
[----:B------:R1:W-:Y:S02]  /*2a30*/  REDG.E.ADD.64.STRONG.GPU desc[UR20][R6.64+0xc00], R14 ;  /* 0x000c000e0600798e */ /* 0x0003e4000c12e514 */
.L_x_415:
[----:B------:R-:W-:Y:S05]  /*2a40*/  BSYNC.RECONVERGENT B1 ;  /* 0x0000000000017941 */ /* 0x000fea0003800200 */
.L_x_414:
        /* <DEDUP_REMOVED lines=12> */
.L_x_417:
[----:B------:R-:W-:Y:S05]  /*2b10*/  BSYNC.RECONVERGENT B1 ;  /* 0x0000000000017941 */ /* 0x000fea0003800200 */
.L_x_416:
[----:B------:R-:W-:Y:S04]  /*2b20*/  BSSY.RECONVERGENT B1, `(.L_x_418) ;  /* 0x0000005000017945 */ /* 0x000fe80003800200 */
[----:B------:R-:W-:Y:S05]  /*2b30*/  @!P1 BRA `(.L_x_419) ;  /* 0x00000000000c9947 */ /* 0x000fea0003800000 */
[----:B012---:R-:W-:Y:S02]  /*2b40*/  IMAD.MOV.U32 R14, RZ, RZ, R18 ;  /* 0x000000ffff0e7224 */ /* 0x007fe400078e0012 */
[----:B------:R-:W-:-:S05]  /*2b50*/  IMAD.MOV.U32 R15, RZ, RZ, RZ ;  /* 0x000000ffff0f7224 */ /* 0x000fca00078e00ff */
[----:B------:R3:W-:Y:S02]  /*2b60*/  REDG.E.ADD.64.STRONG.GPU desc[UR20][R6.64+0x1c00], R14 ;  /* 0x001c000e0600798e */ /* 0x0007e4000c12e514 */
.L_x_419:
[----:B------:R-:W-:Y:S05]  /*2b70*/  BSYNC.RECONVERGENT B1 ;  /* 0x0000000000017941 */ /* 0x000fea0003800200 */
.L_x_418:
[----:B------:R-:W-:Y:S04]  /*2b80*/  BSSY.RECONVERGENT B1, `(.L_x_420) ;  /* 0x0000005000017945 */ /* 0x000fe80003800200 */
[----:B------:R-:W-:Y:S05]  /*2b90*/  @!P2 BRA `(.L_x_421) ;  /* 0x00000000000ca947 */ /* 0x000fea0003800000 */
[----:B0123--:R-:W-:Y:S02]  /*2ba0*/  IMAD.MOV.U32 R14, RZ, RZ, R19 ;  /* 0x000000ffff0e7224 */ /* 0x00ffe400078e0013 */
[----:B------:R-:W-:-:S05]  /*2bb0*/  IMAD.MOV.U32 R15, RZ, RZ, RZ ;  /* 0x000000ffff0f7224 */ /* 0x000fca00078e00ff */
[----:B------:R4:W-:Y:S02]  /*2bc0*/  REDG.E.ADD.64.STRONG.GPU desc[UR20][R6.64+0x2400], R14 ;  /* 0x0024000e0600798e */ /* 0x0009e4000c12e514 */
.L_x_421:
[----:B------:R-:W-:Y:S05]  /*2bd0*/  BSYNC.RECONVERGENT B1 ;  /* 0x0000000000017941 */ /* 0x000fea0003800200 */
.L_x_420:
[----:B------:R-:W-:Y:S04]  /*2be0*/  BSSY.RECONVERGENT B1, `(.L_x_422) ;  /* 0x0000004000017945 */ /* 0x000fe80003800200 */
[----:B------:R-:W-:Y:S05]  /*2bf0*/  @!P3 BRA `(.L_x_423) ;  /* 0x000000000008b947 */ /* 0x000fea0003800000 */
[----:B------:R-:W-:-:S05]  /*2c00*/  IMAD.MOV.U32 R17, RZ, RZ, RZ ;  /* 0x000000ffff117224 */ /* 0x000fca00078e00ff */
[----:B------:R0:W-:Y:S02]  /*2c10*/  REDG.E.ADD.64.STRONG.GPU desc[UR20][R6.64+0x2c00], R16 ;  /* 0x002c00100600798e */ /* 0x0001e4000c12e514 */
.L_x_423:
[----:B------:R-:W-:Y:S05]  /*2c20*/  BSYNC.RECONVERGENT B1 ;  /* 0x0000000000017941 */ /* 0x000fea0003800200 */
.L_x_422:
[----:B------:R-:W-:Y:S04]  /*2c30*/  BSSY.RECONVERGENT B1, `(.L_x_424) ;  /* 0x0000004000017945 */ /* 0x000fe80003800200 */
[----:B------:R-:W-:Y:S05]  /*2c40*/  @!P4 BRA `(.L_x_425) ;  /* 0x000000000008c947 */ /* 0x000fea0003800000 */
[----:B------:R-:W-:-:S05]  /*2c50*/  IMAD.MOV.U32 R13, RZ, RZ, RZ ;  /* 0x000000ffff0d7224 */ /* 0x000fca00078e00ff */
[----:B------:R0:W-:Y:S02]  /*2c60*/  REDG.E.ADD.64.STRONG.GPU desc[UR20][R6.64+0x3400], R12 ;  /* 0x0034000c0600798e */ /* 0x0001e4000c12e514 */
.L_x_425:
[----:B------:R-:W-:Y:S05]  /*2c70*/  BSYNC.RECONVERGENT B1 ;  /* 0x0000000000017941 */ /* 0x000fea0003800200 */
.L_x_424:
[----:B------:R-:W-:Y:S04]  /*2c80*/  BSSY.RECONVERGENT B1, `(.L_x_426) ;  /* 0x0000004000017945 */ /* 0x000fe80003800200 */
[----:B------:R-:W-:Y:S05]  /*2c90*/  @!P5 BRA `(.L_x_427) ;  /* 0x000000000008d947 */ /* 0x000fea0003800000 */
[----:B------:R-:W-:-:S05]  /*2ca0*/  IMAD.MOV.U32 R11, RZ, RZ, RZ ;  /* 0x000000ffff0b7224 */ /* 0x000fca00078e00ff */
[----:B------:R0:W-:Y:S02]  /*2cb0*/  REDG.E.ADD.64.STRONG.GPU desc[UR20][R6.64+0x3c00], R10 ;  /* 0x003c000a0600798e */ /* 0x0001e4000c12e514 */
.L_x_427:
[----:B------:R-:W-:Y:S05]  /*2cc0*/  BSYNC.RECONVERGENT B1 ;  /* 0x0000000000017941 */ /* 0x000fea0003800200 */
.L_x_426:
[----:B------:R-:W-:Y:S05]  /*2cd0*/  @P0 BRA `(.L_x_428) ;  /* 0xfffffff800f80947 */ /* 0x000fea000383ffff */
[----:B------:R-:W-:-:S07]  /*2ce0*/  IMAD.U32 R5, RZ, RZ, UR27 ;  /* 0x0000001bff057e24 */ /* 0x000fce000f8e00ff */
.L_x_411:
        /* <DEDUP_REMOVED lines=20> */
.L_x_431:
[----:B------:R-:W-:Y:S05]  /*2e30*/  BSYNC.RECONVERGENT B1 ;  /* 0x0000000000017941 */ /* 0x000fea0003800200 */
.L_x_430:
        /* <DEDUP_REMOVED lines=9> */
.L_x_433:
[----:B------:R-:W-:Y:S05]  /*2ed0*/  BSYNC.RECONVERGENT B1 ;  /* 0x0000000000017941 */ /* 0x000fea0003800200 */
.L_x_432:
        /* <DEDUP_REMOVED lines=8> */
.L_x_435:
[----:B------:R-:W-:Y:S05]  /*2f60*/  BSYNC.RECONVERGENT B1 ;  /* 0x0000000000017941 */ /* 0x000fea0003800200 */
.L_x_434:
        /* <DEDUP_REMOVED lines=9> */
.L_x_437:
[----:B------:R-:W-:Y:S05]  /*3000*/  BSYNC.RECONVERGENT B1 ;  /* 0x0000000000017941 */ /* 0x000fea0003800200 */
.L_x_436:
[----:B------:R-:W-:-:S07]  /*3010*/  VIADD R5, R5, 0x4 ;  /* 0x0000000405057836 */ /* 0x000fce0000000000 */
.L_x_429:
        /* <DEDUP_REMOVED lines=17> */
.L_x_440:
[----:B------:R-:W-:Y:S05]  /*3130*/  BSYNC.RECONVERGENT B1 ;  /* 0x0000000000017941 */ /* 0x000fea0003800200 */
.L_x_439:
        /* <DEDUP_REMOVED lines=9> */
.L_x_442:
[----:B------:R-:W-:Y:S05]  /*31d0*/  BSYNC.RECONVERGENT B1 ;  /* 0x0000000000017941 */ /* 0x000fea0003800200 */
.L_x_441:
[----:B------:R-:W-:-:S07]  /*31e0*/  VIADD R5, R5, 0x2 ;  /* 0x0000000205057836 */ /* 0x000fce0000000000 */
.L_x_438:
        /* <DEDUP_REMOVED lines=11> */
.L_x_376:
[----:B------:R-:W-:Y:S05]  /*32a0*/  BSYNC.RECONVERGENT B0 ;  /* 0x0000000000007941 */ /* 0x000fea0003800200 */
.L_x_375:
[----:B------:R-:W-:Y:S01]  /*32b0*/  BAR.SYNC.DEFER_BLOCKING 0x0 ;  /* 0x0000000000007b1d */ /* 0x000fe20000010000 */
[----:B------:R-:W-:-:S04]  /*32c0*/  UIADD3 UR6, UP0, UPT, UR6, 0x1, URZ ;  /* 0x0000000106067890 */ /* 0x000fc8000ff1e0ff */
[----:B------:R-:W-:Y:S02]  /*32d0*/  UIADD3.X UR7, UPT, UPT, URZ, UR7, URZ, UP0, !UPT ;  /* 0x00000007ff077290 */ /* 0x000fe400087fe4ff */
[----:B------:R-:W-:-:S04]  /*32e0*/  UISETP.NE.U32.AND UP0, UPT, UR6, UR11, UPT ;  /* 0x0000000b0600728c */ /* 0x000fc8000bf05070 */
[----:B------:R-:W-:-:S09]  /*32f0*/  UISETP.NE.AND.EX UP0, UPT, UR7, UR12, UPT, UP0 ;  /* 0x0000000c0700728c */ /* 0x000fd2000bf05300 */
[----:B------:R-:W-:Y:S05]  /*3300*/  BRA.U UP0, `(.L_x_443) ;  /* 0xffffffcd00d47547 */ /* 0x000fea000b83ffff */
[----:B------:R-:W-:Y:S05]  /*3310*/  EXIT ;  /* 0x000000000000794d */ /* 0x000fea0003800000 */
.L_x_444:
        /* <DEDUP_REMOVED lines=14> */
.L_x_3414:


//--------------------- .text._ZN3cub18CUB_300001_SM_10006detail10radix_sort31DeviceRadixSortSingleTileKernelINS1_5radix10policy_hubIfiyE10Policy1000ELNS0_9SortOrderE0EfiyNS1_21identity_decomposer_tEEEvPKT1_PSA_PKT2_PSE_T3_iiT4_ --------------------------
	.section	.text._ZN3cub18CUB_300001_SM_10006detail10radix_sort31DeviceRadixSortSingleTileKernelINS1_5radix10policy_hubIfiyE10Policy1000ELNS0_9SortOrderE0EfiyNS1_21identity_decomposer_tEEEvPKT1_PSA_PKT2_PSE_T3_iiT4_,"ax",@progbits
	.align	128
        .global         _ZN3cub18CUB_300001_SM_10006detail10radix_sort31DeviceRadixSortSingleTileKernelINS1_5radix10policy_hubIfiyE10Policy1000ELNS0_9SortOrderE0EfiyNS1_21identity_decomposer_tEEEvPKT1_PSA_PKT2_PSE_T3_iiT4_
        .type           _ZN3cub18CUB_300001_SM_10006detail10radix_sort31DeviceRadixSortSingleTileKernelINS1_5radix10policy_hubIfiyE10Policy1000ELNS0_9SortOrderE0EfiyNS1_21identity_decomposer_tEEEvPKT1_PSA_PKT2_PSE_T3_iiT4_,@function
        .size           _ZN3cub18CUB_300001_SM_10006detail10radix_sort31DeviceRadixSortSingleTileKernelINS1_5radix10policy_hubIfiyE10Policy1000ELNS0_9SortOrderE0EfiyNS1_21identity_decomposer_tEEEvPKT1_PSA_PKT2_PSE_T3_iiT4_,(.L_x_3415 - _ZN3cub18CUB_300001_SM_10006detail10radix_sort31DeviceRadixSortSingleTileKernelINS1_5radix10policy_hubIfiyE10Policy1000ELNS0_9SortOrderE0EfiyNS1_21identity_decomposer_tEEEvPKT1_PSA_PKT2_PSE_T3_iiT4_)
        .other          _ZN3cub18CUB_300001_SM_10006detail10radix_sort31DeviceRadixSortSingleTileKernelINS1_5radix10policy_hubIfiyE10Policy1000ELNS0_9SortOrderE0EfiyNS1_21identity_decomposer_tEEEvPKT1_PSA_PKT2_PSE_T3_iiT4_,@"STO_CUDA_ENTRY STV_DEFAULT"
_ZN3cub18CUB_300001_SM_10006detail10radix_sort31DeviceRadixSortSingleTileKernelINS1_5radix10policy_hubIfiyE10Policy1000ELNS0_9SortOrderE0EfiyNS1_21identity_decomposer_tEEEvPKT1_PSA_PKT2_PSE_T3_iiT4_:
.text._ZN3cub18CUB_300001_SM_10006detail10radix_sort31DeviceRadixSortSingleTileKernelINS1_5radix10policy_hubIfiyE10Policy1000ELNS0_9SortOrderE0EfiyNS1_21identity_decomposer_tEEEvPKT1_PSA_PKT2_PSE_T3_iiT4_:
        /* <DEDUP_REMOVED lines=222> */
.L_x_446:
        /* <DEDUP_REMOVED lines=593> */
.L_x_445:
        /* <DEDUP_REMOVED lines=288> */
.L_x_447:
        /* <DEDUP_REMOVED lines=9> */
.L_x_3415:


//--------------------- .text._ZN3cub18CUB_300001_SM_10006detail4scan16DeviceScanKernelINS2_10policy_hubIiiimN4cuda3std3__44plusIvEEE10Policy1000EPiSC_NS0_13ScanTileStateIiLb1EEES9_NS0_8NullTypeEmiLb0ESF_EEvT0_T1_T2_iT3_T4_T5_ --------------------------
	.section	.text._ZN3cub18CUB_300001_SM_10006detail4scan16DeviceScanKernelINS2_10policy_hubIiiimN4cuda3std3__44plusIvEEE10Policy1000EPiSC_NS0_13ScanTileStateIiLb1EEES9_NS0_8NullTypeEmiLb0ESF_EEvT0_T1_T2_iT3_T4_T5_,"ax",@progbits
	.align	128
        .global         _ZN3cub18CUB_300001_SM_10006detail4scan16DeviceScanKernelINS2_10policy_hubIiiimN4cuda3std3__44plusIvEEE10Policy1000EPiSC_NS0_13ScanTileStateIiLb1EEES9_NS0_8NullTypeEmiLb0ESF_EEvT0_T1_T2_iT3_T4_T5_
        .type           _ZN3cub18CUB_300001_SM_10006detail4scan16DeviceScanKernelINS2_10policy_hubIiiimN4cuda3std3__44plusIvEEE10Policy1000EPiSC_NS0_13ScanTileStateIiLb1EEES9_NS0_8NullTypeEmiLb0ESF_EEvT0_T1_T2_iT3_T4_T5_,@function
        .size           _ZN3cub18CUB_300001_SM_10006detail4scan16DeviceScanKernelINS2_10policy_hubIiiimN4cuda3std3__44plusIvEEE10Policy1000EPiSC_NS0_13ScanTileStateIiLb1EEES9_NS0_8NullTypeEmiLb0ESF_EEvT0_T1_T2_iT3_T4_T5_,(.L_x_3416 - _ZN3cub18CUB_300001_SM_10006detail4scan16DeviceScanKernelINS2_10policy_hubIiiimN4cuda3std3__44plusIvEEE10Policy1000EPiSC_NS0_13ScanTileStateIiLb1EEES9_NS0_8NullTypeEmiLb0ESF_EEvT0_T1_T2_iT3_T4_T5_)
        .other          _ZN3cub18CUB_300001_SM_10006detail4scan16DeviceScanKernelINS2_10policy_hubIiiimN4cuda3std3__44plusIvEEE10Policy1000EPiSC_NS0_13ScanTileStateIiLb1EEES9_NS0_8NullTypeEmiLb0ESF_EEvT0_T1_T2_iT3_T4_T5_,@"STO_CUDA_ENTRY STV_DEFAULT"
_ZN3cub18CUB_300001_SM_10006detail4scan16DeviceScanKernelINS2_10policy_hubIiiimN4cuda3std3__44plusIvEEE10Policy1000EPiSC_NS0_13ScanTileStateIiLb1EEES9_NS0_8NullTypeEmiLb0ESF_EEvT0_T1_T2_iT3_T4_T5_:
.text._ZN3cub18CUB_300001_SM_10006detail4scan16DeviceScanKernelINS2_10policy_hubIiiimN4cuda3std3__44plusIvEEE10Policy1000EPiSC_NS0_13ScanTileStateIiLb1EEES9_NS0_8NullTypeEmiLb0ESF_EEvT0_T1_T2_iT3_T4_T5_:
[----:B------:R-:W-:Y:S08]  /*0000*/  LDC R1, c[0x0][0x37c] ;  /* 0x0000df00ff017b82 */ /* 0x000ff00000000800 */
[----:B------:R-:W0:Y:S01]  /*0010*/  S2UR UR6, SR_CTAID.X ;  /* 0x00000000000679c3 */ /* 0x000e220000002500 */
[----:B------:R-:W0:Y:S01]  /*0020*/  LDCU UR4, c[0x0][0x398] ;  /* 0x00007300ff0477ac */ /* 0x000e220008000800 */
[----:B------:R-:W1:Y:S01]  /*0030*/  LDCU.64 UR8, c[0x0][0x3a0] ;  /* 0x00007400ff0877ac */ /* 0x000e620008000a00 */
[----:B------:R-:W2:Y:S01]  /*0040*/  LDCU.64 UR12, c[0x0][0x358] ;  /* 0x00006b00ff0c77ac */ /* 0x000ea20008000a00 */
[----:B0-----:R-:W-:-:S04]  /*0050*/  UIADD3 UR6, UPT, UPT, UR6, UR4, URZ ;  /* 0x0000000406067290 */ /* 0x001fc8000fffe0ff */
[----:B------:R-:W-:-:S04]  /*0060*/  UIMAD.WIDE UR10, UR6, 0x1ee0, URZ ;  /* 0x00001ee0060a78a5 */ /* 0x000fc8000f8e02ff */
[----:B-1----:R-:W-:-:S04]  /*0070*/  UIADD3 UR7, UP0, UPT, -UR10, UR8, URZ ;  /* 0x000000080a077290 */ /* 0x002fc8000ff1e1ff */
[----:B------:R-:W-:Y:S02]  /*0080*/  UIADD3.X UR4, UPT, UPT, ~UR11, UR9, URZ, UP0, !UPT ;  /* 0x000000090b047290 */ /* 0x000fe400087fe5ff */
[----:B------:R-:W-:-:S04]  /*0090*/  UISETP.GE.U32.AND UP0, UPT, UR7, 0x1ee1, UPT ;  /* 0x00001ee10700788c */ /* 0x000fc8000bf06070 */
[----:B------:R-:W-:-:S09]  /*00a0*/  UISETP.GE.U32.AND.EX UP0, UPT, UR4, URZ, UPT, UP0 ;  /* 0x000000ff0400728c */ /* 0x000fd2000bf06100 */
[----:B--2---:R-:W-:Y:S05]  /*00b0*/  BRA.U !UP0, `(.L_x_448) ;  /* 0x0000001d08047547 */ /* 0x004fea000b800000 */
[----:B------:R-:W0:Y:S01]  /*00c0*/  S2R R36, SR_TID.X ;  /* 0x0000000000247919 */ /* 0x000e220000002100 */
[----:B------:R-:W1:Y:S01]  /*00d0*/  LDCU.64 UR4, c[0x0][0x380] ;  /* 0x00007000ff0477ac */ /* 0x000e620008000a00 */
[C---:B0-----:R-:W-:Y:S02]  /*00e0*/  LOP3.LUT R0, R36.reuse, 0x1f, RZ, 0xc0, !PT ;  /* 0x0000001f24007812 */ /* 0x041fe400078ec0ff */
[----:B------:R-:W-:-:S05]  /*00f0*/  LOP3.LUT R3, R36, 0x3e0, RZ, 0xc0, !PT ;  /* 0x000003e024037812 */ /* 0x000fca00078ec0ff */
[----:B------:R-:W-:-:S05]  /*0100*/  IMAD R0, R3, 0x13, R0 ;  /* 0x0000001303007824 */ /* 0x000fca00078e0200 */
[----:B------:R-:W-:-:S05]  /*0110*/  IADD3 R0, P0, PT, R0, UR10, RZ ;  /* 0x0000000a00007c10 */ /* 0x000fca000ff1e0ff */
[----:B------:R-:W-:Y:S02]  /*0120*/  IMAD.X R41, RZ, RZ, UR11, P0 ;  /* 0x0000000bff297e24 */ /* 0x000fe400080e06ff */
[----:B------:R-:W-:-:S03]  /*0130*/  IMAD.SHL.U32 R42, R0, 0x4, RZ ;  /* 0x00000004002a7824 */ /* 0x000fc600078e00ff */
[----:B------:R-:W-:Y:S02]  /*0140*/  SHF.L.U64.HI R41, R0, 0x2, R41 ;  /* 0x0000000200297819 */ /* 0x000fe40000010229 */
[----:B-1----:R-:W-:-:S04]  /*0150*/  IADD3 R2, P0, PT, R42, UR4, RZ ;  /* 0x000000042a027c10 */ /* 0x002fc8000ff1e0ff */
[----:B------:R-:W-:-:S05]  /*0160*/  IADD3.X R3, PT, PT, R41, UR5, RZ, P0, !PT ;  /* 0x0000000529037c10 */ /* 0x000fca00087fe4ff */
[----:B------:R-:W2:Y:S04]  /*0170*/  LD.E.STRONG.SM R5, desc[UR12][R2.64] ;  /* 0x0000000c02057980 */ /* 0x000ea8000c10b900 */
[----:B------:R-:W3:Y:S04]  /*0180*/  LD.E.STRONG.SM R7, desc[UR12][R2.64+0x80] ;  /* 0x0000800c02077980 */ /* 0x000ee8000c10b900 */
[----:B------:R-:W4:Y:S04]  /*0190*/  LD.E.STRONG.SM R9, desc[UR12][R2.64+0x100] ;  /* 0x0001000c02097980 */ /* 0x000f28000c10b900 */
[----:B------:R-:W5:Y:S04]  /*01a0*/  LD.E.STRONG.SM R11, desc[UR12][R2.64+0x180] ;  /* 0x0001800c020b7980 */ /* 0x000f68000c10b900 */
        /* <DEDUP_REMOVED lines=14> */
[----:B------:R-:W5:Y:S01]  /*0290*/  LD.E.STRONG.SM R0, desc[UR12][R2.64+0x900] ;  /* 0x0009000c02007980 */ /* 0x000f62000c10b900 */
[----:B------:R-:W0:Y:S01]  /*02a0*/  S2UR UR5, SR_CgaCtaId ;  /* 0x00000000000579c3 */ /* 0x000e220000008800 */
[----:B------:R-:W-:Y:S01]  /*02b0*/  SHF.R.U32.HI R32, RZ, 0x5, R36 ;  /* 0x00000005ff207819 */ /* 0x000fe20000011624 */
[----:B------:R-:W-:Y:S01]  /*02c0*/  UMOV UR4, 0x400 ;  /* 0x0000040000047882 */ /* 0x000fe20000000000 */
[----:B------:R-:W1:Y:S01]  /*02d0*/  S2R R44, SR_LANEID ;  /* 0x00000000002c7919 */ /* 0x000e620000000000 */
[----:B------:R-:W-:Y:S01]  /*02e0*/  UISETP.NE.AND UP0, UPT, UR6, URZ, UPT ;  /* 0x000000ff0600728c */ /* 0x000fe2000bf05270 */
[----:B------:R-:W-:Y:S01]  /*02f0*/  BSSY.RECONVERGENT B0, `(.L_x_449) ;  /* 0x000014b000007945 */ /* 0x000fe20003800200 */
[----:B0-----:R-:W-:Y:S01]  /*0300*/  ULEA UR4, UR5, UR4, 0x18 ;  /* 0x0000000405047291 */ /* 0x001fe2000f8ec0ff */
[----:B-1----:R-:W-:-:S05]  /*0310*/  IMAD R28, R32, 0x260, R44 ;  /* 0x00000260201c7824 */ /* 0x002fca00078e022c */
[----:B------:R-:W-:-:S05]  /*0320*/  LEA R28, R28, UR4, 0x2 ;  /* 0x000000041c1c7c11 */ /* 0x000fca000f8e10ff */
[----:B------:R-:W-:Y:S01]  /*0330*/  IMAD R27, R44, 0x48, R28 ;  /* 0x000000482c1b7824 */ /* 0x000fe200078e021c */
[----:B--2---:R0:W-:Y:S04]  /*0340*/  STS [R28], R5 ;  /* 0x000000051c007388 */ /* 0x0041e80000000800 */
[----:B---3--:R0:W-:Y:S04]  /*0350*/  STS [R28+0x80], R7 ;  /* 0x000080071c007388 */ /* 0x0081e80000000800 */
[----:B----4-:R0:W-:Y:S04]  /*0360*/  STS [R28+0x100], R9 ;  /* 0x000100091c007388 */ /* 0x0101e80000000800 */
[----:B-----5:R0:W-:Y:S04]  /*0370*/  STS [R28+0x180], R11 ;  /* 0x0001800b1c007388 */ /* 0x0201e80000000800 */
[----:B------:R0:W-:Y:S04]  /*0380*/  STS [R28+0x200], R13 ;  /* 0x0002000d1c007388 */ /* 0x0001e80000000800 */
        /* <DEDUP_REMOVED lines=13> */
[----:B------:R0:W-:Y:S01]  /*0460*/  STS [R28+0x900], R0 ;  /* 0x000900001c007388 */ /* 0x0001e20000000800 */
[----:B------:R-:W-:-:S03]  /*0470*/  NOP ;  /* 0x0000000000007918 */ /* 0x000fc60000000000 */
        /* <DEDUP_REMOVED lines=20> */
[----:B-1234-:R-:W-:Y:S05]  /*05c0*/  BRA.U UP0, `(.L_x_450) ;  /* 0x0000000500247547 */ /* 0x01efea000b800000 */
[----:B------:R-:W-:Y:S02]  /*05d0*/  IADD3 R8, PT, PT, R24, R25, R26 ;  /* 0x0000001918087210 */ /* 0x000fe40007ffe01a */
[----:B------:R-:W-:Y:S02]  /*05e0*/  ISETP.NE.AND P1, PT, R44, 0x1f, PT ;  /* 0x0000001f2c00780c */ /* 0x000fe40003f25270 */
[----:B0-----:R-:W-:Y:S02]  /*05f0*/  IADD3 R8, PT, PT, R39, R40, R8 ;  /* 0x0000002827087210 */ /* 0x001fe40007ffe008 */
[----:B------:R-:W-:Y:S02]  /*0600*/  ISETP.GE.U32.AND P2, PT, R36, 0x20, PT ;  /* 0x000000202400780c */ /* 0x000fe40003f46070 */
[----:B------:R-:W-:Y:S02]  /*0610*/  IADD3 R8, PT, PT, R30, R31, R8 ;  /* 0x0000001f1e087210 */ /* 0x000fe40007ffe008 */
[----:B------:R-:W-:-:S02]  /*0620*/  ISETP.NE.AND P3, PT, R44, RZ, PT ;  /* 0x000000ff2c00720c */ /* 0x000fc40003f65270 */
[----:B------:R-:W-:-:S03]  /*0630*/  IADD3 R8, PT, PT, R23, R29, R8 ;  /* 0x0000001d17087210 */ /* 0x000fc60007ffe008 */
[----:B------:R-:W-:Y:S02]  /*0640*/  @!P1 LEA R37, R32, UR4, 0x2 ;  /* 0x0000000420259c11 */ /* 0x000fe4000f8e10ff */
[----:B------:R-:W-:-:S04]  /*0650*/  IADD3 R8, PT, PT, R21, R22, R8 ;  /* 0x0000001615087210 */ /* 0x000fc80007ffe008 */
[----:B------:R-:W-:-:S04]  /*0660*/  IADD3 R8, PT, PT, R7, R20, R8 ;  /* 0x0000001407087210 */ /* 0x000fc80007ffe008 */
[----:B------:R-:W-:-:S04]  /*0670*/  IADD3 R8, PT, PT, R5, R6, R8 ;  /* 0x0000000605087210 */ /* 0x000fc80007ffe008 */
[----:B------:R-:W-:-:S04]  /*0680*/  IADD3 R33, PT, PT, R3, R4, R8 ;  /* 0x0000000403217210 */ /* 0x000fc80007ffe008 */
[----:B------:R-:W-:-:S05]  /*0690*/  IADD3 R33, PT, PT, R0, R2, R33 ;  /* 0x0000000200217210 */ /* 0x000fca0007ffe021 */
        /* <DEDUP_REMOVED lines=16> */
[----:B------:R-:W1:Y:S04]  /*07a0*/  LDS.128 R12, [UR4+0x20] ;  /* 0x00002004ff0c7984 */ /* 0x000e680008000c00 */
[----:B------:R-:W2:Y:S01]  /*07b0*/  LDS.128 R16, [UR4+0x30] ;  /* 0x00003004ff107984 */ /* 0x000ea20008000c00 */
[----:B0-----:R-:W-:-:S04]  /*07c0*/  IMAD.IADD R9, R8, 0x1, R9 ;  /* 0x0000000108097824 */ /* 0x001fc800078e0209 */
[----:B------:R-:W-:Y:S01]  /*07d0*/  IMAD.IADD R10, R10, 0x1, R9 ;  /* 0x000000010a0a7824 */ /* 0x000fe200078e0209 */
[----:B------:R-:W-:Y:S02]  /*07e0*/  SEL R8, R9, R8, !P0 ;  /* 0x0000000809087207 */ /* 0x000fe40004000000 */
[----:B------:R-:W-:Y:S01]  /*07f0*/  ISETP.NE.AND P0, PT, R32, 0x3, PT ;  /* 0x000000032000780c */ /* 0x000fe20003f05270 */
[----:B------:R-:W-:Y:S01]  /*0800*/  IMAD.IADD R11, R11, 0x1, R10 ;  /* 0x000000010b0b7824 */ /* 0x000fe200078e020a */
[----:B------:R-:W-:Y:S02]  /*0810*/  SEL R9, R33, RZ, P3 ;  /* 0x000000ff21097207 */ /* 0x000fe40001800000 */
[----:B------:R-:W-:Y:S01]  /*0820*/  SEL R8, R10, R8, !P0 ;  /* 0x000000080a087207 */ /* 0x000fe20004000000 */
[----:B-1----:R-:W-:Y:S01]  /*0830*/  IMAD.IADD R12, R11, 0x1, R12 ;  /* 0x000000010b0c7824 */ /* 0x002fe200078e020c */
[----:B------:R-:W-:-:S03]  /*0840*/  ISETP.NE.AND P0, PT, R32, 0x4, PT ;  /* 0x000000042000780c */ /* 0x000fc60003f05270 */
[----:B------:R-:W-:Y:S01]  /*0850*/  IMAD.IADD R13, R13, 0x1, R12 ;  /* 0x000000010d0d7824 */ /* 0x000fe200078e020c */
[----:B------:R-:W-:Y:S02]  /*0860*/  SEL R8, R11, R8, !P0 ;  /* 0x000000080b087207 */ /* 0x000fe40004000000 */
[----:B------:R-:W-:Y:S01]  /*0870*/  ISETP.NE.AND P0, PT, R32, 0x5, PT ;  /* 0x000000052000780c */ /* 0x000fe20003f05270 */
[----:B------:R-:W-:-:S03]  /*0880*/  IMAD.IADD R14, R14, 0x1, R13 ;  /* 0x000000010e0e7824 */ /* 0x000fc600078e020d */
[----:B------:R-:W-:Y:S01]  /*0890*/  SEL R8, R12, R8, !P0 ;  /* 0x000000080c087207 */ /* 0x000fe20004000000 */
[----:B------:R-:W-:Y:S01]  /*08a0*/  IMAD.IADD R15, R15, 0x1, R14 ;  /* 0x000000010f0f7824 */ /* 0x000fe200078e020e */
[----:B------:R-:W-:-:S03]  /*08b0*/  ISETP.NE.AND P0, PT, R32, 0x6, PT ;  /* 0x000000062000780c */ /* 0x000fc60003f05270 */
[----:B--2---:R-:W-:Y:S01]  /*08c0*/  IMAD.IADD R16, R15, 0x1, R16 ;  /* 0x000000010f107824 */ /* 0x004fe200078e0210 */
[----:B------:R-:W-:Y:S02]  /*08d0*/  SEL R8, R13, R8, !P0 ;  /* 0x000000080d087207 */ /* 0x000fe40004000000 */
[----:B------:R-:W-:Y:S01]  /*08e0*/  ISETP.NE.AND P0, PT, R32, 0x7, PT ;  /* 0x000000072000780c */ /* 0x000fe20003f05270 */
[----:B------:R-:W-:-:S03]  /*08f0*/  IMAD.IADD R17, R17, 0x1, R16 ;  /* 0x0000000111117824 */ /* 0x000fc600078e0210 */
[----:B------:R-:W-:Y:S01]  /*0900*/  SEL R8, R14, R8, !P0 ;  /* 0x000000080e087207 */ /* 0x000fe20004000000 */
[----:B------:R-:W-:Y:S01]  /*0910*/  IMAD.IADD R18, R18, 0x1, R17 ;  /* 0x0000000112127824 */ /* 0x000fe200078e0211 */
[----:B------:R-:W-:-:S03]  /*0920*/  ISETP.NE.AND P0, PT, R32, 0x8, PT ;  /* 0x000000082000780c */ /* 0x000fc60003f05270 */
[----:B------:R-:W-:Y:S01]  /*0930*/  IMAD.IADD R19, R19, 0x1, R18 ;  /* 0x0000000113137824 */ /* 0x000fe200078e0212 */
[----:B------:R-:W-:Y:S02]  /*0940*/  SEL R8, R15, R8, !P0 ;  /* 0x000000080f087207 */ /* 0x000fe40004000000 */
[----:B------:R-:W-:Y:S02]  /*0950*/  ISETP.NE.AND P0, PT, R32, 0xa, PT ;  /* 0x0000000a2000780c */ /* 0x000fe40003f05270 */
[----:B------:R-:W-:Y:S02]  /*0960*/  SEL R8, R16, R8, !P1 ;  /* 0x0000000810087207 */ /* 0x000fe40004800000 */
[C---:B------:R-:W-:Y:S02]  /*0970*/  ISETP.NE.AND P1, PT, R32.reuse, 0xb, PT ;  /* 0x0000000b2000780c */ /* 0x040fe40003f25270 */
[----:B------:R-:W-:Y:S02]  /*0980*/  SEL R8, R17, R8, !P0 ;  /* 0x0000000811087207 */ /* 0x000fe40004000000 */
[----:B------:R-:W-:-:S02]  /*0990*/  ISETP.NE.AND P0, PT, R32, 0xc, PT ;  /* 0x0000000c2000780c */ /* 0x000fc40003f05270 */
[----:B------:R-:W-:Y:S02]  /*09a0*/  SEL R8, R18, R8, !P1 ;  /* 0x0000000812087207 */ /* 0x000fe40004800000 */
[----:B------:R-:W-:Y:S02]  /*09b0*/  ISETP.NE.AND P1, PT, R36, RZ, PT ;  /* 0x000000ff2400720c */ /* 0x000fe40003f25270 */
[----:B------:R-:W-:-:S05]  /*09c0*/  SEL R8, R19, R8, !P0 ;  /* 0x0000000813087207 */ /* 0x000fca0004000000 */
[----:B------:R-:W-:-:S06]  /*09d0*/  @P2 IMAD.IADD R33, R8, 0x1, R9 ;  /* 0x0000000108212824 */ /* 0x000fcc00078e0209 */
[----:B------:R-:W-:Y:S05]  /*09e0*/  @P1 BRA `(.L_x_451) ;  /* 0x0000000c006c1947 */ /* 0x000fea0003800000 */
[----:B------:R-:W0:Y:S01]  /*09f0*/  LDS R12, [UR4+0x40] ;  /* 0x00004004ff0c7984 */ /* 0x000e220008000800 */
[----:B------:R-:W1:Y:S01]  /*0a00*/  LDC.64 R10, c[0x0][0x390] ;  /* 0x0000e400ff0a7b82 */ /* 0x000e620000000a00 */
[----:B------:R-:W-:Y:S02]  /*0a10*/  IMAD.MOV.U32 R8, RZ, RZ, 0x65 ;  /* 0x00000065ff087424 */ /* 0x000fe400078e00ff */
[----:B------:R-:W-:Y:S02]  /*0a20*/  IMAD.MOV.U32 R33, RZ, RZ, RZ ;  /* 0x000000ffff217224 */ /* 0x000fe400078e00ff */
[----:B0-----:R-:W-:-:S05]  /*0a30*/  IMAD.IADD R9, R19, 0x1, R12 ;  /* 0x0000000113097824 */ /* 0x001fca00078e020c */
[----:B-1----:R0:W-:Y:S01]  /*0a40*/  ST.E.64.STRONG.GPU desc[UR12][R10.64+0x100], R8 ;  /* 0x000100080a007985 */ /* 0x0021e2000c10fb0c */
[----:B------:R-:W-:Y:S05]  /*0a50*/  BRA `(.L_x_451) ;  /* 0x0000000c00507947 */ /* 0x000fea0003800000 */
.L_x_450:
[----:B------:R-:W-:Y:S02]  /*0a60*/  IADD3 R8, PT, PT, R24, R25, R26 ;  /* 0x0000001918087210 */ /* 0x000fe40007ffe01a */
[C---:B------:R-:W-:Y:S02]  /*0a70*/  ISETP.NE.AND P1, PT, R44.reuse, 0x1f, PT ;  /* 0x0000001f2c00780c */ /* 0x040fe40003f25270 */
[----:B0-----:R-:W-:Y:S02]  /*0a80*/  IADD3 R8, PT, PT, R39, R40, R8 ;  /* 0x0000002827087210 */ /* 0x001fe40007ffe008 */
[----:B------:R-:W-:Y:S02]  /*0a90*/  ISETP.NE.AND P2, PT, R44, RZ, PT ;  /* 0x000000ff2c00720c */ /* 0x000fe40003f45270 */
[----:B------:R-:W-:-:S04]  /*0aa0*/  IADD3 R8, PT, PT, R30, R31, R8 ;  /* 0x0000001f1e087210 */ /* 0x000fc80007ffe008 */
        /* <DEDUP_REMOVED lines=37> */
[----:B------:R-:W-:Y:S01]  /*0d00*/  IMAD.IADD R14, R14, 0x1, R13 ;  /* 0x000000010e0e7824 */ /* 0x000fe200078e020d */
[----:B------:R-:W0:Y:S02]  /*0d10*/  LDS R11, [UR4+0x40] ;  /* 0x00004004ff0b7984 */ /* 0x000e240008000800 */
        /* <DEDUP_REMOVED lines=12> */
[----:B------:R-:W-:-:S04]  /*0de0*/  ISETP.NE.AND P0, PT, R32, 0x9, PT ;  /* 0x000000092000780c */ /* 0x000fc80003f05270 */
[----:B------:R-:W-:Y:S02]  /*0df0*/  SEL R8, R16, R8, !P0 ;  /* 0x0000000810087207 */ /* 0x000fe40004000000 */
[----:B------:R-:W-:-:S04]  /*0e00*/  ISETP.NE.AND P0, PT, R32, 0xa, PT ;  /* 0x0000000a2000780c */ /* 0x000fc80003f05270 */
[----:B------:R-:W-:Y:S02]  /*0e10*/  SEL R8, R17, R8, !P0 ;  /* 0x0000000811087207 */ /* 0x000fe40004000000 */
[----:B------:R-:W-:-:S04]  /*0e20*/  ISETP.NE.AND P0, PT, R32, 0xb, PT ;  /* 0x0000000b2000780c */ /* 0x000fc80003f05270 */
[----:B------:R-:W-:Y:S02]  /*0e30*/  SEL R8, R18, R8, !P0 ;  /* 0x0000000812087207 */ /* 0x000fe40004000000 */
[C---:B------:R-:W-:Y:S01]  /*0e40*/  ISETP.GT.U32.AND P0, PT, R36.reuse, 0x1f, PT ;  /* 0x0000001f2400780c */ /* 0x040fe20003f04070 */
[C---:B0-----:R-:W-:Y:S01]  /*0e50*/  IMAD.IADD R11, R19.reuse, 0x1, R11 ;  /* 0x00000001130b7824 */ /* 0x041fe200078e020b */
[----:B------:R-:W-:Y:S02]  /*0e60*/  SEL R8, R19, R8, !P1 ;  /* 0x0000000813087207 */ /* 0x000fe40004800000 */
[----:B------:R-:W-:-:S03]  /*0e70*/  ISETP.GE.U32.AND P1, PT, R36, 0x20, PT ;  /* 0x000000202400780c */ /* 0x000fc60003f26070 */
[----:B------:R-:W-:-:S05]  /*0e80*/  IMAD.IADD R8, R8, 0x1, R9 ;  /* 0x0000000108087824 */ /* 0x000fca00078e0209 */
[----:B------:R-:W-:Y:S01]  /*0e90*/  SEL R43, R33, R8, !P1 ;  /* 0x00000008212b7207 */ /* 0x000fe20004800000 */
[----:B------:R-:W-:Y:S06]  /*0ea0*/  @P0 BRA `(.L_x_452) ;  /* 0x0000000800140947 */ /* 0x000fec0003800000 */
[----:B------:R-:W0:Y:S01]  /*0eb0*/  LDC.64 R16, c[0x0][0x390] ;  /* 0x0000e400ff107b82 */ /* 0x000e220000000a00 */
[----:B------:R-:W-:Y:S01]  /*0ec0*/  ISETP.NE.AND P1, PT, R36, RZ, PT ;  /* 0x000000ff2400720c */ /* 0x000fe20003f25270 */
[----:B------:R-:W-:Y:S01]  /*0ed0*/  IMAD.U32 R13, RZ, RZ, UR6 ;  /* 0x00000006ff0d7e24 */ /* 0x000fe2000f8e00ff */
[----:B------:R-:W-:-:S05]  /*0ee0*/  LOP3.LUT R18, RZ, R36, RZ, 0x33, !PT ;  /* 0x00000024ff127212 */ /* 0x000fca00078e33ff */
[----:B------:R-:W-:-:S06]  /*0ef0*/  VIADD R18, R18, UR6 ;  /* 0x0000000612127c36 */ /* 0x000fcc0008000000 */
[----:B------:R-:W-:Y:S01]  /*0f00*/  @!P1 IMAD.MOV.U32 R10, RZ, RZ, 0x64 ;  /* 0x00000064ff0a9424 */ /* 0x000fe200078e00ff */
[----:B------:R1:W-:Y:S01]  /*0f10*/  @!P1 STS [UR4+0xc], R11 ;  /* 0x00000c0bff009988 */ /* 0x0003e20008000804 */
[----:B0-----:R-:W-:-:S04]  /*0f20*/  IMAD.WIDE R12, R13, 0x8, R16 ;  /* 0x000000080d0c7825 */ /* 0x001fc800078e0210 */
[----:B------:R-:W-:Y:S01]  /*0f30*/  IMAD.WIDE R16, R18, 0x8, R16 ;  /* 0x0000000812107825 */ /* 0x000fe200078e0210 */
[----:B------:R1:W-:Y:S01]  /*0f40*/  @!P1 ST.E.64.STRONG.GPU desc[UR12][R12.64+0x100], R10 ;  /* 0x0001000a0c009985 */ /* 0x0003e2000c10fb0c */
[----:B------:R-:W-:Y:S05]  /*0f50*/  NANOSLEEP 0x226 ;  /* 0x000002260000795d */ /* 0x000fea0003800000 */
[----:B------:R-:W2:Y:S01]  /*0f60*/  LD.E.64.STRONG.GPU R14, desc[UR12][R16.64+0x100] ;  /* 0x0001000c100e7980 */ /* 0x000ea2000c10fb00 */
[----:B------:R-:W-:Y:S01]  /*0f70*/  UMOV UR5, 0xffffffff ;  /* 0xffffffff00057882 */ /* 0x000fe20000000000 */
[----:B--2---:R-:W-:Y:S02]  /*0f80*/  ISETP.NE.AND P0, PT, R14, 0x63, PT ;  /* 0x000000630e00780c */ /* 0x004fe40003f05270 */
[----:B-1----:R-:W-:Y:S11]  /*0f90*/  BRA.DIV UR5, `(.L_x_453) ;  /* 0x0000002e05ec7947 */ /* 0x002ff6000b800000 */
[----:B------:R-:W-:-:S13]  /*0fa0*/  VOTE.ANY P0, !P0 ;  /* 0x0000000000ff7806 */ /* 0x000fda0004000100 */
.L_x_482:
[----:B------:R-:W-:Y:S05]  /*0fb0*/  @!P0 BRA `(.L_x_454) ;  /* 0x0000000000248947 */ /* 0x000fea0003800000 */
[----:B------:R-:W-:-:S07]  /*0fc0*/  IMAD.MOV.U32 R9, RZ, RZ, 0x1de ;  /* 0x000001deff097424 */ /* 0x000fce00078e00ff */
.L_x_456:
[----:B------:R-:W-:Y:S05]  /*0fd0*/  NANOSLEEP R9 ;  /* 0x000000090000735d */ /* 0x000fea0003800000 */
[----:B------:R-:W2:Y:S01]  /*0fe0*/  LD.E.64.STRONG.GPU R14, desc[UR12][R16.64+0x100] ;  /* 0x0001000c100e7980 */ /* 0x000ea2000c10fb00 */
[----:B------:R-:W-:Y:S01]  /*0ff0*/  UMOV UR5, 0xffffffff ;  /* 0xffffffff00057882 */ /* 0x000fe20000000000 */
[----:B------:R-:W-:Y:S02]  /*1000*/  SHF.R.U32.HI R9, RZ, 0x1, R9 ;  /* 0x00000001ff097819 */ /* 0x000fe40000011609 */
[----:B--2---:R-:W-:Y:S01]  /*1010*/  ISETP.NE.AND P0, PT, R14, 0x63, PT ;  /* 0x000000630e00780c */ /* 0x004fe20003f05270 */
[----:B------:R-:W-:-:S12]  /*1020*/  BRA.DIV UR5, `(.L_x_455) ;  /* 0x0000002e05e87947 */ /* 0x000fd8000b800000 */
[----:B------:R-:W-:-:S13]  /*1030*/  VOTE.ANY P0, !P0 ;  /* 0x0000000000ff7806 */ /* 0x000fda0004000100 */
.L_x_485:
[----:B------:R-:W-:Y:S05]  /*1040*/  @P0 BRA `(.L_x_456) ;  /* 0xfffffffc00e00947 */ /* 0x000fea000383ffff */
.L_x_454:
[----:B------:R-:W-:Y:S01]  /*1050*/  UMOV UR5, 0xffffffff ;  /* 0xffffffff00057882 */ /* 0x000fe20000000000 */
[----:B------:R-:W-:Y:S02]  /*1060*/  ISETP.NE.AND P2, PT, R14, 0x65, PT ;  /* 0x000000650e00780c */ /* 0x000fe40003f45270 */
[----:B------:R-:W-:Y:S11]  /*1070*/  BRA.DIV UR5, `(.L_x_457) ;  /* 0x0000002e05f47947 */ /* 0x000ff6000b800000 */
[----:B------:R-:W0:Y:S01]  /*1080*/  S2R R45, SR_GEMASK ;  /* 0x00000000002d7919 */ /* 0x000e220000003c00 */
[----:B------:R-:W-:Y:S01]  /*1090*/  VOTE.ANY R8, PT, !P2 ;  /* 0x0000000000087806 */ /* 0x000fe200050e0100 */
[C---:B------:R-:W-:Y:S02]  /*10a0*/  VIADD R33, R44.reuse, 0x2 ;  /* 0x000000022c217836 */ /* 0x040fe40000000000 */
[C---:B------:R-:W-:Y:S02]  /*10b0*/  VIADD R32, R44.reuse, 0x4 ;  /* 0x000000042c207836 */ /* 0x040fe40000000000 */
[C---:B------:R-:W-:Y:S02]  /*10c0*/  VIADD R19, R44.reuse, 0x8 ;  /* 0x000000082c137836 */ /* 0x040fe40000000000 */
[----:B------:R-:W-:Y:S01]  /*10d0*/  VIADD R34, R44, 0x10 ;  /* 0x000000102c227836 */ /* 0x000fe20000000000 */
[----:B0-----:R-:W-:-:S05]  /*10e0*/  LOP3.LUT R8, R8, 0x80000000, R45, 0xec, !PT ;  /* 0x8000000008087812 */ /* 0x001fca00078eec2d */
[----:B------:R-:W-:-:S05]  /*10f0*/  VIADD R9, R8, 0xffffffff ;  /* 0xffffffff08097836 */ /* 0x000fca0000000000 */
[----:B------:R-:W-:-:S04]  /*1100*/  LOP3.LUT R9, R8, R9, RZ, 0xc, !PT ;  /* 0x0000000908097212 */ /* 0x000fc800078e0cff */
[----:B------:R0:W1:Y:S02]  /*1110*/  POPC R38, R9 ;  /* 0x0000000900267309 */ /* 0x0000640000000000 */
[----:B0-----:R-:W0:Y:S01]  /*1120*/  LDC.64 R8, c[0x0][0x390] ;  /* 0x0000e400ff087b82 */ /* 0x001e220000000a00 */
[----:B-1----:R-:W1:Y:S01]  /*1130*/  SHFL.DOWN PT, R16, R15, 0x1, R38 ;  /* 0x082000000f107989 */ /* 0x002e6200000e0026 */
[-C--:B------:R-:W-:Y:S02]  /*1140*/  ISETP.GE.AND P0, PT, R44, R38.reuse, PT ;  /* 0x000000262c00720c */ /* 0x080fe40003f06270 */
[-C--:B------:R-:W-:Y:S02]  /*1150*/  ISETP.GT.AND P2, PT, R34, R38.reuse, PT ;  /* 0x000000262200720c */ /* 0x080fe40003f44270 */
[----:B-1----:R-:W-:Y:S02]  /*1160*/  SEL R16, R16, RZ, !P0 ;  /* 0x000000ff10107207 */ /* 0x002fe40004000000 */
[----:B------:R-:W-:-:S03]  /*1170*/  ISETP.GT.AND P0, PT, R33, R38, PT ;  /* 0x000000262100720c */ /* 0x000fc60003f04270 */
[----:B------:R-:W-:-:S05]  /*1180*/  IMAD.IADD R17, R16, 0x1, R15 ;  /* 0x0000000110117824 */ /* 0x000fca00078e020f */
[----:B------:R-:W1:Y:S02]  /*1190*/  SHFL.DOWN PT, R16, R17, 0x2, R38 ;  /* 0x0840000011107989 */ /* 0x000e6400000e0026 */
[----:B-1----:R-:W-:Y:S02]  /*11a0*/  SEL R16, R16, RZ, !P0 ;  /* 0x000000ff10107207 */ /* 0x002fe40004000000 */
[----:B------:R-:W-:-:S03]  /*11b0*/  ISETP.GT.AND P0, PT, R32, R38, PT ;  /* 0x000000262000720c */ /* 0x000fc60003f04270 */
[----:B------:R-:W-:-:S05]  /*11c0*/  IMAD.IADD R35, R17, 0x1, R16 ;  /* 0x0000000111237824 */ /* 0x000fca00078e0210 */
[----:B------:R-:W1:Y:S02]  /*11d0*/  SHFL.DOWN PT, R16, R35, 0x4, R38 ;  /* 0x0880000023107989 */ /* 0x000e6400000e0026 */
[----:B-1----:R-:W-:Y:S02]  /*11e0*/  SEL R16, R16, RZ, !P0 ;  /* 0x000000ff10107207 */ /* 0x002fe40004000000 */
[----:B------:R-:W-:-:S03]  /*11f0*/  ISETP.GT.AND P0, PT, R19, R38, PT ;  /* 0x000000261300720c */ /* 0x000fc60003f04270 */
[----:B------:R-:W-:Y:S01]  /*1200*/  IMAD.IADD R37, R35, 0x1, R16 ;  /* 0x0000000123257824 */ /* 0x000fe200078e0210 */
[----:B0-----:R-:W-:-:S04]  /*1210*/  IADD3 R35, P3, PT, R8, 0x100, RZ ;  /* 0x0000010008237810 */ /* 0x001fc80007f7e0ff */
[----:B------:R-:W0:Y:S02]  /*1220*/  SHFL.DOWN PT, R16, R37, 0x8, R38 ;  /* 0x0900000025107989 */ /* 0x000e2400000e0026 */
[----:B0-----:R-:W-:Y:S02]  /*1230*/  SEL R16, R16, RZ, !P0 ;  /* 0x000000ff10107207 */ /* 0x001fe40004000000 */
[----:B------:R-:W-:-:S03]  /*1240*/  ISETP.NE.AND P0, PT, R14, 0x65, PT ;  /* 0x000000650e00780c */ /* 0x000fc60003f05270 */
[----:B------:R-:W-:Y:S02]  /*1250*/  IMAD.IADD R17, R37, 0x1, R16 ;  /* 0x0000000125117824 */ /* 0x000fe400078e0210 */
[----:B------:R-:W-:-:S03]  /*1260*/  IMAD.X R37, RZ, RZ, R9, P3 ;  /* 0x000000ffff257224 */ /* 0x000fc600018e0609 */
[----:B------:R-:W0:Y:S05]  /*1270*/  SHFL.DOWN PT, R16, R17, 0x10, R38 ;  /* 0x0a00000011107989 */ /* 0x000e2a00000e0026 */
[----:B------:R-:W-:Y:S02]  /*1280*/  VOTE.ALL P0, P0 ;  /* 0x0000000000ff7806 */ /* 0x000fe40000000000 */
[----:B0-----:R-:W-:-:S05]  /*1290*/  SEL R16, R16, RZ, !P2 ;  /* 0x000000ff10107207 */ /* 0x001fca0005000000 */
[----:B------:R-:W-:-:S07]  /*12a0*/  IMAD.IADD R36, R17, 0x1, R16 ;  /* 0x0000000111247824 */ /* 0x000fce00078e0210 */
.L_x_494:
[----:B------:R-:W-:Y:S05]  /*12b0*/  @!P0 BRA `(.L_x_458) ;  /* 0x0000000000d48947 */ /* 0x000fea0003800000 */
[----:B------:R-:W-:-:S07]  /*12c0*/  IMAD.MOV.U32 R38, RZ, RZ, 0x1de ;  /* 0x000001deff267424 */ /* 0x000fce00078e00ff */
.L_x_464:
[----:B------:R-:W-:Y:S02]  /*12d0*/  IMAD.MOV.U32 R8, RZ, RZ, R35 ;  /* 0x000000ffff087224 */ /* 0x000fe400078e0023 */
[----:B------:R-:W-:Y:S02]  /*12e0*/  IMAD.MOV.U32 R9, RZ, RZ, R37 ;  /* 0x000000ffff097224 */ /* 0x000fe400078e0025 */
[----:B------:R-:W-:-:S05]  /*12f0*/  IMAD.WIDE R16, R18, 0x8, R8 ;  /* 0x0000000812107825 */ /* 0x000fca00078e0208 */
[----:B------:R-:W2:Y:S01]  /*1300*/  LD.E.64.STRONG.GPU R14, desc[UR12][R16.64+-0x100] ;  /* 0xffff000c100e7980 */ /* 0x000ea2000c10fb00 */
[----:B------:R-:W-:Y:S05]  /*1310*/  YIELD ;  /* 0x0000000000007946 */ /* 0x000fea0003800000 */
[----:B------:R-:W-:Y:S01]  /*1320*/  UMOV UR5, 0xffffffff ;  /* 0xffffffff00057882 */ /* 0x000fe20000000000 */
[----:B------:R-:W-:Y:S02]  /*1330*/  SHF.R.U32.HI R38, RZ, 0x1, R38 ;  /* 0x00000001ff267819 */ /* 0x000fe40000011626 */
[----:B--2---:R-:W-:Y:S01]  /*1340*/  ISETP.NE.AND P0, PT, R14, 0x63, PT ;  /* 0x000000630e00780c */ /* 0x004fe20003f05270 */
[----:B------:R-:W-:-:S12]  /*1350*/  BRA.DIV UR5, `(.L_x_459) ;  /* 0x0000003205447947 */ /* 0x000fd8000b800000 */
[----:B------:R-:W-:-:S13]  /*1360*/  VOTE.ANY P0, !P0 ;  /* 0x0000000000ff7806 */ /* 0x000fda0004000100 */
.L_x_497:
[----:B------:R-:W-:Y:S05]  /*1370*/  @!P0 BRA `(.L_x_460) ;  /* 0x0000000000248947 */ /* 0x000fea0003800000 */
[----:B------:R-:W-:-:S07]  /*1380*/  IMAD.MOV.U32 R9, RZ, RZ, R38 ;  /* 0x000000ffff097224 */ /* 0x000fce00078e0026 */
.L_x_462:
[----:B------:R-:W-:Y:S05]  /*1390*/  NANOSLEEP R9 ;  /* 0x000000090000735d */ /* 0x000fea0003800000 */
[----:B------:R-:W2:Y:S01]  /*13a0*/  LD.E.64.STRONG.GPU R14, desc[UR12][R16.64+-0x100] ;  /* 0xffff000c100e7980 */ /* 0x000ea2000c10fb00 */
[----:B------:R-:W-:Y:S01]  /*13b0*/  UMOV UR5, 0xffffffff ;  /* 0xffffffff00057882 */ /* 0x000fe20000000000 */
[----:B------:R-:W-:Y:S02]  /*13c0*/  SHF.R.U32.HI R9, RZ, 0x1, R9 ;  /* 0x00000001ff097819 */ /* 0x000fe40000011609 */
[----:B--2---:R-:W-:Y:S01]  /*13d0*/  ISETP.NE.AND P0, PT, R14, 0x63, PT ;  /* 0x000000630e00780c */ /* 0x004fe20003f05270 */
[----:B------:R-:W-:-:S12]  /*13e0*/  BRA.DIV UR5, `(.L_x_461) ;  /* 0x0000003205407947 */ /* 0x000fd8000b800000 */
[----:B------:R-:W-:-:S13]  /*13f0*/  VOTE.ANY P0, !P0 ;  /* 0x0000000000ff7806 */ /* 0x000fda0004000100 */
.L_x_500:
[----:B------:R-:W-:Y:S05]  /*1400*/  @P0 BRA `(.L_x_462) ;  /* 0xfffffffc00e00947 */ /* 0x000fea000383ffff */
.L_x_460:
[----:B------:R-:W-:Y:S01]  /*1410*/  UMOV UR5, 0xffffffff ;  /* 0xffffffff00057882 */ /* 0x000fe20000000000 */
[----:B------:R-:W-:Y:S02]  /*1420*/  ISETP.NE.AND P0, PT, R14, 0x65, PT ;  /* 0x000000650e00780c */ /* 0x000fe40003f05270 */
[----:B------:R-:W-:Y:S11]  /*1430*/  BRA.DIV UR5, `(.L_x_463) ;  /* 0x00000032054c7947 */ /* 0x000ff6000b800000 */
[----:B------:R-:W-:Y:S01]  /*1440*/  VOTE.ANY R8, PT, !P0 ;  /* 0x0000000000087806 */ /* 0x000fe200040e0100 */
[----:B------:R-:W-:-:S03]  /*1450*/  VIADD R18, R18, 0xffffffe0 ;  /* 0xffffffe012127836 */ /* 0x000fc60000000000 */
[----:B------:R-:W-:-:S05]  /*1460*/  LOP3.LUT R8, R8, 0x80000000, R45, 0xec, !PT ;  /* 0x8000000008087812 */ /* 0x000fca00078eec2d */
[----:B------:R-:W-:-:S05]  /*1470*/  VIADD R9, R8, 0xffffffff ;  /* 0xffffffff08097836 */ /* 0x000fca0000000000 */
[----:B------:R-:W-:-:S06]  /*1480*/  LOP3.LUT R9, R8, R9, RZ, 0xc, !PT ;  /* 0x0000000908097212 */ /* 0x000fcc00078e0cff */
[----:B------:R-:W0:Y:S02]  /*1490*/  POPC R9, R9 ;  /* 0x0000000900097309 */ /* 0x000e240000000000 */
[----:B0-----:R-:W0:Y:S01]  /*14a0*/  SHFL.DOWN PT, R16, R15, 0x1, R9 ;  /* 0x082000000f107989 */ /* 0x001e2200000e0009 */
[-C--:B------:R-:W-:Y:S02]  /*14b0*/  ISETP.GE.AND P0, PT, R44, R9.reuse, PT ;  /* 0x000000092c00720c */ /* 0x080fe40003f06270 */
[-C--:B------:R-:W-:Y:S02]  /*14c0*/  ISETP.GT.AND P2, PT, R34, R9.reuse, PT ;  /* 0x000000092200720c */ /* 0x080fe40003f44270 */
[----:B0-----:R-:W-:Y:S02]  /*14d0*/  SEL R16, R16, RZ, !P0 ;  /* 0x000000ff10107207 */ /* 0x001fe40004000000 */
[----:B------:R-:W-:-:S03]  /*14e0*/  ISETP.GT.AND P0, PT, R33, R9, PT ;  /* 0x000000092100720c */ /* 0x000fc60003f04270 */
[----:B------:R-:W-:-:S05]  /*14f0*/  IMAD.IADD R15, R16, 0x1, R15 ;  /* 0x00000001100f7824 */ /* 0x000fca00078e020f */
[----:B------:R-:W0:Y:S02]  /*1500*/  SHFL.DOWN PT, R16, R15, 0x2, R9 ;  /* 0x084000000f107989 */ /* 0x000e2400000e0009 */
        /* <DEDUP_REMOVED lines=9> */
[----:B------:R-:W-:-:S03]  /*15a0*/  ISETP.NE.AND P0, PT, R14, 0x65, PT ;  /* 0x000000650e00780c */ /* 0x000fc60003f05270 */
[----:B------:R-:W-:-:S05]  /*15b0*/  IMAD.IADD R15, R15, 0x1, R16 ;  /* 0x000000010f0f7824 */ /* 0x000fca00078e0210 */
[----:B------:R-:W0:Y:S05]  /*15c0*/  SHFL.DOWN PT, R16, R15, 0x10, R9 ;  /* 0x0a0000000f107989 */ /* 0x000e2a00000e0009 */
[----:B------:R-:W-:Y:S02]  /*15d0*/  VOTE.ALL P0, P0 ;  /* 0x0000000000ff7806 */ /* 0x000fe40000000000 */
[----:B0-----:R-:W-:-:S04]  /*15e0*/  SEL R16, R16, RZ, !P2 ;  /* 0x000000ff10107207 */ /* 0x001fc80005000000 */
[----:B------:R-:W-:-:S07]  /*15f0*/  IADD3 R36, PT, PT, R15, R16, R36 ;  /* 0x000000100f247210 */ /* 0x000fce0007ffe024 */
.L_x_509:
[----:B------:R-:W-:Y:S05]  /*1600*/  @P0 BRA `(.L_x_464) ;  /* 0xfffffffc00300947 */ /* 0x000fea000383ffff */
.L_x_458:
[----:B------:R-:W-:Y:S01]  /*1610*/  ISETP.NE.AND P0, PT, R44, RZ, PT ;  /* 0x000000ff2c00720c */ /* 0x000fe20003f05270 */
[----:B------:R-:W0:Y:S01]  /*1620*/  @!P1 S2R R9, SR_CgaCtaId ;  /* 0x0000000000099919 */ /* 0x000e220000008800 */
[----:B------:R-:W-:Y:S01]  /*1630*/  @!P1 MOV R8, 0x400 ;  /* 0x0000040000089802 */ /* 0x000fe20000000f00 */
[----:B------:R-:W-:Y:S02]  /*1640*/  @!P1 IMAD.IADD R11, R11, 0x1, R36 ;  /* 0x000000010b0b9824 */ /* 0x000fe400078e0224 */
[----:B------:R-:W-:-:S05]  /*1650*/  @!P1 IMAD.MOV.U32 R10, RZ, RZ, 0x65 ;  /* 0x00000065ff0a9424 */ /* 0x000fca00078e00ff */
[----:B------:R1:W-:Y:S03]  /*1660*/  @!P1 ST.E.64.STRONG.GPU desc[UR12][R12.64+0x100], R10 ;  /* 0x0001000a0c009985 */ /* 0x0003e6000c10fb0c */
[----:B------:R-:W-:Y:S01]  /*1670*/  @!P0 MOV R14, 0x400 ;  /* 0x00000400000e8802 */ /* 0x000fe20000000f00 */
[----:B------:R-:W2:Y:S01]  /*1680*/  @!P0 S2R R15, SR_CgaCtaId ;  /* 0x00000000000f8919 */ /* 0x000ea20000008800 */
[----:B0-----:R-:W-:Y:S01]  /*1690*/  @!P1 LEA R9, R9, R8, 0x18 ;  /* 0x0000000809099211 */ /* 0x001fe200078ec0ff */
[----:B------:R-:W-:Y:S02]  /*16a0*/  IMAD.MOV.U32 R8, RZ, RZ, R43 ;  /* 0x000000ffff087224 */ /* 0x000fe400078e002b */
[----:B------:R-:W-:Y:S02]  /*16b0*/  @!P0 IMAD.MOV.U32 R8, RZ, RZ, R36 ;  /* 0x000000ffff088224 */ /* 0x000fe400078e0024 */
[----:B------:R1:W-:Y:S04]  /*16c0*/  @!P1 STS [R9+0x8], R11 ;  /* 0x0000080b09009388 */ /* 0x0003e80000000800 */
[----:B------:R1:W-:Y:S01]  /*16d0*/  @!P1 STS [R9+0x4], R36 ;  /* 0x0000042409009388 */ /* 0x0003e20000000800 */
[----:B--2---:R-:W-:-:S05]  /*16e0*/  @!P0 LEA R15, R15, R14, 0x18 ;  /* 0x0000000e0f0f8211 */ /* 0x004fca00078ec0ff */
[----:B------:R1:W-:Y:S02]  /*16f0*/  @!P0 STS [R15+0x54], R36 ;  /* 0x000054240f008388 */ /* 0x0003e40000000800 */
.L_x_452:
[----:B------:R-:W-:Y:S05]  /*1700*/  WARPSYNC.ALL ;  /* 0x0000000000007948 */ /* 0x000fea0003800000 */
[----:B------:R-:W0:Y:S08]  /*1710*/  S2UR UR7, SR_CgaCtaId ;  /* 0x00000000000779c3 */ /* 0x000e300000008800 */
[----:B------:R-:W-:Y:S06]  /*1720*/  BAR.SYNC.DEFER_BLOCKING 0x0 ;  /* 0x0000000000007b1d */ /* 0x000fec0000010000 */
[----:B------:R-:W-:Y:S01]  /*1730*/  UMOV UR5, 0x400 ;  /* 0x0000040000057882 */ /* 0x000fe20000000000 */
[----:B-1----:R-:W1:Y:S01]  /*1740*/  S2R R10, SR_TID.X ;  /* 0x00000000000a7919 */ /* 0x002e620000002100 */
[----:B0-----:R-:W-:-:S09]  /*1750*/  ULEA UR5, UR7, UR5, 0x18 ;  /* 0x0000000507057291 */ /* 0x001fd2000f8ec0ff */
[----:B------:R-:W0:Y:S01]  /*1760*/  LDS R9, [UR5+0x54] ;  /* 0x00005405ff097984 */ /* 0x000e220008000800 */
[----:B-1----:R-:W-:-:S04]  /*1770*/  ISETP.NE.AND P0, PT, R10, RZ, PT ;  /* 0x000000ff0a00720c */ /* 0x002fc80003f05270 */
[----:B0-----:R-:W-:-:S05]  /*1780*/  SEL R9, R9, RZ, P0 ;  /* 0x000000ff09097207 */ /* 0x001fca0000000000 */
[----:B------:R-:W-:-:S07]  /*1790*/  IMAD.IADD R33, R9, 0x1, R8 ;  /* 0x0000000109217824 */ /* 0x000fce00078e0208 */
.L_x_451:
[----:B------:R-:W-:Y:S05]  /*17a0*/  BSYNC.RECONVERGENT B0 ;  /* 0x0000000000007941 */ /* 0x000fea0003800200 */
.L_x_449:
[----:B------:R-:W-:Y:S01]  /*17b0*/  IMAD.IADD R26, R26, 0x1, R33 ;  /* 0x000000011a1a7824 */ /* 0x000fe200078e0221 */
[----:B------:R-:W-:Y:S03]  /*17c0*/  BAR.SYNC.DEFER_BLOCKING 0x0 ;  /* 0x0000000000007b1d */ /* 0x000fe60000010000 */
[----:B------:R-:W-:-:S03]  /*17d0*/  IMAD.IADD R25, R25, 0x1, R26 ;  /* 0x0000000119197824 */ /* 0x000fc600078e021a */
[----:B------:R-:W1:Y:S01]  /*17e0*/  LDCU.64 UR8, c[0x0][0x388] ;  /* 0x00007100ff0877ac */ /* 0x000e620008000a00 */
[----:B------:R-:W-:-:S04]  /*17f0*/  IMAD.IADD R24, R24, 0x1, R25 ;  /* 0x0000000118187824 */ /* 0x000fc800078e0219 */
[----:B------:R-:W-:-:S04]  /*1800*/  IMAD.IADD R40, R40, 0x1, R24 ;  /* 0x0000000128287824 */ /* 0x000fc800078e0218 */
[----:B0-----:R-:W-:-:S04]  /*1810*/  IMAD.IADD R8, R39, 0x1, R40 ;  /* 0x0000000127087824 */ /* 0x001fc800078e0228 */
[----:B------:R-:W-:-:S04]  /*1820*/  IMAD.IADD R31, R31, 0x1, R8 ;  /* 0x000000011f1f7824 */ /* 0x000fc800078e0208 */
[----:B------:R-:W-:Y:S01]  /*1830*/  IMAD.IADD R30, R30, 0x1, R31 ;  /* 0x000000011e1e7824 */ /* 0x000fe200078e021f */
[----:B------:R-:W-:Y:S01]  /*1840*/  STS [R27], R26 ;  /* 0x0000001a1b007388 */ /* 0x000fe20000000800 */
[----:B-1----:R-:W-:Y:S02]  /*1850*/  IADD3 R42, P0, PT, R42, UR8, RZ ;  /* 0x000000082a2a7c10 */ /* 0x002fe4000ff1e0ff */
[----:B------:R-:W-:Y:S01]  /*1860*/  IMAD.IADD R10, R29, 0x1, R30 ;  /* 0x000000011d0a7824 */ /* 0x000fe200078e021e */
[----:B------:R-:W-:Y:S01]  /*1870*/  STS [R27+0x4], R25 ;  /* 0x000004191b007388 */ /* 0x000fe20000000800 */
[----:B------:R-:W-:Y:S02]  /*1880*/  IADD3.X R43, PT, PT, R41, UR9, RZ, P0, !PT ;  /* 0x00000009292b7c10 */ /* 0x000fe400087fe4ff */
[----:B------:R-:W-:Y:S01]  /*1890*/  IMAD.IADD R23, R23, 0x1, R10 ;  /* 0x0000000117177824 */ /* 0x000fe200078e020a */
[----:B------:R-:W-:Y:S03]  /*18a0*/  STS [R27+0x8], R24 ;  /* 0x000008181b007388 */ /* 0x000fe60000000800 */
        /* <DEDUP_REMOVED lines=19> */
[----:B------:R-:W-:Y:S04]  /*19e0*/  STS [R27+0x30], R7 ;  /* 0x000030071b007388 */ /* 0x000fe80000000800 */
[----:B------:R-:W-:Y:S04]  /*19f0*/  STS [R27+0x34], R6 ;  /* 0x000034061b007388 */ /* 0x000fe80000000800 */
[----:B------:R-:W-:Y:S04]  /*1a00*/  STS [R27+0x38], R5 ;  /* 0x000038051b007388 */ /* 0x000fe80000000800 */
[----:B------:R-:W-:Y:S04]  /*1a10*/  STS [R27+0x3c], R4 ;  /* 0x00003c041b007388 */ /* 0x000fe80000000800 */
[----:B------:R-:W-:Y:S04]  /*1a20*/  STS [R27+0x40], R3 ;  /* 0x000040031b007388 */ /* 0x000fe80000000800 */
[----:B------:R-:W-:Y:S04]  /*1a30*/  STS [R27+0x44], R2 ;  /* 0x000044021b007388 */ /* 0x000fe80000000800 */
[----:B------:R-:W-:Y:S01]  /*1a40*/  STS [R27+0x48], R0 ;  /* 0x000048001b007388 */ /* 0x000fe20000000800 */
[----:B------:R-:W-:-:S03]  /*1a50*/  NOP ;  /* 0x0000000000007918 */ /* 0x000fc60000000000 */
[----:B------:R-:W0:Y:S04]  /*1a60*/  LDS R9, [R28] ;  /* 0x000000001c097984 */ /* 0x000e280000000800 */
        /* <DEDUP_REMOVED lines=18> */
[----:B0-----:R-:W-:Y:S04]  /*1b90*/  STG.E desc[UR12][R42.64], R9 ;  /* 0x000000092a007986 */ /* 0x001fe8000c10190c */
[----:B-1----:R-:W-:Y:S04]  /*1ba0*/  STG.E desc[UR12][R42.64+0x80], R7 ;  /* 0x000080072a007986 */ /* 0x002fe8000c10190c */
[----:B--2---:R-:W-:Y:S04]  /*1bb0*/  STG.E desc[UR12][R42.64+0x100], R11 ;  /* 0x0001000b2a007986 */ /* 0x004fe8000c10190c */
[----:B---3--:R-:W-:Y:S04]  /*1bc0*/  STG.E desc[UR12][R42.64+0x180], R13 ;  /* 0x0001800d2a007986 */ /* 0x008fe8000c10190c */
[----:B----4-:R-:W-:Y:S04]  /*1bd0*/  STG.E desc[UR12][R42.64+0x200], R5 ;  /* 0x000200052a007986 */ /* 0x010fe8000c10190c */
        /* <DEDUP_REMOVED lines=15> */
.L_x_448:
[----:B------:R-:W-:-:S04]  /*1cd0*/  ISETP.NE.U32.AND P0, PT, RZ, UR7, PT ;  /* 0x00000007ff007c0c */ /* 0x000fc8000bf05070 */
[----:B------:R-:W-:-:S13]  /*1ce0*/  ISETP.NE.AND.EX P0, PT, RZ, UR4, PT, P0 ;  /* 0x00000004ff007c0c */ /* 0x000fda000bf05300 */
[----:B------:R-:W-:Y:S05]  /*1cf0*/  @!P0 EXIT ;  /* 0x000000000000894d */ /* 0x000fea0003800000 */
[----:B------:R-:W0:Y:S02]  /*1d00*/  LDCU.64 UR4, c[0x0][0x380] ;  /* 0x00007000ff0477ac */ /* 0x000e240008000a00 */
[----:B0-----:R-:W-:-:S06]  /*1d10*/  UIMAD.WIDE UR4, UR6, 0x7b80, UR4 ;  /* 0x00007b80060478a5 */ /* 0x001fcc000f8e0204 */
[----:B------:R-:W-:Y:S02]  /*1d20*/  IMAD.U32 R2, RZ, RZ, UR4 ;  /* 0x00000004ff027e24 */ /* 0x000fe4000f8e00ff */
[----:B------:R-:W-:-:S05]  /*1d30*/  IMAD.U32 R3, RZ, RZ, UR5 ;  /* 0x00000005ff037e24 */ /* 0x000fca000f8e00ff */
[----:B------:R0:W2:Y:S01]  /*1d40*/  LD.E.STRONG.SM R5, desc[UR12][R2.64] ;  /* 0x0000000c02057980 */ /* 0x0000a2000c10b900 */
[----:B------:R-:W1:Y:S02]  /*1d50*/  S2R R43, SR_TID.X ;  /* 0x00000000002b7919 */ /* 0x000e640000002100 */
[C---:B-1----:R-:W-:Y:S02]  /*1d60*/  LOP3.LUT R0, R43.reuse, 0x1f, RZ, 0xc0, !PT ;  /* 0x0000001f2b007812 */ /* 0x042fe400078ec0ff */
[----:B------:R-:W-:-:S05]  /*1d70*/  LOP3.LUT R7, R43, 0x3e0, RZ, 0xc0, !PT ;  /* 0x000003e02b077812 */ /* 0x000fca00078ec0ff */
[----:B------:R-:W-:-:S04]  /*1d80*/  IMAD R34, R7, 0x13, R0 ;  /* 0x0000001307227824 */ /* 0x000fc800078e0200 */
[C---:B------:R-:W-:Y:S01]  /*1d90*/  VIADD R0, R34.reuse, 0x40 ;  /* 0x0000004022007836 */ /* 0x040fe20000000000 */
[C---:B------:R-:W-:Y:S01]  /*1da0*/  ISETP.GE.U32.AND P1, PT, R34.reuse, UR7, PT ;  /* 0x0000000722007c0c */ /* 0x040fe2000bf26070 */
[C---:B------:R-:W-:Y:S01]  /*1db0*/  VIADD R6, R34.reuse, 0x80 ;  /* 0x0000008022067836 */ /* 0x040fe20000000000 */
[C---:B0-----:R-:W-:Y:S01]  /*1dc0*/  LEA R2, P0, R34.reuse, UR4, 0x2 ;  /* 0x0000000422027c11 */ /* 0x041fe2000f8010ff */
[----:B------:R-:W-:Y:S01]  /*1dd0*/  VIADD R4, R34, 0x60 ;  /* 0x0000006022047836 */ /* 0x000fe20000000000 */
[----:B------:R-:W-:Y:S01]  /*1de0*/  ISETP.GE.U32.AND P3, PT, R0, UR7, PT ;  /* 0x0000000700007c0c */ /* 0x000fe2000bf66070 */
[----:B------:R-:W-:Y:S01]  /*1df0*/  VIADD R41, R34, 0x20 ;  /* 0x0000002022297836 */ /* 0x000fe20000000000 */
[----:B------:R-:W-:Y:S01]  /*1e00*/  ISETP.GE.U32.AND P5, PT, R6, UR7, PT ;  /* 0x0000000706007c0c */ /* 0x000fe2000bfa6070 */
[----:B------:R-:W-:Y:S01]  /*1e10*/  VIADD R0, R34, 0xa0 ;  /* 0x000000a022007836 */ /* 0x000fe20000000000 */
[----:B------:R-:W-:Y:S01]  /*1e20*/  ISETP.GE.U32.AND P4, PT, R4, UR7, PT ;  /* 0x0000000704007c0c */ /* 0x000fe2000bf86070 */
[----:B------:R-:W-:Y:S01]  /*1e30*/  VIADD R4, R34, 0xc0 ;  /* 0x000000c022047836 */ /* 0x000fe20000000000 */
[----:B------:R-:W-:Y:S01]  /*1e40*/  ISETP.GE.U32.AND P2, PT, R41, UR7, PT ;  /* 0x0000000729007c0c */ /* 0x000fe2000bf46070 */
[----:B------:R-:W-:Y:S01]  /*1e50*/  IMAD.X R3, RZ, RZ, UR5, P0 ;  /* 0x00000005ff037e24 */ /* 0x000fe200080e06ff */
[----:B------:R-:W-:Y:S01]  /*1e60*/  ISETP.GE.U32.AND P6, PT, R0, UR7, PT ;  /* 0x0000000700007c0c */ /* 0x000fe2000bfc6070 */
[----:B------:R-:W-:Y:S01]  /*1e70*/  VIADD R0, R34, 0xe0 ;  /* 0x000000e022007836 */ /* 0x000fe20000000000 */
[----:B------:R-:W-:Y:S01]  /*1e80*/  ISETP.GE.U32.AND P0, PT, R4, UR7, PT ;  /* 0x0000000704007c0c */ /* 0x000fe2000bf06070 */
[----:B------:R-:W-:-:S02]  /*1e90*/  VIADD R40, R34, 0x100 ;  /* 0x0000010022287836 */ /* 0x000fc40000000000 */
[C---:B------:R-:W-:Y:S02]  /*1ea0*/  VIADD R4, R34.reuse, 0x140 ;  /* 0x0000014022047836 */ /* 0x040fe40000000000 */
[----:B------:R-:W-:Y:S02]  /*1eb0*/  VIADD R39, R34, 0x120 ;  /* 0x0000012022277836 */ /* 0x000fe40000000000 */
[----:B--2---:R-:W-:Y:S02]  /*1ec0*/  IMAD.MOV.U32 R7, RZ, RZ, R5 ;  /* 0x000000ffff077224 */ /* 0x004fe400078e0005 */
[----:B------:R-:W2:Y:S02]  /*1ed0*/  @!P1 LD.E.STRONG.SM R5, desc[UR12][R2.64] ;  /* 0x0000000c02059980 */ /* 0x000ea4000c10b900 */
[--C-:B------:R-:W-:Y:S01]  /*1ee0*/  IMAD.MOV.U32 R15, RZ, RZ, R7.reuse ;  /* 0x000000ffff0f7224 */ /* 0x100fe200078e0007 */
[----:B------:R-:W-:Y:S01]  /*1ef0*/  ISETP.GE.U32.AND P1, PT, R0, UR7, PT ;  /* 0x0000000700007c0c */ /* 0x000fe2000bf26070 */
[----:B------:R-:W-:-:S02]  /*1f00*/  IMAD.MOV.U32 R9, RZ, RZ, R7 ;  /* 0x000000ffff097224 */ /* 0x000fc400078e0007 */
[--C-:B------:R-:W-:Y:S02]  /*1f10*/  IMAD.MOV.U32 R11, RZ, RZ, R7.reuse ;  /* 0x000000ffff0b7224 */ /* 0x100fe400078e0007 */
[----:B------:R-:W-:Y:S01]  /*1f20*/  VIADD R0, R34, 0x160 ;  /* 0x0000016022007836 */ /* 0x000fe20000000000 */
[----:B------:R-:W3:Y:S01]  /*1f30*/  @!P5 LD.E.STRONG.SM R15, desc[UR12][R2.64+0x200] ;  /* 0x0002000c020fd980 */ /* 0x000ee2000c10b900 */
[--C-:B------:R-:W-:Y:S01]  /*1f40*/  IMAD.MOV.U32 R17, RZ, RZ, R7.reuse ;  /* 0x000000ffff117224 */ /* 0x100fe200078e0007 */
[----:B------:R-:W-:Y:S01]  /*1f50*/  ISETP.GE.U32.AND P5, PT, R40, UR7, PT ;  /* 0x0000000728007c0c */ /* 0x000fe2000bfa6070 */
[--C-:B------:R-:W-:Y:S01]  /*1f60*/  IMAD.MOV.U32 R13, RZ, RZ, R7.reuse ;  /* 0x000000ffff0d7224 */ /* 0x100fe200078e0007 */
[----:B------:R-:W4:Y:S01]  /*1f70*/  @!P2 LD.E.STRONG.SM R9, desc[UR12][R2.64+0x80] ;  /* 0x0000800c0209a980 */ /* 0x000f22000c10b900 */
[----:B------:R-:W-:Y:S01]  /*1f80*/  IMAD.MOV.U32 R19, RZ, RZ, R7 ;  /* 0x000000ffff137224 */ /* 0x000fe200078e0007 */
[----:B------:R-:W-:Y:S02]  /*1f90*/  ISETP.GE.U32.AND P2, PT, R4, UR7, PT ;  /* 0x0000000704007c0c */ /* 0x000fe4000bf46070 */
[----:B------:R-:W5:Y:S01]  /*1fa0*/  @!P3 LD.E.STRONG.SM R11, desc[UR12][R2.64+0x100] ;  /* 0x0001000c020bb980 */ /* 0x000f62000c10b900 */
[----:B------:R-:W-:Y:S01]  /*1fb0*/  ISETP.GE.U32.AND P3, PT, R0, UR7, PT ;  /* 0x0000000700007c0c */ /* 0x000fe2000bf66070 */
[----:B------:R-:W-:-:S02]  /*1fc0*/  VIADD R4, R34, 0x180 ;  /* 0x0000018022047836 */ /* 0x000fc40000000000 */
[----:B------:R-:W-:Y:S01]  /*1fd0*/  VIADD R0, R34, 0x1a0 ;  /* 0x000001a022007836 */ /* 0x000fe20000000000 */
[----:B------:R-:W5:Y:S01]  /*1fe0*/  @!P6 LD.E.STRONG.SM R17, desc[UR12][R2.64+0x280] ;  /* 0x0002800c0211e980 */ /* 0x000f62000c10b900 */
[----:B------:R-:W-:Y:S01]  /*1ff0*/  ISETP.GE.U32.AND P6, PT, R39, UR7, PT ;  /* 0x0000000727007c0c */ /* 0x000fe2000bfc6070 */
[--C-:B------:R-:W-:Y:S02]  /*2000*/  IMAD.MOV.U32 R21, RZ, RZ, R7.reuse ;  /* 0x000000ffff157224 */ /* 0x100fe400078e0007 */
[----:B------:R-:W5:Y:S01]  /*2010*/  @!P4 LD.E.STRONG.SM R13, desc[UR12][R2.64+0x180] ;  /* 0x0001800c020dc980 */ /* 0x000f62000c10b900 */
[----:B------:R-:W-:Y:S01]  /*2020*/  IMAD.MOV.U32 R23, RZ, RZ, R7 ;  /* 0x000000ffff177224 */ /* 0x000fe200078e0007 */
[----:B------:R-:W-:Y:S02]  /*2030*/  ISETP.GE.U32.AND P4, PT, R4, UR7, PT ;  /* 0x0000000704007c0c */ /* 0x000fe4000bf86070 */
[----:B------:R-:W5:Y:S01]  /*2040*/  @!P0 LD.E.STRONG.SM R19, desc[UR12][R2.64+0x300] ;  /* 0x0003000c02138980 */ /* 0x000f62000c10b900 */
[----:B------:R-:W-:Y:S01]  /*2050*/  ISETP.GE.U32.AND P0, PT, R0, UR7, PT ;  /* 0x0000000700007c0c */ /* 0x000fe2000bf06070 */
[----:B------:R-:W-:-:S02]  /*2060*/  VIADD R4, R34, 0x1c0 ;  /* 0x000001c022047836 */ /* 0x000fc40000000000 */
[----:B------:R-:W-:Y:S01]  /*2070*/  VIADD R0, R34, 0x1e0 ;  /* 0x000001e022007836 */ /* 0x000fe20000000000 */
[----:B------:R-:W5:Y:S01]  /*2080*/  @!P1 LD.E.STRONG.SM R21, desc[UR12][R2.64+0x380] ;  /* 0x0003800c02159980 */ /* 0x000f62000c10b900 */
[--C-:B------:R-:W-:Y:S01]  /*2090*/  IMAD.MOV.U32 R25, RZ, RZ, R7.reuse ;  /* 0x000000ffff197224 */ /* 0x100fe200078e0007 */
[----:B------:R-:W-:Y:S01]  /*20a0*/  ISETP.GE.U32.AND P1, PT, R4, UR7, PT ;  /* 0x0000000704007c0c */ /* 0x000fe2000bf26070 */
[--C-:B------:R-:W-:Y:S01]  /*20b0*/  IMAD.MOV.U32 R27, RZ, RZ, R7.reuse ;  /* 0x000000ffff1b7224 */ /* 0x100fe200078e0007 */
[----:B------:R-:W5:Y:S01]  /*20c0*/  @!P5 LD.E.STRONG.SM R23, desc[UR12][R2.64+0x400] ;  /* 0x0004000c0217d980 */ /* 0x000f62000c10b900 */
[----:B------:R-:W-:Y:S01]  /*20d0*/  ISETP.GE.U32.AND P5, PT, R0, UR7, PT ;  /* 0x0000000700007c0c */ /* 0x000fe2000bfa6070 */
[----:B------:R-:W-:Y:S02]  /*20e0*/  IMAD.MOV.U32 R29, RZ, RZ, R7 ;  /* 0x000000ffff1d7224 */ /* 0x000fe400078e0007 */
[C---:B------:R-:W-:Y:S01]  /*20f0*/  VIADD R0, R34.reuse, 0x200 ;  /* 0x0000020022007836 */ /* 0x040fe20000000000 */
[----:B------:R-:W5:Y:S01]  /*2100*/  @!P6 LD.E.STRONG.SM R25, desc[UR12][R2.64+0x480] ;  /* 0x0004800c0219e980 */ /* 0x000f62000c10b900 */
[----:B------:R-:W-:-:S02]  /*2110*/  VIADD R4, R34, 0x220 ;  /* 0x0000022022047836 */ /* 0x000fc40000000000 */
[----:B------:R-:W-:Y:S01]  /*2120*/  VIADD R34, R34, 0x240 ;  /* 0x0000024022227836 */ /* 0x000fe20000000000 */
[----:B------:R-:W5:Y:S01]  /*2130*/  @!P2 LD.E.STRONG.SM R27, desc[UR12][R2.64+0x500] ;  /* 0x0005000c021ba980 */ /* 0x000f62000c10b900 */
[----:B------:R-:W-:Y:S02]  /*2140*/  ISETP.GE.U32.AND P6, PT, R0, UR7, PT ;  /* 0x0000000700007c0c */ /* 0x000fe4000bfc6070 */
[----:B------:R-:W-:Y:S01]  /*2150*/  ISETP.GE.U32.AND P2, PT, R4, UR7, PT ;  /* 0x0000000704007c0c */ /* 0x000fe2000bf46070 */
[----:B------:R-:W5:Y:S01]  /*2160*/  @!P3 LD.E.STRONG.SM R29, desc[UR12][R2.64+0x580] ;  /* 0x0005800c021db980 */ /* 0x000f62000c10b900 */
[----:B------:R-:W-:Y:S01]  /*2170*/  ISETP.GE.U32.AND P3, PT, R34, UR7, PT ;  /* 0x0000000722007c0c */ /* 0x000fe2000bf66070 */
[--C-:B------:R-:W-:Y:S02]  /*2180*/  IMAD.MOV.U32 R31, RZ, RZ, R7.reuse ;  /* 0x000000ffff1f7224 */ /* 0x100fe400078e0007 */
[--C-:B------:R-:W-:Y:S02]  /*2190*/  IMAD.MOV.U32 R37, RZ, RZ, R7.reuse ;  /* 0x000000ffff257224 */ /* 0x100fe400078e0007 */
[----:B------:R-:W-:-:S02]  /*21a0*/  IMAD.MOV.U32 R45, RZ, RZ, R7 ;  /* 0x000000ffff2d7224 */ /* 0x000fc400078e0007 */
[--C-:B------:R-:W-:Y:S01]  /*21b0*/  IMAD.MOV.U32 R0, RZ, RZ, R7.reuse ;  /* 0x000000ffff007224 */ /* 0x100fe200078e0007 */
[----:B------:R-:W5:Y:S01]  /*21c0*/  @!P4 LD.E.STRONG.SM R31, desc[UR12][R2.64+0x600] ;  /* 0x0006000c021fc980 */ /* 0x000f62000c10b900 */
[--C-:B------:R-:W-:Y:S02]  /*21d0*/  IMAD.MOV.U32 R4, RZ, RZ, R7.reuse ;  /* 0x000000ffff047224 */ /* 0x100fe400078e0007 */
[----:B------:R-:W-:Y:S01]  /*21e0*/  IMAD.MOV.U32 R6, RZ, RZ, R7 ;  /* 0x000000ffff067224 */ /* 0x000fe200078e0007 */
[----:B------:R-:W5:Y:S04]  /*21f0*/  @!P0 LD.E.STRONG.SM R37, desc[UR12][R2.64+0x680] ;  /* 0x0006800c02258980 */ /* 0x000f68000c10b900 */
[----:B------:R-:W5:Y:S04]  /*2200*/  @!P1 LD.E.STRONG.SM R45, desc[UR12][R2.64+0x700] ;  /* 0x0007000c022d9980 */ /* 0x000f68000c10b900 */
[----:B------:R-:W5:Y:S04]  /*2210*/  @!P5 LD.E.STRONG.SM R0, desc[UR12][R2.64+0x780] ;  /* 0x0007800c0200d980 */ /* 0x000f68000c10b900 */
[----:B------:R-:W5:Y:S04]  /*2220*/  @!P6 LD.E.STRONG.SM R4, desc[UR12][R2.64+0x800] ;  /* 0x0008000c0204e980 */ /* 0x000f68000c10b900 */
[----:B------:R-:W5:Y:S04]  /*2230*/  @!P2 LD.E.STRONG.SM R6, desc[UR12][R2.64+0x880] ;  /* 0x0008800c0206a980 */ /* 0x000f68000c10b900 */
[----:B------:R-:W5:Y:S01]  /*2240*/  @!P3 LD.E.STRONG.SM R7, desc[UR12][R2.64+0x900] ;  /* 0x0009000c0207b980 */ /* 0x000f62000c10b900 */
[----:B------:R-:W0:Y:S01]  /*2250*/  S2R R33, SR_LANEID ;  /* 0x0000000000217919 */ /* 0x000e220000000000 */
[----:B------:R-:W1:Y:S01]  /*2260*/  S2UR UR5, SR_CgaCtaId ;  /* 0x00000000000579c3 */ /* 0x000e620000008800 */
[----:B------:R-:W-:Y:S01]  /*2270*/  SHF.R.U32.HI R35, RZ, 0x5, R43 ;  /* 0x00000005ff237819 */ /* 0x000fe2000001162b */
[----:B------:R-:W-:-:S02]  /*2280*/  UMOV UR4, 0x400 ;  /* 0x0000040000047882 */ /* 0x000fc40000000000 */
[----:B-1----:R-:W-:Y:S02]  /*2290*/  ULEA UR4, UR5, UR4, 0x18 ;  /* 0x0000000405047291 */ /* 0x002fe4000f8ec0ff */
[----:B0-----:R-:W-:-:S05]  /*22a0*/  IMAD R28, R35, 0x260, R33 ;  /* 0x00000260231c7824 */ /* 0x001fca00078e0221 */
[----:B------:R-:W-:-:S05]  /*22b0*/  LEA R28, R28, UR4, 0x2 ;  /* 0x000000041c1c7c11 */ /* 0x000fca000f8e10ff */
[----:B------:R-:W-:Y:S01]  /*22c0*/  IMAD R8, R33, 0x48, R28 ;  /* 0x0000004821087824 */ /* 0x000fe200078e021c */
[----:B------:R-:W-:Y:S01]  /*22d0*/  UISETP.NE.AND UP0, UPT, UR6, URZ, UPT ;  /* 0x000000ff0600728c */ /* 0x000fe2000bf05270 */
        /* <DEDUP_REMOVED lines=41> */
[----:B0-----:R-:W-:Y:S02]  /*2570*/  IADD3 R8, PT, PT, R25, R26, R27 ;  /* 0x0000001a19087210 */ /* 0x001fe40007ffe01b */
[----:B------:R-:W-:Y:S02]  /*2580*/  ISETP.NE.AND P1, PT, R33, 0x1f, PT ;  /* 0x0000001f2100780c */ /* 0x000fe40003f25270 */
[----:B------:R-:W-:Y:S02]  /*2590*/  IADD3 R8, PT, PT, R31, R32, R8 ;  /* 0x000000201f087210 */ /* 0x000fe40007ffe008 */
[----:B------:R-:W-:Y:S02]  /*25a0*/  ISETP.NE.AND P2, PT, R35, 0xc, PT ;  /* 0x0000000c2300780c */ /* 0x000fe40003f45270 */
[----:B------:R-:W-:Y:S02]  /*25b0*/  IADD3 R8, PT, PT, R29, R30, R8 ;  /* 0x0000001e1d087210 */ /* 0x000fe40007ffe008 */
[----:B------:R-:W-:-:S02]  /*25c0*/  ISETP.GE.U32.AND P3, PT, R43, 0x20, PT ;  /* 0x000000202b00780c */ /* 0x000fc40003f66070 */
        /* <DEDUP_REMOVED lines=29> */
[----:B------:R-:W-:-:S03]  /*27a0*/  IMAD.IADD R11, R11, 0x1, R10 ;  /* 0x000000010b0b7824 */ /* 0x000fc600078e020a */
        /* <DEDUP_REMOVED lines=16> */
[----:B------:R-:W-:-:S04]  /*28b0*/  ISETP.NE.AND P0, PT, R35, 0x8, PT ;  /* 0x000000082300780c */ /* 0x000fc80003f05270 */
[----:B------:R-:W-:Y:S02]  /*28c0*/  SEL R8, R15, R8, !P0 ;  /* 0x000000080f087207 */ /* 0x000fe40004000000 */
[C---:B------:R-:W-:Y:S02]  /*28d0*/  ISETP.NE.AND P0, PT, R35.reuse, 0xa, PT ;  /* 0x0000000a2300780c */ /* 0x040fe40003f05270 */
[----:B------:R-:W-:Y:S02]  /*28e0*/  SEL R8, R16, R8, !P1 ;  /* 0x0000000810087207 */ /* 0x000fe40004800000 */
[----:B------:R-:W-:Y:S02]  /*28f0*/  ISETP.NE.AND P1, PT, R35, 0xb, PT ;  /* 0x0000000b2300780c */ /* 0x000fe40003f25270 */
[----:B------:R-:W-:Y:S02]  /*2900*/  SEL R8, R17, R8, !P0 ;  /* 0x0000000811087207 */ /* 0x000fe40004000000 */
[----:B------:R-:W-:-:S02]  /*2910*/  ISETP.NE.AND P0, PT, R33, RZ, PT ;  /* 0x000000ff2100720c */ /* 0x000fc40003f05270 */
[----:B------:R-:W-:Y:S01]  /*2920*/  SEL R8, R18, R8, !P1 ;  /* 0x0000000812087207 */ /* 0x000fe20004800000 */
[----:B------:R-:W-:Y:S01]  /*2930*/  @!P2 IMAD.IADD R8, R19, 0x1, R18 ;  /* 0x000000011308a824 */ /* 0x000fe200078e0212 */
[----:B------:R-:W-:Y:S02]  /*2940*/  SEL R9, R36, RZ, P0 ;  /* 0x000000ff24097207 */ /* 0x000fe40000000000 */
[----:B------:R-:W-:-:S03]  /*2950*/  ISETP.NE.AND P0, PT, R43, RZ, PT ;  /* 0x000000ff2b00720c */ /* 0x000fc60003f05270 */
[----:B------:R-:W-:-:S05]  /*2960*/  @P3 IMAD.IADD R36, R8, 0x1, R9 ;  /* 0x0000000108243824 */ /* 0x000fca00078e0209 */
[----:B------:R-:W-:Y:S01]  /*2970*/  SEL R36, R36, RZ, P0 ;  /* 0x000000ff24247207 */ /* 0x000fe20000000000 */
[----:B------:R-:W-:Y:S06]  /*2980*/  BRA `(.L_x_466) ;  /* 0x0000000c005c7947 */ /* 0x000fec0003800000 */
.L_x_465:
[----:B0-----:R-:W-:Y:S02]  /*2990*/  IADD3 R8, PT, PT, R25, R26, R27 ;  /* 0x0000001a19087210 */ /* 0x001fe40007ffe01b */
[----:B------:R-:W-:Y:S02]  /*29a0*/  ISETP.NE.AND P1, PT, R33, 0x1f, PT ;  /* 0x0000001f2100780c */ /* 0x000fe40003f25270 */
[----:B------:R-:W-:Y:S02]  /*29b0*/  IADD3 R8, PT, PT, R31, R32, R8 ;  /* 0x000000201f087210 */ /* 0x000fe40007ffe008 */
        /* <DEDUP_REMOVED lines=19> */
[----:B------:R-:W-:-:S04]  /*2af0*/  ISETP.NE.AND P0, PT, R35, 0x2, PT ;  /* 0x000000022300780c */ /* 0x000fc80003f05270 */
        /* <DEDUP_REMOVED lines=35> */
[----:B------:R-:W-:Y:S01]  /*2d30*/  ISETP.NE.AND P0, PT, R35, 0xb, PT ;  /* 0x0000000b2300780c */ /* 0x000fe20003f05270 */
[----:B------:R-:W-:-:S03]  /*2d40*/  IMAD.IADD R35, R37, 0x1, -R36 ;  /* 0x0000000125237824 */ /* 0x000fc600078e0a24 */
[----:B------:R-:W-:Y:S02]  /*2d50*/  SEL R8, R18, R8, !P0 ;  /* 0x0000000812087207 */ /* 0x000fe40004000000 */
[----:B------:R-:W-:Y:S01]  /*2d60*/  ISETP.GT.U32.AND P0, PT, R43, 0x1f, PT ;  /* 0x0000001f2b00780c */ /* 0x000fe20003f04070 */
[----:B0-----:R-:W-:Y:S01]  /*2d70*/  IMAD.IADD R11, R19, 0x1, R11 ;  /* 0x00000001130b7824 */ /* 0x001fe200078e020b */
[----:B------:R-:W-:Y:S02]  /*2d80*/  SEL R9, R35, RZ, P2 ;  /* 0x000000ff23097207 */ /* 0x000fe40001000000 */
        /* <DEDUP_REMOVED lines=21> */
.L_x_512:
[----:B------:R-:W-:Y:S05]  /*2ee0*/  @!P0 BRA `(.L_x_469) ;  /* 0x0000000000248947 */ /* 0x000fea0003800000 */
[----:B------:R-:W-:-:S07]  /*2ef0*/  IMAD.MOV.U32 R9, RZ, RZ, 0x1de ;  /* 0x000001deff097424 */ /* 0x000fce00078e00ff */
.L_x_471:
[----:B------:R-:W-:Y:S05]  /*2f00*/  NANOSLEEP R9 ;  /* 0x000000090000735d */ /* 0x000fea0003800000 */
[----:B------:R-:W2:Y:S01]  /*2f10*/  LD.E.64.STRONG.GPU R14, desc[UR12][R16.64+0x100] ;  /* 0x0001000c100e7980 */ /* 0x000ea2000c10fb00 */
[----:B------:R-:W-:Y:S01]  /*2f20*/  UMOV UR5, 0xffffffff ;  /* 0xffffffff00057882 */ /* 0x000fe20000000000 */
[----:B------:R-:W-:Y:S02]  /*2f30*/  SHF.R.U32.HI R9, RZ, 0x1, R9 ;  /* 0x00000001ff097819 */ /* 0x000fe40000011609 */
[----:B--2---:R-:W-:Y:S01]  /*2f40*/  ISETP.NE.AND P0, PT, R14, 0x63, PT ;  /* 0x000000630e00780c */ /* 0x004fe20003f05270 */
[----:B------:R-:W-:-:S12]  /*2f50*/  BRA.DIV UR5, `(.L_x_470) ;  /* 0x0000001a05787947 */ /* 0x000fd8000b800000 */
[----:B------:R-:W-:-:S13]  /*2f60*/  VOTE.ANY P0, !P0 ;  /* 0x0000000000ff7806 */ /* 0x000fda0004000100 */
.L_x_515:
[----:B------:R-:W-:Y:S05]  /*2f70*/  @P0 BRA `(.L_x_471) ;  /* 0xfffffffc00e00947 */ /* 0x000fea000383ffff */
.L_x_469:
[----:B------:R-:W-:Y:S01]  /*2f80*/  UMOV UR5, 0xffffffff ;  /* 0xffffffff00057882 */ /* 0x000fe20000000000 */
[----:B------:R-:W-:Y:S02]  /*2f90*/  ISETP.NE.AND P2, PT, R14, 0x65, PT ;  /* 0x000000650e00780c */ /* 0x000fe40003f45270 */
[----:B------:R-:W-:Y:S11]  /*2fa0*/  BRA.DIV UR5, `(.L_x_472) ;  /* 0x0000001a05847947 */ /* 0x000ff6000b800000 */
[----:B------:R-:W0:Y:S01]  /*2fb0*/  S2R R42, SR_GEMASK ;  /* 0x00000000002a7919 */ /* 0x000e220000003c00 */
[----:B------:R-:W-:Y:S01]  /*2fc0*/  VOTE.ANY R8, PT, !P2 ;  /* 0x0000000000087806 */ /* 0x000fe200050e0100 */
[----:B------:R-:W-:-:S03]  /*2fd0*/  VIADD R19, R33, 0x2 ;  /* 0x0000000221137836 */ /* 0x000fc60000000000 */
[----:B0-----:R-:W-:-:S05]  /*2fe0*/  LOP3.LUT R8, R8, 0x80000000, R42, 0xec, !PT ;  /* 0x8000000008087812 */ /* 0x001fca00078eec2a */
[----:B------:R-:W-:-:S05]  /*2ff0*/  VIADD R9, R8, 0xffffffff ;  /* 0xffffffff08097836 */ /* 0x000fca0000000000 */
[----:B------:R-:W-:-:S04]  /*3000*/  LOP3.LUT R9, R8, R9, RZ, 0xc, !PT ;  /* 0x0000000908097212 */ /* 0x000fc800078e0cff */
[----:B------:R0:W1:Y:S02]  /*3010*/  POPC R38, R9 ;  /* 0x0000000900267309 */ /* 0x0000640000000000 */
[C---:B0-----:R-:W-:Y:S01]  /*3020*/  VIADD R9, R33.reuse, 0x4 ;  /* 0x0000000421097836 */ /* 0x041fe20000000000 */
[----:B-1----:R-:W0:Y:S01]  /*3030*/  SHFL.DOWN PT, R16, R15, 0x1, R38 ;  /* 0x082000000f107989 */ /* 0x002e2200000e0026 */
[----:B------:R-:W-:-:S04]  /*3040*/  ISETP.GE.AND P0, PT, R33, R38, PT ;  /* 0x000000262100720c */ /* 0x000fc80003f06270 */
[----:B0-----:R-:W-:Y:S02]  /*3050*/  SEL R16, R16, RZ, !P0 ;  /* 0x000000ff10107207 */ /* 0x001fe40004000000 */
[----:B------:R-:W-:-:S03]  /*3060*/  ISETP.GT.AND P0, PT, R19, R38, PT ;  /* 0x000000261300720c */ /* 0x000fc60003f04270 */
[----:B------:R-:W-:Y:S02]  /*3070*/  IMAD.IADD R17, R16, 0x1, R15 ;  /* 0x0000000110117824 */ /* 0x000fe400078e020f */
[----:B------:R-:W-:-:S03]  /*3080*/  VIADD R15, R33, 0x10 ;  /* 0x00000010210f7836 */ /* 0x000fc60000000000 */
[----:B------:R-:W0:Y:S02]  /*3090*/  SHFL.DOWN PT, R16, R17, 0x2, R38 ;  /* 0x0840000011107989 */ /* 0x000e2400000e0026 */
[-C--:B------:R-:W-:Y:S02]  /*30a0*/  ISETP.GT.AND P2, PT, R15, R38.reuse, PT ;  /* 0x000000260f00720c */ /* 0x080fe40003f44270 */
[----:B0-----:R-:W-:Y:S02]  /*30b0*/  SEL R16, R16, RZ, !P0 ;  /* 0x000000ff10107207 */ /* 0x001fe40004000000 */
[----:B------:R-:W-:Y:S01]  /*30c0*/  ISETP.GT.AND P0, PT, R9, R38, PT ;  /* 0x000000260900720c */ /* 0x000fe20003f04270 */
[----:B------:R-:W-:Y:S02]  /*30d0*/  VIADD R9, R33, 0x8 ;  /* 0x0000000821097836 */ /* 0x000fe40000000000 */
[----:B------:R-:W-:-:S05]  /*30e0*/  IMAD.IADD R19, R17, 0x1, R16 ;  /* 0x0000000111137824 */ /* 0x000fca00078e0210 */
[----:B------:R-:W0:Y:S02]  /*30f0*/  SHFL.DOWN PT, R16, R19, 0x4, R38 ;  /* 0x0880000013107989 */ /* 0x000e2400000e0026 */
[----:B0-----:R-:W-:Y:S02]  /*3100*/  SEL R16, R16, RZ, !P0 ;  /* 0x000000ff10107207 */ /* 0x001fe40004000000 */
[----:B------:R-:W-:Y:S02]  /*3110*/  ISETP.GT.AND P0, PT, R9, R38, PT ;  /* 0x000000260900720c */ /* 0x000fe40003f04270 */
[----:B------:R-:W0:Y:S01]  /*3120*/  LDC.64 R8, c[0x0][0x390] ;  /* 0x0000e400ff087b82 */ /* 0x000e220000000a00 */
[----:B------:R-:W-:-:S05]  /*3130*/  IMAD.IADD R37, R19, 0x1, R16 ;  /* 0x0000000113257824 */ /* 0x000fca00078e0210 */
[----:B------:R-:W1:Y:S01]  /*3140*/  SHFL.DOWN PT, R16, R37, 0x8, R38 ;  /* 0x0900000025107989 */ /* 0x000e6200000e0026 */
[----:B0-----:R-:W-:Y:S02]  /*3150*/  IADD3 R36, P3, PT, R8, 0x100, RZ ;  /* 0x0000010008247810 */ /* 0x001fe40007f7e0ff */
[----:B-1----:R-:W-:Y:S02]  /*3160*/  SEL R16, R16, RZ, !P0 ;  /* 0x000000ff10107207 */ /* 0x002fe40004000000 */
[----:B------:R-:W-:-:S03]  /*3170*/  ISETP.NE.AND P0, PT, R14, 0x65, PT ;  /* 0x000000650e00780c */ /* 0x000fc60003f05270 */
[----:B------:R-:W-:Y:S02]  /*3180*/  IMAD.IADD R17, R37, 0x1, R16 ;  /* 0x0000000125117824 */ /* 0x000fe400078e0210 */
[----:B------:R-:W-:-:S03]  /*3190*/  IMAD.X R37, RZ, RZ, R9, P3 ;  /* 0x000000ffff257224 */ /* 0x000fc600018e0609 */
[----:B------:R-:W0:Y:S05]  /*31a0*/  SHFL.DOWN PT, R16, R17, 0x10, R38 ;  /* 0x0a00000011107989 */ /* 0x000e2a00000e0026 */
[----:B------:R-:W-:Y:S02]  /*31b0*/  VOTE.ALL P0, P0 ;  /* 0x0000000000ff7806 */ /* 0x000fe40000000000 */
[----:B0-----:R-:W-:-:S05]  /*31c0*/  SEL R16, R16, RZ, !P2 ;  /* 0x000000ff10107207 */ /* 0x001fca0005000000 */
[----:B------:R-:W-:-:S07]  /*31d0*/  IMAD.IADD R19, R17, 0x1, R16 ;  /* 0x0000000111137824 */ /* 0x000fce00078e0210 */
.L_x_524:
[----:B------:R-:W-:Y:S05]  /*31e0*/  @!P0 BRA `(.L_x_473) ;  /* 0x0000000000e48947 */ /* 0x000fea0003800000 */
[----:B------:R-:W-:-:S07]  /*31f0*/  IMAD.MOV.U32 R38, RZ, RZ, 0x1de ;  /* 0x000001deff267424 */ /* 0x000fce00078e00ff */
.L_x_479:
        /* <DEDUP_REMOVED lines=10> */
.L_x_527:
[----:B------:R-:W-:Y:S05]  /*32a0*/  @!P0 BRA `(.L_x_475) ;  /* 0x0000000000248947 */ /* 0x000fea0003800000 */
[----:B------:R-:W-:-:S07]  /*32b0*/  IMAD.MOV.U32 R9, RZ, RZ, R38 ;  /* 0x000000ffff097224 */ /* 0x000fce00078e0026 */
.L_x_477:
[----:B------:R-:W-:Y:S05]  /*32c0*/  NANOSLEEP R9 ;  /* 0x000000090000735d */ /* 0x000fea0003800000 */
[----:B------:R-:W2:Y:S01]  /*32d0*/  LD.E.64.STRONG.GPU R14, desc[UR12][R16.64+-0x100] ;  /* 0xffff000c100e7980 */ /* 0x000ea2000c10fb00 */
[----:B------:R-:W-:Y:S01]  /*32e0*/  UMOV UR5, 0xffffffff ;  /* 0xffffffff00057882 */ /* 0x000fe20000000000 */
[----:B------:R-:W-:Y:S02]  /*32f0*/  SHF.R.U32.HI R9, RZ, 0x1, R9 ;  /* 0x00000001ff097819 */ /* 0x000fe40000011609 */
[----:B--2---:R-:W-:Y:S01]  /*3300*/  ISETP.NE.AND P0, PT, R14, 0x63, PT ;  /* 0x000000630e00780c */ /* 0x004fe20003f05270 */
[----:B------:R-:W-:-:S12]  /*3310*/  BRA.DIV UR5, `(.L_x_476) ;  /* 0x0000001a05d07947 */ /* 0x000fd8000b800000 */
[----:B------:R-:W-:-:S13]  /*3320*/  VOTE.ANY P0, !P0 ;  /* 0x0000000000ff7806 */ /* 0x000fda0004000100 */
.L_x_530:
[----:B------:R-:W-:Y:S05]  /*3330*/  @P0 BRA `(.L_x_477) ;  /* 0xfffffffc00e00947 */ /* 0x000fea000383ffff */
.L_x_475:
[----:B------:R-:W-:Y:S01]  /*3340*/  UMOV UR5, 0xffffffff ;  /* 0xffffffff00057882 */ /* 0x000fe20000000000 */
[----:B------:R-:W-:Y:S02]  /*3350*/  ISETP.NE.AND P0, PT, R14, 0x65, PT ;  /* 0x000000650e00780c */ /* 0x000fe40003f05270 */
[----:B------:R-:W-:Y:S11]  /*3360*/  BRA.DIV UR5, `(.L_x_478) ;  /* 0x0000001a05dc7947 */ /* 0x000ff6000b800000 */
[----:B------:R-:W-:Y:S01]  /*3370*/  VOTE.ANY R8, PT, !P0 ;  /* 0x0000000000087806 */ /* 0x000fe200040e0100 */
[----:B------:R-:W-:-:S03]  /*3380*/  VIADD R18, R18, 0xffffffe0 ;  /* 0xffffffe012127836 */ /* 0x000fc60000000000 */
[----:B------:R-:W-:-:S05]  /*3390*/  LOP3.LUT R8, R8, 0x80000000, R42, 0xec, !PT ;  /* 0x8000000008087812 */ /* 0x000fca00078eec2a */
[----:B------:R-:W-:-:S05]  /*33a0*/  VIADD R9, R8, 0xffffffff ;  /* 0xffffffff08097836 */ /* 0x000fca0000000000 */
[----:B------:R-:W-:Y:S01]  /*33b0*/  LOP3.LUT R9, R8, R9, RZ, 0xc, !PT ;  /* 0x0000000908097212 */ /* 0x000fe200078e0cff */
[----:B------:R-:W-:-:S05]  /*33c0*/  VIADD R8, R33, 0x2 ;  /* 0x0000000221087836 */ /* 0x000fca0000000000 */
[----:B------:R-:W0:Y:S02]  /*33d0*/  POPC R9, R9 ;  /* 0x0000000900097309 */ /* 0x000e240000000000 */
[----:B0-----:R-:W0:Y:S01]  /*33e0*/  SHFL.DOWN PT, R16, R15, 0x1, R9 ;  /* 0x082000000f107989 */ /* 0x001e2200000e0009 */
[----:B------:R-:W-:-:S04]  /*33f0*/  ISETP.GE.AND P0, PT, R33, R9, PT ;  /* 0x000000092100720c */ /* 0x000fc80003f06270 */
[----:B0-----:R-:W-:Y:S02]  /*3400*/  SEL R16, R16, RZ, !P0 ;  /* 0x000000ff10107207 */ /* 0x001fe40004000000 */
[----:B------:R-:W-:Y:S01]  /*3410*/  ISETP.GT.AND P0, PT, R8, R9, PT ;  /* 0x000000090800720c */ /* 0x000fe20003f04270 */
[----:B------:R-:W-:Y:S02]  /*3420*/  VIADD R8, R33, 0x4 ;  /* 0x0000000421087836 */ /* 0x000fe40000000000 */
[----:B------:R-:W-:-:S05]  /*3430*/  IMAD.IADD R44, R16, 0x1, R15 ;  /* 0x00000001102c7824 */ /* 0x000fca00078e020f */
[----:B------:R-:W0:Y:S02]  /*3440*/  SHFL.DOWN PT, R16, R44, 0x2, R9 ;  /* 0x084000002c107989 */ /* 0x000e2400000e0009 */
        /* <DEDUP_REMOVED lines=8> */
[----:B------:R-:W-:-:S03]  /*34d0*/  IMAD.IADD R45, R17, 0x1, R16 ;  /* 0x00000001112d7824 */ /* 0x000fc600078e0210 */
[----:B------:R-:W-:Y:S02]  /*34e0*/  ISETP.GT.AND P2, PT, R8, R9, PT ;  /* 0x000000090800720c */ /* 0x000fe40003f44270 */
        /* <DEDUP_REMOVED lines=8> */
.L_x_539:
[----:B------:R-:W-:Y:S05]  /*3570*/  @P0 BRA `(.L_x_479) ;  /* 0xfffffffc00200947 */ /* 0x000fea000383ffff */
.L_x_473:
        /* <DEDUP_REMOVED lines=15> */
.L_x_467:
[----:B------:R-:W-:Y:S05]  /*3670*/  WARPSYNC.ALL ;  /* 0x0000000000007948 */ /* 0x000fea0003800000 */
[----:B------:R-:W0:Y:S08]  /*3680*/  S2UR UR5, SR_CgaCtaId ;  /* 0x00000000000579c3 */ /* 0x000e300000008800 */
[----:B------:R-:W-:Y:S01]  /*3690*/  BAR.SYNC.DEFER_BLOCKING 0x0 ;  /* 0x0000000000007b1d */ /* 0x000fe20000010000 */
[----:B------:R-:W-:-:S05]  /*36a0*/  ISETP.NE.AND P0, PT, R43, RZ, PT ;  /* 0x000000ff2b00720c */ /* 0x000fca0003f05270 */
[----:B------:R-:W-:Y:S02]  /*36b0*/  UMOV UR4, 0x400 ;  /* 0x0000040000047882 */ /* 0x000fe40000000000 */
[----:B0-----:R-:W-:-:S09]  /*36c0*/  ULEA UR4, UR5, UR4, 0x18 ;  /* 0x0000000405047291 */ /* 0x001fd2000f8ec0ff */
[----:B------:R-:W0:Y:S02]  /*36d0*/  LDS R9, [UR4+0x54] ;  /* 0x00005404ff097984 */ /* 0x000e240008000800 */
[----:B0-----:R-:W-:-:S05]  /*36e0*/  SEL R9, R9, RZ, P0 ;  /* 0x000000ff09097207 */ /* 0x001fca0000000000 */
[----:B------:R-:W-:-:S07]  /*36f0*/  IMAD.IADD R36, R9, 0x1, R8 ;  /* 0x0000000109247824 */ /* 0x000fce00078e0208 */
.L_x_466:
[----:B------:R-:W-:Y:S01]  /*3700*/  IMAD.IADD R27, R27, 0x1, R36 ;  /* 0x000000011b1b7824 */ /* 0x000fe200078e0224 */
[----:B------:R-:W0:Y:S01]  /*3710*/  S2R R9, SR_LANEID ;  /* 0x0000000000097919 */ /* 0x000e220000000000 */
[----:B------:R-:W-:Y:S02]  /*3720*/  BAR.SYNC.DEFER_BLOCKING 0x0 ;  /* 0x0000000000007b1d */ /* 0x000fe40000010000 */
[----:B------:R-:W-:Y:S01]  /*3730*/  IMAD.IADD R26, R26, 0x1, R27 ;  /* 0x000000011a1a7824 */ /* 0x000fe200078e021b */
[----:B------:R-:W-:Y:S01]  /*3740*/  ISETP.NE.AND P0, PT, R43, RZ, PT ;  /* 0x000000ff2b00720c */ /* 0x000fe20003f05270 */
[----:B-1----:R-:W-:Y:S02]  /*3750*/  IMAD.U32 R12, RZ, RZ, UR7 ;  /* 0x00000007ff0c7e24 */ /* 0x002fe4000f8e00ff */
[----:B------:R-:W-:Y:S01]  /*3760*/  IMAD.IADD R25, R25, 0x1, R26 ;  /* 0x0000000119197824 */ /* 0x000fe200078e021a */
[----:B------:R-:W1:Y:S01]  /*3770*/  LDCU.64 UR8, c[0x0][0x388] ;  /* 0x00007100ff0877ac */ /* 0x000e620008000a00 */
[----:B------:R-:W2:Y:S02]  /*3780*/  S2R R10, SR_TID.X ;  /* 0x00000000000a7919 */ /* 0x000ea40000002100 */
[----:B------:R-:W-:-:S04]  /*3790*/  IMAD.IADD R32, R32, 0x1, R25 ;  /* 0x0000000120207824 */ /* 0x000fc800078e0219 */
[----:B------:R-:W-:-:S04]  /*37a0*/  IMAD.IADD R31, R31, 0x1, R32 ;  /* 0x000000011f1f7824 */ /* 0x000fc800078e0220 */
[----:B------:R-:W-:-:S04]  /*37b0*/  IMAD.IADD R30, R30, 0x1, R31 ;  /* 0x000000011e1e7824 */ /* 0x000fc800078e021f */
[----:B------:R-:W-:-:S04]  /*37c0*/  IMAD.IADD R29, R29, 0x1, R30 ;  /* 0x000000011d1d7824 */ /* 0x000fc800078e021e */
[----:B------:R-:W-:Y:S02]  /*37d0*/  IMAD.IADD R24, R24, 0x1, R29 ;  /* 0x0000000118187824 */ /* 0x000fe400078e021d */
[----:B0-----:R-:W-:Y:S02]  /*37e0*/  IMAD R8, R9, 0x48, R28 ;  /* 0x0000004809087824 */ /* 0x001fe400078e021c */
[----:B------:R-:W-:-:S03]  /*37f0*/  IMAD.IADD R23, R23, 0x1, R24 ;  /* 0x0000000117177824 */ /* 0x000fc600078e0218 */
[----:B------:R-:W-:Y:S01]  /*3800*/  STS [R8], R27 ;  /* 0x0000001b08007388 */ /* 0x000fe20000000800 */
[----:B------:R-:W-:-:S03]  /*3810*/  IMAD.IADD R22, R22, 0x1, R23 ;  /* 0x0000000116167824 */ /* 0x000fc600078e0217 */
[----:B------:R-:W-:Y:S01]  /*3820*/  STS [R8+0x4], R26 ;  /* 0x0000041a08007388 */ /* 0x000fe20000000800 */
        /* <DEDUP_REMOVED lines=23> */
[----:B------:R2:W-:Y:S04]  /*39a0*/  STS [R8+0x40], R3 ;  /* 0x0000400308007388 */ /* 0x0005e80000000800 */
[----:B------:R-:W-:Y:S04]  /*39b0*/  STS [R8+0x44], R9 ;  /* 0x0000440908007388 */ /* 0x000fe80000000800 */
[----:B------:R0:W-:Y:S01]  /*39c0*/  STS [R8+0x48], R0 ;  /* 0x0000480008007388 */ /* 0x0001e20000000800 */
[----:B------:R-:W-:-:S03]  /*39d0*/  NOP ;  /* 0x0000000000007918 */ /* 0x000fc60000000000 */
[----:B------:R-:W-:Y:S01]  /*39e0*/  LDS R35, [R28] ;  /* 0x000000001c237984 */ /* 0x000fe20000000800 */
[C---:B--2---:R-:W-:Y:S02]  /*39f0*/  LOP3.LUT R3, R10.reuse, 0x1f, RZ, 0xc0, !PT ;  /* 0x0000001f0a037812 */ /* 0x044fe400078ec0ff */
[----:B------:R-:W-:Y:S01]  /*3a00*/  LOP3.LUT R10, R10, 0x3e0, RZ, 0xc0, !PT ;  /* 0x000003e00a0a7812 */ /* 0x000fe200078ec0ff */
[----:B------:R-:W-:Y:S04]  /*3a10*/  LDS R37, [R28+0x80] ;  /* 0x000080001c257984 */ /* 0x000fe80000000800 */
[----:B------:R-:W-:Y:S01]  /*3a20*/  LDS R43, [R28+0x100] ;  /* 0x000100001c2b7984 */ /* 0x000fe20000000800 */
[----:B------:R-:W-:-:S03]  /*3a30*/  IMAD R10, R10, 0x13, R3 ;  /* 0x000000130a0a7824 */ /* 0x000fc600078e0203 */
        /* <DEDUP_REMOVED lines=16> */
[----:B------:R-:W-:Y:S01]  /*3b40*/  @!P0 STS [UR4+0x7b80], R12 ;  /* 0x007b800cff008988 */ /* 0x000fe20008000804 */
[----:B------:R-:W-:Y:S01]  /*3b50*/  BAR.SYNC.DEFER_BLOCKING 0x0 ;  /* 0x0000000000007b1d */ /* 0x000fe20000010000 */
[----:B------:R-:W-:-:S05]  /*3b60*/  IADD3 R3, P0, PT, R10, UR10, RZ ;  /* 0x0000000a0a037c10 */ /* 0x000fca000ff1e0ff */
[----:B------:R-:W2:Y:S01]  /*3b70*/  S2R R2, SR_TID.X ;  /* 0x0000000000027919 */ /* 0x000ea20000002100 */
[----:B------:R-:W3:Y:S01]  /*3b80*/  LDS R0, [UR4+0x7b80] ;  /* 0x007b8004ff007984 */ /* 0x000ee20008000800 */
[C---:B--2---:R-:W-:Y:S02]  /*3b90*/  LOP3.LUT R4, R2.reuse, 0x3e0, RZ, 0xc0, !PT ;  /* 0x000003e002047812 */ /* 0x044fe400078ec0ff */
[----:B------:R-:W-:-:S05]  /*3ba0*/  LOP3.LUT R2, R2, 0x1f, RZ, 0xc0, !PT ;  /* 0x0000001f02027812 */ /* 0x000fca00078ec0ff */
[----:B------:R-:W-:Y:S02]  /*3bb0*/  IMAD R6, R4, 0x13, R2 ;  /* 0x0000001304067824 */ /* 0x000fe400078e0202 */
[----:B------:R-:W-:Y:S01]  /*3bc0*/  IMAD.X R4, RZ, RZ, UR11, P0 ;  /* 0x0000000bff047e24 */ /* 0x000fe200080e06ff */
[----:B-1----:R-:W-:Y:S01]  /*3bd0*/  LEA R2, P0, R3, UR8, 0x2 ;  /* 0x0000000803027c11 */ /* 0x002fe2000f8010ff */
[----:B0-----:R-:W-:-:S03]  /*3be0*/  VIADD R8, R6, 0x40 ;  /* 0x0000004006087836 */ /* 0x001fc60000000000 */
[----:B------:R-:W-:Y:S01]  /*3bf0*/  LEA.HI.X R3, R3, UR9, R4, 0x2, P0 ;  /* 0x0000000903037c11 */ /* 0x000fe200080f1404 */
[C---:B------:R-:W-:Y:S01]  /*3c00*/  VIADD R4, R6.reuse, 0x80 ;  /* 0x0000008006047836 */ /* 0x040fe20000000000 */
[-C--:B---3--:R-:W-:Y:S01]  /*3c10*/  ISETP.GE.AND P2, PT, R41, R0.reuse, PT ;  /* 0x000000002900720c */ /* 0x088fe20003f46270 */
[----:B------:R-:W-:Y:S01]  /*3c20*/  VIADD R41, R6, 0x60 ;  /* 0x0000006006297836 */ /* 0x000fe20000000000 */
[-C--:B------:R-:W-:Y:S01]  /*3c30*/  ISETP.GE.AND P3, PT, R8, R0.reuse, PT ;  /* 0x000000000800720c */ /* 0x080fe20003f66270 */
[----:B------:R-:W-:Y:S01]  /*3c40*/  VIADD R8, R6, 0xa0 ;  /* 0x000000a006087836 */ /* 0x000fe20000000000 */
[-C--:B------:R-:W-:Y:S02]  /*3c50*/  ISETP.GE.AND P1, PT, R10, R0.reuse, PT ;  /* 0x000000000a00720c */ /* 0x080fe40003f26270 */
[-C--:B------:R-:W-:Y:S01]  /*3c60*/  ISETP.GE.AND P4, PT, R41, R0.reuse, PT ;  /* 0x000000002900720c */ /* 0x080fe20003f86270 */
[----:B------:R-:W-:Y:S01]  /*3c70*/  VIADD R41, R6, 0xc0 ;  /* 0x000000c006297836 */ /* 0x000fe20000000000 */
[-C--:B------:R-:W-:Y:S01]  /*3c80*/  ISETP.GE.AND P5, PT, R4, R0.reuse, PT ;  /* 0x000000000400720c */ /* 0x080fe20003fa6270 */
[----:B------:R-:W-:Y:S01]  /*3c90*/  VIADD R4, R6, 0xe0 ;  /* 0x000000e006047836 */ /* 0x000fe20000000000 */
[----:B------:R-:W-:-:S02]  /*3ca0*/  ISETP.GE.AND P6, PT, R8, R0, PT ;  /* 0x000000000800720c */ /* 0x000fc40003fc6270 */
[-C--:B------:R-:W-:Y:S01]  /*3cb0*/  ISETP.GE.AND P0, PT, R41, R0.reuse, PT ;  /* 0x000000002900720c */ /* 0x080fe20003f06270 */
[----:B------:R-:W-:Y:S01]  /*3cc0*/  VIADD R41, R6, 0x140 ;  /* 0x0000014006297836 */ /* 0x000fe20000000000 */
[----:B------:R0:W-:Y:S01]  /*3cd0*/  @!P2 STG.E desc[UR12][R2.64+0x80], R37 ;  /* 0x000080250200a986 */ /* 0x0001e2000c10190c */
[----:B------:R-:W-:-:S03]  /*3ce0*/  ISETP.GE.AND P2, PT, R40, R0, PT ;  /* 0x000000002800720c */ /* 0x000fc60003f46270 */
[----:B------:R-:W-:Y:S01]  /*3cf0*/  @!P3 STG.E desc[UR12][R2.64+0x100], R43 ;  /* 0x0001002b0200b986 */ /* 0x000fe2000c10190c */
[-C--:B------:R-:W-:Y:S01]  /*3d00*/  ISETP.GE.AND P3, PT, R39, R0.reuse, PT ;  /* 0x000000002700720c */ /* 0x080fe20003f66270 */
[----:B------:R-:W-:Y:S02]  /*3d10*/  VIADD R39, R6, 0x160 ;  /* 0x0000016006277836 */ /* 0x000fe40000000000 */
[----:B------:R1:W-:Y:S01]  /*3d20*/  @!P1 STG.E desc[UR12][R2.64], R35 ;  /* 0x0000002302009986 */ /* 0x0003e2000c10190c */
[----:B------:R-:W-:-:S03]  /*3d30*/  ISETP.GE.AND P1, PT, R4, R0, PT ;  /* 0x000000000400720c */ /* 0x000fc60003f26270 */
[----:B------:R-:W-:Y:S01]  /*3d40*/  @!P4 STG.E desc[UR12][R2.64+0x180], R45 ;  /* 0x0001802d0200c986 */ /* 0x000fe2000c10190c */
[-C--:B------:R-:W-:Y:S01]  /*3d50*/  ISETP.GE.AND P4, PT, R41, R0.reuse, PT ;  /* 0x000000002900720c */ /* 0x080fe20003f86270 */
[C---:B0-----:R-:W-:Y:S02]  /*3d60*/  VIADD R37, R6.reuse, 0x1a0 ;  /* 0x000001a006257836 */ /* 0x041fe40000000000 */
[----:B------:R0:W-:Y:S01]  /*3d70*/  @!P5 STG.E desc[UR12][R2.64+0x200], R33 ;  /* 0x000200210200d986 */ /* 0x0001e2000c10190c */
[-C--:B------:R-:W-:Y:S01]  /*3d80*/  ISETP.GE.AND P5, PT, R39, R0.reuse, PT ;  /* 0x000000002700720c */ /* 0x080fe20003fa6270 */
[C---:B-1----:R-:W-:Y:S02]  /*3d90*/  VIADD R35, R6.reuse, 0x180 ;  /* 0x0000018006237836 */ /* 0x042fe40000000000 */
[----:B------:R1:W-:Y:S04]  /*3da0*/  @!P6 STG.E desc[UR12][R2.64+0x280], R31 ;  /* 0x0002801f0200e986 */ /* 0x0003e8000c10190c */
[----:B------:R2:W-:Y:S01]  /*3db0*/  @!P0 STG.E desc[UR12][R2.64+0x300], R29 ;  /* 0x0003001d02008986 */ /* 0x0005e2000c10190c */
[-C--:B------:R-:W-:Y:S01]  /*3dc0*/  ISETP.GE.AND P6, PT, R35, R0.reuse, PT ;  /* 0x000000002300720c */ /* 0x080fe20003fc6270 */
[C---:B------:R-:W-:Y:S01]  /*3dd0*/  VIADD R35, R6.reuse, 0x1c0 ;  /* 0x000001c006237836 */ /* 0x040fe20000000000 */
[-C--:B------:R-:W-:Y:S01]  /*3de0*/  ISETP.GE.AND P0, PT, R37, R0.reuse, PT ;  /* 0x000000002500720c */ /* 0x080fe20003f06270 */
[C---:B------:R-:W-:Y:S01]  /*3df0*/  VIADD R37, R6.reuse, 0x1e0 ;  /* 0x000001e006257836 */ /* 0x040fe20000000000 */
[----:B------:R2:W-:Y:S01]  /*3e00*/  @!P1 STG.E desc[UR12][R2.64+0x380], R27 ;  /* 0x0003801b02009986 */ /* 0x0005e2000c10190c */
[C---:B0-----:R-:W-:Y:S01]  /*3e10*/  VIADD R33, R6.reuse, 0x200 ;  /* 0x0000020006217836 */ /* 0x041fe20000000000 */
[-C--:B------:R-:W-:Y:S01]  /*3e20*/  ISETP.GE.AND P1, PT, R35, R0.reuse, PT ;  /* 0x000000002300720c */ /* 0x080fe20003f26270 */
[----:B-1----:R-:W-:Y:S01]  /*3e30*/  VIADD R31, R6, 0x220 ;  /* 0x00000220061f7836 */ /* 0x002fe20000000000 */
[----:B------:R2:W-:Y:S01]  /*3e40*/  @!P2 STG.E desc[UR12][R2.64+0x400], R25 ;  /* 0x000400190200a986 */ /* 0x0005e2000c10190c */
[----:B------:R-:W-:-:S03]  /*3e50*/  ISETP.GE.AND P2, PT, R37, R0, PT ;  /* 0x000000002500720c */ /* 0x000fc60003f46270 */
        /* <DEDUP_REMOVED lines=15> */
.L_x_453:
[----:B------:R-:W-:Y:S01]  /*3f50*/  BSSY B1, `(.L_x_480) ;  /* 0x0000006000017945 */ /* 0x000fe20003800000 */
[----:B------:R-:W-:Y:S01]  /*3f60*/  PLOP3.LUT P0, PT, P0, PT, PT, 0x8, 0x80 ;  /* 0x000000000080781c */ /* 0x000fe2000070e170 */
[----:B------:R-:W-:-:S12]  /*3f70*/  IMAD.MOV.U32 R8, RZ, RZ, -0x1 ;  /* 0xffffffffff087424 */ /* 0x000fd800078e00ff */
[----:B------:R-:W-:Y:S05]  /*3f80*/  WARPSYNC.COLLECTIVE R8, `(.L_x_481) ;  /* 0x0000000008087348 */ /* 0x000fea0003c00000 */
[----:B------:R-:W-:Y:S01]  /*3f90*/  VOTE.ANY P0, P0 ;  /* 0x0000000000ff7806 */ /* 0x000fe20000000100 */
[----:B------:R-:W-:-:S12]  /*3fa0*/  ENDCOLLECTIVE ;  /* 0x000000000000791b */ /* 0x000fd80003800000 */
.L_x_481:
[----:B------:R-:W-:Y:S05]  /*3fb0*/  BSYNC B1 ;  /* 0x0000000000017941 */ /* 0x000fea0003800000 */
.L_x_480:
[----:B------:R-:W-:Y:S05]  /*3fc0*/  BRA `(.L_x_482) ;  /* 0xffffffcc00f87947 */ /* 0x000fea000383ffff */
.L_x_455:
[----:B------:R-:W-:Y:S01]  /*3fd0*/  BSSY B1, `(.L_x_483) ;  /* 0x0000006000017945 */ /* 0x000fe20003800000 */
[----:B------:R-:W-:Y:S01]  /*3fe0*/  PLOP3.LUT P0, PT, P0, PT, PT, 0x8, 0x80 ;  /* 0x000000000080781c */ /* 0x000fe2000070e170 */
[----:B------:R-:W-:-:S12]  /*3ff0*/  IMAD.MOV.U32 R8, RZ, RZ, -0x1 ;  /* 0xffffffffff087424 */ /* 0x000fd800078e00ff */
[----:B------:R-:W-:Y:S05]  /*4000*/  WARPSYNC.COLLECTIVE R8, `(.L_x_484) ;  /* 0x0000000008087348 */ /* 0x000fea0003c00000 */
[----:B------:R-:W-:Y:S01]  /*4010*/  VOTE.ANY P0, P0 ;  /* 0x0000000000ff7806 */ /* 0x000fe20000000100 */
[----:B------:R-:W-:-:S12]  /*4020*/  ENDCOLLECTIVE ;  /* 0x000000000000791b */ /* 0x000fd80003800000 */
.L_x_484:
[----:B------:R-:W-:Y:S05]  /*4030*/  BSYNC B1 ;  /* 0x0000000000017941 */ /* 0x000fea0003800000 */
.L_x_483:
[----:B------:R-:W-:Y:S05]  /*4040*/  BRA `(.L_x_485) ;  /* 0xffffffcc00fc7947 */ /* 0x000fea000383ffff */
.L_x_457:
[----:B------:R-:W0:Y:S01]  /*4050*/  S2R R45, SR_GEMASK ;  /* 0x00000000002d7919 */ /* 0x000e220000003c00 */
[----:B------:R-:W-:Y:S01]  /*4060*/  BSSY B1, `(.L_x_486) ;  /* 0x0000007000017945 */ /* 0x000fe20003800000 */
[----:B------:R-:W-:Y:S01]  /*4070*/  ISETP.NE.AND P0, PT, R14, 0x65, PT ;  /* 0x000000650e00780c */ /* 0x000fe20003f05270 */
[----:B------:R-:W-:Y:S01]  /*4080*/  IMAD.MOV.U32 R8, RZ, RZ, -0x1 ;  /* 0xffffffffff087424 */ /* 0x000fe200078e00ff */
[----:B------:R-:W-:-:S13]  /*4090*/  PLOP3.LUT P2, PT, P2, PT, PT, 0x8, 0x80 ;  /* 0x000000000080781c */ /* 0x000fda000174e170 */
[----:B0-----:R-:W-:Y:S05]  /*40a0*/  WARPSYNC.COLLECTIVE R8, `(.L_x_487) ;  /* 0x0000000008087348 */ /* 0x001fea0003c00000 */
[----:B------:R-:W-:Y:S01]  /*40b0*/  VOTE.ANY R8, PT, P2 ;  /* 0x0000000000087806 */ /* 0x000fe200010e0100 */
[----:B0-----:R-:W-:Y:S06]  /*40c0*/  ENDCOLLECTIVE ;  /* 0x000000000000791b */ /* 0x001fec0003800000 */
.L_x_487:
[----:B------:R-:W-:Y:S05]  /*40d0*/  BSYNC B1 ;  /* 0x0000000000017941 */ /* 0x000fea0003800000 */
.L_x_486:
[----:B------:R-:W-:Y:S01]  /*40e0*/  LOP3.LUT R8, R8, 0x80000000, R45, 0xec, !PT ;  /* 0x8000000008087812 */ /* 0x000fe200078eec2d */
[----:B------:R-:W-:Y:S02]  /*40f0*/  IMAD.MOV.U32 R10, RZ, RZ, 0x1 ;  /* 0x00000001ff0a7424 */ /* 0x000fe400078e00ff */
[----:B------:R-:W-:Y:S02]  /*4100*/  VIADD R33, R44, 0x2 ;  /* 0x000000022c217836 */ /* 0x000fe40000000000 */
[----:B------:R-:W-:Y:S02]  /*4110*/  VIADD R9, R8, 0xffffffff ;  /* 0xffffffff08097836 */ /* 0x000fe40000000000 */
[C---:B------:R-:W-:Y:S02]  /*4120*/  VIADD R32, R44.reuse, 0x4 ;  /* 0x000000042c207836 */ /* 0x040fe40000000000 */
[----:B------:R-:W-:Y:S01]  /*4130*/  VIADD R19, R44, 0x8 ;  /* 0x000000082c137836 */ /* 0x000fe20000000000 */
[----:B------:R-:W-:Y:S01]  /*4140*/  LOP3.LUT R38, R8, R9, RZ, 0xc, !PT ;  /* 0x0000000908267212 */ /* 0x000fe200078e0cff */
[----:B------:R-:W-:-:S02]  /*4150*/  IMAD.MOV.U32 R8, RZ, RZ, -0x1 ;  /* 0xffffffffff087424 */ /* 0x000fc400078e00ff */
[----:B------:R-:W-:-:S03]  /*4160*/  VIADD R34, R44, 0x10 ;  /* 0x000000102c227836 */ /* 0x000fc60000000000 */
[----:B------:R-:W0:Y:S02]  /*4170*/  POPC R38, R38 ;  /* 0x0000002600267309 */ /* 0x000e240000000000 */
[----:B0-----:R-:W-:-:S07]  /*4180*/  IMAD.MOV.U32 R9, RZ, RZ, R38 ;  /* 0x000000ffff097224 */ /* 0x001fce00078e0026 */
[----:B------:R-:W-:Y:S05]  /*4190*/  WARPSYNC.COLLECTIVE R8, `(.L_x_488) ;  /* 0x0000000008087348 */ /* 0x000fea0003c00000 */
[----:B------:R0:W1:Y:S02]  /*41a0*/  SHFL.DOWN P2, R16, R15, R10, R9 ;  /* 0x0800000a0f107389 */ /* 0x0000640000040009 */
[----:B01----:R-:W-:Y:S05]  /*41b0*/  ENDCOLLECTIVE ;  /* 0x000000000000791b */ /* 0x003fea0003800000 */
.L_x_488:
[----:B------:R-:W-:Y:S01]  /*41c0*/  IMAD.MOV.U32 R10, RZ, RZ, 0x2 ;  /* 0x00000002ff0a7424 */ /* 0x000fe200078e00ff */
[----:B------:R-:W-:-:S04]  /*41d0*/  ISETP.GE.AND P2, PT, R44, R38, PT ;  /* 0x000000262c00720c */ /* 0x000fc80003f46270 */
[----:B------:R-:W-:-:S05]  /*41e0*/  SEL R16, R16, RZ, !P2 ;  /* 0x000000ff10107207 */ /* 0x000fca0005000000 */
[----:B------:R-:W-:-:S04]  /*41f0*/  IMAD.IADD R17, R16, 0x1, R15 ;  /* 0x0000000110117824 */ /* 0x000fc800078e020f */
[----:B------:R-:W-:-:S07]  /*4200*/  IMAD.MOV.U32 R15, RZ, RZ, R17 ;  /* 0x000000ffff0f7224 */ /* 0x000fce00078e0011 */
[----:B------:R-:W-:Y:S05]  /*4210*/  WARPSYNC.COLLECTIVE R8, `(.L_x_489) ;  /* 0x0000000008087348 */ /* 0x000fea0003c00000 */
[----:B------:R0:W1:Y:S02]  /*4220*/  SHFL.DOWN P2, R16, R15, R10, R9 ;  /* 0x0800000a0f107389 */ /* 0x0000640000040009 */
[----:B01----:R-:W-:Y:S05]  /*4230*/  ENDCOLLECTIVE ;  /* 0x000000000000791b */ /* 0x003fea0003800000 */
.L_x_489:
[----:B------:R-:W-:Y:S01]  /*4240*/  IMAD.MOV.U32 R10, RZ, RZ, 0x4 ;  /* 0x00000004ff0a7424 */ /* 0x000fe200078e00ff */
[----:B------:R-:W-:-:S04]  /*4250*/  ISETP.GT.AND P2, PT, R33, R38, PT ;  /* 0x000000262100720c */ /* 0x000fc80003f44270 */
[----:B------:R-:W-:-:S05]  /*4260*/  SEL R16, R16, RZ, !P2 ;  /* 0x000000ff10107207 */ /* 0x000fca0005000000 */
[----:B------:R-:W-:-:S04]  /*4270*/  IMAD.IADD R35, R17, 0x1, R16 ;  /* 0x0000000111237824 */ /* 0x000fc800078e0210 */
[----:B------:R-:W-:-:S07]  /*4280*/  IMAD.MOV.U32 R15, RZ, RZ, R35 ;  /* 0x000000ffff0f7224 */ /* 0x000fce00078e0023 */
[----:B------:R-:W-:Y:S05]  /*4290*/  WARPSYNC.COLLECTIVE R8, `(.L_x_490) ;  /* 0x0000000008087348 */ /* 0x000fea0003c00000 */
[----:B------:R0:W1:Y:S02]  /*42a0*/  SHFL.DOWN P2, R16, R15, R10, R9 ;  /* 0x0800000a0f107389 */ /* 0x0000640000040009 */
[----:B01----:R-:W-:Y:S05]  /*42b0*/  ENDCOLLECTIVE ;  /* 0x000000000000791b */ /* 0x003fea0003800000 */
.L_x_490:
        /* <DEDUP_REMOVED lines=8> */
.L_x_491:
        /* <DEDUP_REMOVED lines=8> */
.L_x_492:
[----:B------:R-:W0:Y:S01]  /*43c0*/  LDC.64 R8, c[0x0][0x390] ;  /* 0x0000e400ff087b82 */ /* 0x000e220000000a00 */
[----:B------:R-:W-:-:S04]  /*43d0*/  ISETP.GT.AND P2, PT, R34, R38, PT ;  /* 0x000000262200720c */ /* 0x000fc80003f44270 */
[----:B------:R-:W-:-:S05]  /*43e0*/  SEL R16, R16, RZ, !P2 ;  /* 0x000000ff10107207 */ /* 0x000fca0005000000 */
[----:B------:R-:W-:Y:S01]  /*43f0*/  IMAD.IADD R36, R17, 0x1, R16 ;  /* 0x0000000111247824 */ /* 0x000fe200078e0210 */
[----:B0-----:R-:W-:Y:S01]  /*4400*/  IADD3 R35, P2, PT, R8, 0x100, RZ ;  /* 0x0000010008237810 */ /* 0x001fe20007f5e0ff */
[----:B------:R-:W-:-:S04]  /*4410*/  IMAD.MOV.U32 R8, RZ, RZ, -0x1 ;  /* 0xffffffffff087424 */ /* 0x000fc800078e00ff */
[----:B------:R-:W-:-:S08]  /*4420*/  IMAD.X R37, RZ, RZ, R9, P2 ;  /* 0x000000ffff257224 */ /* 0x000fd000010e0609 */
[----:B------:R-:W-:Y:S05]  /*4430*/  WARPSYNC.COLLECTIVE R8, `(.L_x_493) ;  /* 0x0000000008087348 */ /* 0x000fea0003c00000 */
[----:B------:R-:W-:Y:S01]  /*4440*/  VOTE.ALL P0, P0 ;  /* 0x0000000000ff7806 */ /* 0x000fe20000000000 */
[----:B------:R-:W-:-:S12]  /*4450*/  ENDCOLLECTIVE ;  /* 0x000000000000791b */ /* 0x000fd80003800000 */
.L_x_493:
[----:B------:R-:W-:Y:S05]  /*4460*/  BRA `(.L_x_494) ;  /* 0xffffffcc00907947 */ /* 0x000fea000383ffff */
.L_x_459:
[----:B------:R-:W-:Y:S01]  /*4470*/  BSSY B1, `(.L_x_495) ;  /* 0x0000006000017945 */ /* 0x000fe20003800000 */
[----:B------:R-:W-:Y:S01]  /*4480*/  PLOP3.LUT P0, PT, P0, PT, PT, 0x8, 0x80 ;  /* 0x000000000080781c */ /* 0x000fe2000070e170 */
[----:B------:R-:W-:-:S12]  /*4490*/  IMAD.MOV.U32 R8, RZ, RZ, -0x1 ;  /* 0xffffffffff087424 */ /* 0x000fd800078e00ff */
[----:B------:R-:W-:Y:S05]  /*44a0*/  WARPSYNC.COLLECTIVE R8, `(.L_x_496) ;  /* 0x0000000008087348 */ /* 0x000fea0003c00000 */
[----:B------:R-:W-:Y:S01]  /*44b0*/  VOTE.ANY P0, P0 ;  /* 0x0000000000ff7806 */ /* 0x000fe20000000100 */
[----:B------:R-:W-:-:S12]  /*44c0*/  ENDCOLLECTIVE ;  /* 0x000000000000791b */ /* 0x000fd80003800000 */
.L_x_496:
[----:B------:R-:W-:Y:S05]  /*44d0*/  BSYNC B1 ;  /* 0x0000000000017941 */ /* 0x000fea0003800000 */
.L_x_495:
[----:B------:R-:W-:Y:S05]  /*44e0*/  BRA `(.L_x_497) ;  /* 0xffffffcc00a07947 */ /* 0x000fea000383ffff */
.L_x_461:
[----:B------:R-:W-:Y:S01]  /*44f0*/  BSSY B1, `(.L_x_498) ;  /* 0x0000006000017945 */ /* 0x000fe20003800000 */
[----:B------:R-:W-:Y:S01]  /*4500*/  PLOP3.LUT P0, PT, P0, PT, PT, 0x8, 0x80 ;  /* 0x000000000080781c */ /* 0x000fe2000070e170 */
[----:B------:R-:W-:-:S12]  /*4510*/  IMAD.MOV.U32 R8, RZ, RZ, -0x1 ;  /* 0xffffffffff087424 */ /* 0x000fd800078e00ff */
[----:B------:R-:W-:Y:S05]  /*4520*/  WARPSYNC.COLLECTIVE R8, `(.L_x_499) ;  /* 0x0000000008087348 */ /* 0x000fea0003c00000 */
[----:B------:R-:W-:Y:S01]  /*4530*/  VOTE.ANY P0, P0 ;  /* 0x0000000000ff7806 */ /* 0x000fe20000000100 */
[----:B------:R-:W-:-:S12]  /*4540*/  ENDCOLLECTIVE ;  /* 0x000000000000791b */ /* 0x000fd80003800000 */
.L_x_499:
[----:B------:R-:W-:Y:S05]  /*4550*/  BSYNC B1 ;  /* 0x0000000000017941 */ /* 0x000fea0003800000 */
.L_x_498:
[----:B------:R-:W-:Y:S05]  /*4560*/  BRA `(.L_x_500) ;  /* 0xffffffcc00a47947 */ /* 0x000fea000383ffff */
.L_x_463:
[----:B------:R-:W-:Y:S01]  /*4570*/  BSSY B1, `(.L_x_501) ;  /* 0x0000006000017945 */ /* 0x000fe20003800000 */
[----:B------:R-:W-:Y:S01]  /*4580*/  PLOP3.LUT P2, PT, P0, PT, PT, 0x8, 0x80 ;  /* 0x000000000080781c */ /* 0x000fe2000074e170 */
[----:B------:R-:W-:-:S12]  /*4590*/  IMAD.MOV.U32 R8, RZ, RZ, -0x1 ;  /* 0xffffffffff087424 */ /* 0x000fd800078e00ff */
[----:B------:R-:W-:Y:S05]  /*45a0*/  WARPSYNC.COLLECTIVE R8, `(.L_x_502) ;  /* 0x0000000008087348 */ /* 0x000fea0003c00000 */
[----:B------:R-:W-:Y:S01]  /*45b0*/  VOTE.ANY R8, PT, P2 ;  /* 0x0000000000087806 */ /* 0x000fe200010e0100 */
[----:B------:R-:W-:Y:S06]  /*45c0*/  ENDCOLLECTIVE ;  /* 0x000000000000791b */ /* 0x000fec0003800000 */
.L_x_502:
[----:B------:R-:W-:Y:S05]  /*45d0*/  BSYNC B1 ;  /* 0x0000000000017941 */ /* 0x000fea0003800000 */
.L_x_501:
[----:B------:R-:W-:Y:S01]  /*45e0*/  LOP3.LUT R8, R8, 0x80000000, R45, 0xec, !PT ;  /* 0x8000000008087812 */ /* 0x000fe200078eec2d */
[----:B------:R-:W-:Y:S02]  /*45f0*/  IMAD.MOV.U32 R10, RZ, RZ, 0x1 ;  /* 0x00000001ff0a7424 */ /* 0x000fe400078e00ff */
[----:B------:R-:W-:Y:S02]  /*4600*/  VIADD R18, R18, 0xffffffe0 ;  /* 0xffffffe012127836 */ /* 0x000fe40000000000 */
[----:B------:R-:W-:-:S05]  /*4610*/  VIADD R9, R8, 0xffffffff ;  /* 0xffffffff08097836 */ /* 0x000fca0000000000 */
[----:B------:R-:W-:Y:S01]  /*4620*/  LOP3.LUT R17, R8, R9, RZ, 0xc, !PT ;  /* 0x0000000908117212 */ /* 0x000fe200078e0cff */
[----:B------:R-:W-:-:S03]  /*4630*/  IMAD.MOV.U32 R8, RZ, RZ, -0x1 ;  /* 0xffffffffff087424 */ /* 0x000fc600078e00ff */
[----:B------:R0:W1:Y:S04]  /*4640*/  POPC R9, R17 ;  /* 0x0000001100097309 */ /* 0x0000680000000000 */
[----:B01----:R-:W-:Y:S05]  /*4650*/  WARPSYNC.COLLECTIVE R8, `(.L_x_503) ;  /* 0x0000000008087348 */ /* 0x003fea0003c00000 */
[----:B-1----:R1:W2:Y:S02]  /*4660*/  SHFL.DOWN P2, R16, R15, R10, R9 ;  /* 0x0800000a0f107389 */ /* 0x0022a40000040009 */
[----:B012---:R-:W-:Y:S05]  /*4670*/  ENDCOLLECTIVE ;  /* 0x000000000000791b */ /* 0x007fea0003800000 */
.L_x_503:
[----:B------:R-:W-:Y:S01]  /*4680*/  ISETP.GE.AND P0, PT, R44, R9, PT ;  /* 0x000000092c00720c */ /* 0x000fe20003f06270 */
[----:B------:R-:W-:-:S03]  /*4690*/  IMAD.MOV.U32 R10, RZ, RZ, 0x2 ;  /* 0x00000002ff0a7424 */ /* 0x000fc600078e00ff */
[----:B------:R-:W-:Y:S02]  /*46a0*/  SEL R16, R16, RZ, !P0 ;  /* 0x000000ff10107207 */ /* 0x000fe40004000000 */
[----:B------:R-:W-:-:S03]  /*46b0*/  ISETP.GT.AND P0, PT, R33, R9, PT ;  /* 0x000000092100720c */ /* 0x000fc60003f04270 */
[----:B------:R-:W-:-:S10]  /*46c0*/  IMAD.IADD R15, R16, 0x1, R15 ;  /* 0x00000001100f7824 */ /* 0x000fd400078e020f */
[----:B------:R-:W-:Y:S05]  /*46d0*/  WARPSYNC.COLLECTIVE R8, `(.L_x_504) ;  /* 0x0000000008087348 */ /* 0x000fea0003c00000 */
[----:B------:R0:W1:Y:S02]  /*46e0*/  SHFL.DOWN P2, R16, R15, R10, R9 ;  /* 0x0800000a0f107389 */ /* 0x0000640000040009 */
[----:B01----:R-:W-:Y:S05]  /*46f0*/  ENDCOLLECTIVE ;  /* 0x000000000000791b */ /* 0x003fea0003800000 */
.L_x_504:
[----:B------:R-:W-:Y:S01]  /*4700*/  IMAD.MOV.U32 R10, RZ, RZ, 0x4 ;  /* 0x00000004ff0a7424 */ /* 0x000fe200078e00ff */
[----:B------:R-:W-:Y:S02]  /*4710*/  SEL R16, R16, RZ, !P0 ;  /* 0x000000ff10107207 */ /* 0x000fe40004000000 */
[----:B------:R-:W-:-:S03]  /*4720*/  ISETP.GT.AND P0, PT, R32, R9, PT ;  /* 0x000000092000720c */ /* 0x000fc60003f04270 */
[----:B------:R-:W-:-:S10]  /*4730*/  IMAD.IADD R15, R15, 0x1, R16 ;  /* 0x000000010f0f7824 */ /* 0x000fd400078e0210 */
[----:B------:R-:W-:Y:S05]  /*4740*/  WARPSYNC.COLLECTIVE R8, `(.L_x_505) ;  /* 0x0000000008087348 */ /* 0x000fea0003c00000 */
[----:B------:R0:W1:Y:S02]  /*4750*/  SHFL.DOWN P2, R16, R15, R10, R9 ;  /* 0x0800000a0f107389 */ /* 0x0000640000040009 */
[----:B01----:R-:W-:Y:S05]  /*4760*/  ENDCOLLECTIVE ;  /* 0x000000000000791b */ /* 0x003fea0003800000 */
.L_x_505:
[----:B------:R-:W-:Y:S01]  /*4770*/  IMAD.MOV.U32 R10, RZ, RZ, 0x8 ;  /* 0x00000008ff0a7424 */ /* 0x000fe200078e00ff */
[----:B------:R-:W-:Y:S02]  /*4780*/  SEL R16, R16, RZ, !P0 ;  /* 0x000000ff10107207 */ /* 0x000fe40004000000 */
[----:B------:R-:W-:-:S03]  /*4790*/  ISETP.GT.AND P0, PT, R19, R9, PT ;  /* 0x000000091300720c */ /* 0x000fc60003f04270 */
[----:B------:R-:W-:-:S10]  /*47a0*/  IMAD.IADD R15, R15, 0x1, R16 ;  /* 0x000000010f0f7824 */ /* 0x000fd400078e0210 */
[----:B------:R-:W-:Y:S05]  /*47b0*/  WARPSYNC.COLLECTIVE R8, `(.L_x_506) ;  /* 0x0000000008087348 */ /* 0x000fea0003c00000 */
[----:B------:R0:W1:Y:S02]  /*47c0*/  SHFL.DOWN P2, R16, R15, R10, R9 ;  /* 0x0800000a0f107389 */ /* 0x0000640000040009 */
[----:B01----:R-:W-:Y:S05]  /*47d0*/  ENDCOLLECTIVE ;  /* 0x000000000000791b */ /* 0x003fea0003800000 */
.L_x_506:
[----:B------:R-:W-:Y:S01]  /*47e0*/  IMAD.MOV.U32 R10, RZ, RZ, 0x10 ;  /* 0x00000010ff0a7424 */ /* 0x000fe200078e00ff */
[----:B------:R-:W-:Y:S02]  /*47f0*/  SEL R16, R16, RZ, !P0 ;  /* 0x000000ff10107207 */ /* 0x000fe40004000000 */
[----:B------:R-:W-:-:S03]  /*4800*/  ISETP.GT.AND P0, PT, R34, R9, PT ;  /* 0x000000092200720c */ /* 0x000fc60003f04270 */
[----:B------:R-:W-:-:S10]  /*4810*/  IMAD.IADD R15, R15, 0x1, R16 ;  /* 0x000000010f0f7824 */ /* 0x000fd400078e0210 */
[----:B------:R-:W-:Y:S05]  /*4820*/  WARPSYNC.COLLECTIVE R8, `(.L_x_507) ;  /* 0x0000000008087348 */ /* 0x000fea0003c00000 */
[----:B------:R0:W1:Y:S02]  /*4830*/  SHFL.DOWN P2, R16, R15, R10, R9 ;  /* 0x0800000a0f107389 */ /* 0x0000640000040009 */
[----:B01----:R-:W-:Y:S05]  /*4840*/  ENDCOLLECTIVE ;  /* 0x000000000000791b */ /* 0x003fea0003800000 */
.L_x_507:
[----:B------:R-:W-:Y:S02]  /*4850*/  SEL R16, R16, RZ, !P0 ;  /* 0x000000ff10107207 */ /* 0x000fe40004000000 */
[----:B------:R-:W-:Y:S02]  /*4860*/  ISETP.NE.AND P0, PT, R14, 0x65, PT ;  /* 0x000000650e00780c */ /* 0x000fe40003f05270 */
[----:B------:R-:W-:-:S11]  /*4870*/  IADD3 R36, PT, PT, R15, R16, R36 ;  /* 0x000000100f247210 */ /* 0x000fd60007ffe024 */
[----:B------:R-:W-:Y:S05]  /*4880*/  WARPSYNC.COLLECTIVE R8, `(.L_x_508) ;  /* 0x0000000008087348 */ /* 0x000fea0003c00000 */
[----:B------:R-:W-:Y:S01]  /*4890*/  VOTE.ALL P0, P0 ;  /* 0x0000000000ff7806 */ /* 0x000fe20000000000 */
[----:B------:R-:W-:-:S12]  /*48a0*/  ENDCOLLECTIVE ;  /* 0x000000000000791b */ /* 0x000fd80003800000 */
.L_x_508:
[----:B------:R-:W-:Y:S05]  /*48b0*/  BRA `(.L_x_509) ;  /* 0xffffffcc00507947 */ /* 0x000fea000383ffff */
.L_x_468:
[----:B------:R-:W-:Y:S01]  /*48c0*/  BSSY B0, `(.L_x_510) ;  /* 0x0000006000007945 */ /* 0x000fe20003800000 */
[----:B------:R-:W-:Y:S01]  /*48d0*/  PLOP3.LUT P0, PT, P0, PT, PT, 0x8, 0x80 ;  /* 0x000000000080781c */ /* 0x000fe2000070e170 */
[----:B------:R-:W-:-:S12]  /*48e0*/  IMAD.MOV.U32 R8, RZ, RZ, -0x1 ;  /* 0xffffffffff087424 */ /* 0x000fd800078e00ff */
[----:B------:R-:W-:Y:S05]  /*48f0*/  WARPSYNC.COLLECTIVE R8, `(.L_x_511) ;  /* 0x0000000008087348 */ /* 0x000fea0003c00000 */
[----:B------:R-:W-:Y:S01]  /*4900*/  VOTE.ANY P0, P0 ;  /* 0x0000000000ff7806 */ /* 0x000fe20000000100 */
[----:B------:R-:W-:-:S12]  /*4910*/  ENDCOLLECTIVE ;  /* 0x000000000000791b */ /* 0x000fd80003800000 */
.L_x_511:
[----:B------:R-:W-:Y:S05]  /*4920*/  BSYNC B0 ;  /* 0x0000000000007941 */ /* 0x000fea0003800000 */
.L_x_510:
[----:B------:R-:W-:Y:S05]  /*4930*/  BRA `(.L_x_512) ;  /* 0xffffffe400687947 */ /* 0x000fea000383ffff */
.L_x_470:
[----:B------:R-:W-:Y:S01]  /*4940*/  BSSY B0, `(.L_x_513) ;  /* 0x0000006000007945 */ /* 0x000fe20003800000 */
[----:B------:R-:W-:Y:S01]  /*4950*/  PLOP3.LUT P0, PT, P0, PT, PT, 0x8, 0x80 ;  /* 0x000000000080781c */ /* 0x000fe2000070e170 */
[----:B------:R-:W-:-:S12]  /*4960*/  IMAD.MOV.U32 R8, RZ, RZ, -0x1 ;  /* 0xffffffffff087424 */ /* 0x000fd800078e00ff */
[----:B------:R-:W-:Y:S05]  /*4970*/  WARPSYNC.COLLECTIVE R8, `(.L_x_514) ;  /* 0x0000000008087348 */ /* 0x000fea0003c00000 */
[----:B------:R-:W-:Y:S01]  /*4980*/  VOTE.ANY P0, P0 ;  /* 0x0000000000ff7806 */ /* 0x000fe20000000100 */
[----:B------:R-:W-:-:S12]  /*4990*/  ENDCOLLECTIVE ;  /* 0x000000000000791b */ /* 0x000fd80003800000 */
.L_x_514:
[----:B------:R-:W-:Y:S05]  /*49a0*/  BSYNC B0 ;  /* 0x0000000000007941 */ /* 0x000fea0003800000 */
.L_x_513:
[----:B------:R-:W-:Y:S05]  /*49b0*/  BRA `(.L_x_515) ;  /* 0xffffffe4006c7947 */ /* 0x000fea000383ffff */
.L_x_472:
        /* <DEDUP_REMOVED lines=8> */
.L_x_517:
[----:B------:R-:W-:Y:S05]  /*4a40*/  BSYNC B0 ;  /* 0x0000000000007941 */ /* 0x000fea0003800000 */
.L_x_516:
[----:B------:R-:W-:Y:S01]  /*4a50*/  LOP3.LUT R8, R8, 0x80000000, R42, 0xec, !PT ;  /* 0x8000000008087812 */ /* 0x000fe200078eec2a */
[----:B------:R-:W-:Y:S02]  /*4a60*/  IMAD.MOV.U32 R10, RZ, RZ, 0x1 ;  /* 0x00000001ff0a7424 */ /* 0x000fe400078e00ff */
[----:B------:R-:W-:Y:S02]  /*4a70*/  VIADD R19, R33, 0x2 ;  /* 0x0000000221137836 */ /* 0x000fe40000000000 */
[----:B------:R-:W-:-:S05]  /*4a80*/  VIADD R9, R8, 0xffffffff ;  /* 0xffffffff08097836 */ /* 0x000fca0000000000 */
[----:B------:R-:W-:Y:S01]  /*4a90*/  LOP3.LUT R38, R8, R9, RZ, 0xc, !PT ;  /* 0x0000000908267212 */ /* 0x000fe200078e0cff */
[----:B------:R-:W-:-:S05]  /*4aa0*/  IMAD.MOV.U32 R8, RZ, RZ, -0x1 ;  /* 0xffffffffff087424 */ /* 0x000fca00078e00ff */
[----:B------:R-:W0:Y:S02]  /*4ab0*/  POPC R38, R38 ;  /* 0x0000002600267309 */ /* 0x000e240000000000 */
[----:B0-----:R-:W-:Y:S01]  /*4ac0*/  IMAD.MOV.U32 R9, RZ, RZ, R38 ;  /* 0x000000ffff097224 */ /* 0x001fe200078e0026 */
[----:B------:R-:W-:-:S13]  /*4ad0*/  ISETP.GT.AND P3, PT, R19, R38, PT ;  /* 0x000000261300720c */ /* 0x000fda0003f64270 */
[----:B------:R-:W-:Y:S05]  /*4ae0*/  WARPSYNC.COLLECTIVE R8, `(.L_x_518) ;  /* 0x0000000008087348 */ /* 0x000fea0003c00000 */
[----:B------:R0:W1:Y:S02]  /*4af0*/  SHFL.DOWN P2, R16, R15, R10, R9 ;  /* 0x0800000a0f107389 */ /* 0x0000640000040009 */
[----:B01----:R-:W-:Y:S05]  /*4b00*/  ENDCOLLECTIVE ;  /* 0x000000000000791b */ /* 0x003fea0003800000 */
.L_x_518:
        /* <DEDUP_REMOVED lines=8> */
.L_x_519:
[----:B------:R-:W-:Y:S01]  /*4b90*/  IMAD.MOV.U32 R10, RZ, RZ, 0x4 ;  /* 0x00000004ff0a7424 */ /* 0x000fe200078e00ff */
[----:B------:R-:W-:-:S05]  /*4ba0*/  SEL R16, R16, RZ, !P3 ;  /* 0x000000ff10107207 */ /* 0x000fca0005800000 */
[----:B------:R-:W-:Y:S02]  /*4bb0*/  IMAD.IADD R19, R17, 0x1, R16 ;  /* 0x0000000111137824 */ /* 0x000fe400078e0210 */
[----:B------:R-:W-:Y:S02]  /*4bc0*/  VIADD R17, R33, 0x4 ;  /* 0x0000000421117836 */ /* 0x000fe40000000000 */
[----:B------:R-:W-:-:S03]  /*4bd0*/  IMAD.MOV.U32 R15, RZ, RZ, R19 ;  /* 0x000000ffff0f7224 */ /* 0x000fc600078e0013 */
[----:B------:R-:W-:Y:S01]  /*4be0*/  ISETP.GT.AND P3, PT, R17, R38, PT ;  /* 0x000000261100720c */ /* 0x000fe20003f64270 */
[----:B------:R-:W-:-:S12]  /*4bf0*/  VIADD R17, R33, 0x8 ;  /* 0x0000000821117836 */ /* 0x000fd80000000000 */
[----:B------:R-:W-:Y:S05]  /*4c00*/  WARPSYNC.COLLECTIVE R8, `(.L_x_520) ;  /* 0x0000000008087348 */ /* 0x000fea0003c00000 */
[----:B------:R0:W1:Y:S02]  /*4c10*/  SHFL.DOWN P2, R16, R15, R10, R9 ;  /* 0x0800000a0f107389 */ /* 0x0000640000040009 */
[----:B01----:R-:W-:Y:S05]  /*4c20*/  ENDCOLLECTIVE ;  /* 0x000000000000791b */ /* 0x003fea0003800000 */
.L_x_520:
[----:B------:R-:W-:Y:S01]  /*4c30*/  IMAD.MOV.U32 R10, RZ, RZ, 0x8 ;  /* 0x00000008ff0a7424 */ /* 0x000fe200078e00ff */
[----:B------:R-:W-:Y:S02]  /*4c40*/  SEL R16, R16, RZ, !P3 ;  /* 0x000000ff10107207 */ /* 0x000fe40005800000 */
[----:B------:R-:W-:-:S03]  /*4c50*/  ISETP.GT.AND P3, PT, R17, R38, PT ;  /* 0x000000261100720c */ /* 0x000fc60003f64270 */
[----:B------:R-:W-:Y:S02]  /*4c60*/  IMAD.IADD R37, R19, 0x1, R16 ;  /* 0x0000000113257824 */ /* 0x000fe400078e0210 */
[----:B------:R-:W-:Y:S02]  /*4c70*/  VIADD R19, R33, 0x10 ;  /* 0x0000001021137836 */ /* 0x000fe40000000000 */
[----:B------:R-:W-:-:S07]  /*4c80*/  IMAD.MOV.U32 R15, RZ, RZ, R37 ;  /* 0x000000ffff0f7224 */ /* 0x000fce00078e0025 */
[----:B------:R-:W-:Y:S05]  /*4c90*/  WARPSYNC.COLLECTIVE R8, `(.L_x_521) ;  /* 0x0000000008087348 */ /* 0x000fea0003c00000 */
[----:B------:R0:W1:Y:S02]  /*4ca0*/  SHFL.DOWN P2, R16, R15, R10, R9 ;  /* 0x0800000a0f107389 */ /* 0x0000640000040009 */
[----:B01----:R-:W-:Y:S05]  /*4cb0*/  ENDCOLLECTIVE ;  /* 0x000000000000791b */ /* 0x003fea0003800000 */
.L_x_521:
[----:B------:R-:W-:Y:S01]  /*4cc0*/  IMAD.MOV.U32 R10, RZ, RZ, 0x10 ;  /* 0x00000010ff0a7424 */ /* 0x000fe200078e00ff */
[----:B------:R-:W-:-:S05]  /*4cd0*/  SEL R16, R16, RZ, !P3 ;  /* 0x000000ff10107207 */ /* 0x000fca0005800000 */
[----:B------:R-:W-:-:S04]  /*4ce0*/  IMAD.IADD R17, R37, 0x1, R16 ;  /* 0x0000000125117824 */ /* 0x000fc800078e0210 */
[----:B------:R-:W-:-:S07]  /*4cf0*/  IMAD.MOV.U32 R15, RZ, RZ, R17 ;  /* 0x000000ffff0f7224 */ /* 0x000fce00078e0011 */
[----:B------:R-:W-:Y:S05]  /*4d00*/  WARPSYNC.COLLECTIVE R8, `(.L_x_522) ;  /* 0x0000000008087348 */ /* 0x000fea0003c00000 */
[----:B------:R0:W1:Y:S02]  /*4d10*/  SHFL.DOWN P2, R16, R15, R10, R9 ;  /* 0x0800000a0f107389 */ /* 0x0000640000040009 */
[----:B01----:R-:W-:Y:S05]  /*4d20*/  ENDCOLLECTIVE ;  /* 0x000000000000791b */ /* 0x003fea0003800000 */
.L_x_522:
        /* <DEDUP_REMOVED lines=10> */
.L_x_523:
[----:B------:R-:W-:Y:S05]  /*4dd0*/  BRA `(.L_x_524) ;  /* 0xffffffe400007947 */ /* 0x000fea000383ffff */
.L_x_474:
[----:B------:R-:W-:Y:S01]  /*4de0*/  BSSY B0, `(.L_x_525) ;  /* 0x0000006000007945 */ /* 0x000fe20003800000 */
[----:B------:R-:W-:Y:S01]  /*4df0*/  PLOP3.LUT P0, PT, P0, PT, PT, 0x8, 0x80 ;  /* 0x000000000080781c */ /* 0x000fe2000070e170 */
[----:B------:R-:W-:-:S12]  /*4e00*/  IMAD.MOV.U32 R8, RZ, RZ, -0x1 ;  /* 0xffffffffff087424 */ /* 0x000fd800078e00ff */
[----:B------:R-:W-:Y:S05]  /*4e10*/  WARPSYNC.COLLECTIVE R8, `(.L_x_526) ;  /* 0x0000000008087348 */ /* 0x000fea0003c00000 */
[----:B------:R-:W-:Y:S01]  /*4e20*/  VOTE.ANY P0, P0 ;  /* 0x0000000000ff7806 */ /* 0x000fe20000000100 */
[----:B------:R-:W-:-:S12]  /*4e30*/  ENDCOLLECTIVE ;  /* 0x000000000000791b */ /* 0x000fd80003800000 */
.L_x_526:
[----:B------:R-:W-:Y:S05]  /*4e40*/  BSYNC B0 ;  /* 0x0000000000007941 */ /* 0x000fea0003800000 */
.L_x_525:
[----:B------:R-:W-:Y:S05]  /*4e50*/  BRA `(.L_x_527) ;  /* 0xffffffe400107947 */ /* 0x000fea000383ffff */
.L_x_476:
[----:B------:R-:W-:Y:S01]  /*4e60*/  BSSY B0, `(.L_x_528) ;  /* 0x0000006000007945 */ /* 0x000fe20003800000 */
[----:B------:R-:W-:Y:S01]  /*4e70*/  PLOP3.LUT P0, PT, P0, PT, PT, 0x8, 0x80 ;  /* 0x000000000080781c */ /* 0x000fe2000070e170 */
[----:B------:R-:W-:-:S12]  /*4e80*/  IMAD.MOV.U32 R8, RZ, RZ, -0x1 ;  /* 0xffffffffff087424 */ /* 0x000fd800078e00ff */
[----:B------:R-:W-:Y:S05]  /*4e90*/  WARPSYNC.COLLECTIVE R8, `(.L_x_529) ;  /* 0x0000000008087348 */ /* 0x000fea0003c00000 */
[----:B------:R-:W-:Y:S01]  /*4ea0*/  VOTE.ANY P0, P0 ;  /* 0x0000000000ff7806 */ /* 0x000fe20000000100 */
[----:B------:R-:W-:-:S12]  /*4eb0*/  ENDCOLLECTIVE ;  /* 0x000000000000791b */ /* 0x000fd80003800000 */
.L_x_529:
[----:B------:R-:W-:Y:S05]  /*4ec0*/  BSYNC B0 ;  /* 0x0000000000007941 */ /* 0x000fea0003800000 */
.L_x_528:
[----:B------:R-:W-:Y:S05]  /*4ed0*/  BRA `(.L_x_530) ;  /* 0xffffffe400147947 */ /* 0x000fea000383ffff */
.L_x_478:
[----:B------:R-:W-:Y:S01]  /*4ee0*/  BSSY B0, `(.L_x_531) ;  /* 0x0000006000007945 */ /* 0x000fe20003800000 */
[----:B------:R-:W-:Y:S01]  /*4ef0*/  PLOP3.LUT P2, PT, P0, PT, PT, 0x8, 0x80 ;  /* 0x000000000080781c */ /* 0x000fe2000074e170 */
[----:B------:R-:W-:-:S12]  /*4f00*/  IMAD.MOV.U32 R8, RZ, RZ, -0x1 ;  /* 0xffffffffff087424 */ /* 0x000fd800078e00ff */
[----:B------:R-:W-:Y:S05]  /*4f10*/  WARPSYNC.COLLECTIVE R8, `(.L_x_532) ;  /* 0x0000000008087348 */ /* 0x000fea0003c00000 */
[----:B------:R-:W-:Y:S01]  /*4f20*/  VOTE.ANY R8, PT, P2 ;  /* 0x0000000000087806 */ /* 0x000fe200010e0100 */
[----:B------:R-:W-:Y:S06]  /*4f30*/  ENDCOLLECTIVE ;  /* 0x000000000000791b */ /* 0x000fec0003800000 */
.L_x_532:
[----:B------:R-:W-:Y:S05]  /*4f40*/  BSYNC B0 ;  /* 0x0000000000007941 */ /* 0x000fea0003800000 */
.L_x_531:
        /* <DEDUP_REMOVED lines=10> */
.L_x_533:
[----:B------:R-:W-:Y:S01]  /*4ff0*/  ISETP.GE.AND P0, PT, R33, R9, PT ;  /* 0x000000092100720c */ /* 0x000fe20003f06270 */
[----:B------:R-:W-:-:S03]  /*5000*/  IMAD.MOV.U32 R10, RZ, RZ, 0x2 ;  /* 0x00000002ff0a7424 */ /* 0x000fc600078e00ff */
[----:B------:R-:W-:-:S05]  /*5010*/  SEL R16, R16, RZ, !P0 ;  /* 0x000000ff10107207 */ /* 0x000fca0004000000 */
[----:B------:R-:W-:Y:S02]  /*5020*/  IMAD.IADD R44, R16, 0x1, R15 ;  /* 0x00000001102c7824 */ /* 0x000fe400078e020f */
[----:B------:R-:W-:Y:S02]  /*5030*/  VIADD R16, R33, 0x2 ;  /* 0x0000000221107836 */ /* 0x000fe40000000000 */
[----:B------:R-:W-:-:S03]  /*5040*/  IMAD.MOV.U32 R15, RZ, RZ, R44 ;  /* 0x000000ffff0f7224 */ /* 0x000fc600078e002c */
[----:B------:R-:W-:-:S13]  /*5050*/  ISETP.GT.AND P0, PT, R16, R9, PT ;  /* 0x000000091000720c */ /* 0x000fda0003f04270 */
[----:B------:R-:W-:Y:S05]  /*5060*/  WARPSYNC.COLLECTIVE R8, `(.L_x_534) ;  /* 0x0000000008087348 */ /* 0x000fea0003c00000 */
[----:B------:R0:W1:Y:S02]  /*5070*/  SHFL.DOWN P2, R16, R15, R10, R9 ;  /* 0x0800000a0f107389 */ /* 0x0000640000040009 */
[----:B01----:R-:W-:Y:S05]  /*5080*/  ENDCOLLECTIVE ;  /* 0x000000000000791b */ /* 0x003fea0003800000 */
.L_x_534:
[----:B------:R-:W-:Y:S01]  /*5090*/  IMAD.MOV.U32 R10, RZ, RZ, 0x4 ;  /* 0x00000004ff0a7424 */ /* 0x000fe200078e00ff */
[----:B------:R-:W-:Y:S01]  /*50a0*/  SEL R17, R16, RZ, !P0 ;  /* 0x000000ff10117207 */ /* 0x000fe20004000000 */
[----:B------:R-:W-:-:S04]  /*50b0*/  VIADD R16, R33, 0x4 ;  /* 0x0000000421107836 */ /* 0x000fc80000000000 */
[----:B------:R-:W-:Y:S01]  /*50c0*/  IMAD.IADD R17, R44, 0x1, R17 ;  /* 0x000000012c117824 */ /* 0x000fe200078e0211 */
[----:B------:R-:W-:-:S03]  /*50d0*/  ISETP.GT.AND P0, PT, R16, R9, PT ;  /* 0x000000091000720c */ /* 0x000fc60003f04270 */
[----:B------:R-:W-:-:S10]  /*50e0*/  IMAD.MOV.U32 R15, RZ, RZ, R17 ;  /* 0x000000ffff0f7224 */ /* 0x000fd400078e0011 */
[----:B------:R-:W-:Y:S05]  /*50f0*/  WARPSYNC.COLLECTIVE R8, `(.L_x_535) ;  /* 0x0000000008087348 */ /* 0x000fea0003c00000 */
[----:B------:R0:W1:Y:S02]  /*5100*/  SHFL.DOWN P2, R16, R15, R10, R9 ;  /* 0x0800000a0f107389 */ /* 0x0000640000040009 */
[----:B01----:R-:W-:Y:S05]  /*5110*/  ENDCOLLECTIVE ;  /* 0x000000000000791b */ /* 0x003fea0003800000 */
.L_x_535:
[----:B------:R-:W-:Y:S01]  /*5120*/  IMAD.MOV.U32 R10, RZ, RZ, 0x8 ;  /* 0x00000008ff0a7424 */ /* 0x000fe200078e00ff */
[----:B------:R-:W-:-:S05]  /*5130*/  SEL R16, R16, RZ, !P0 ;  /* 0x000000ff10107207 */ /* 0x000fca0004000000 */
[----:B------:R-:W-:Y:S02]  /*5140*/  IMAD.IADD R45, R17, 0x1, R16 ;  /* 0x00000001112d7824 */ /* 0x000fe400078e0210 */
[C---:B------:R-:W-:Y:S02]  /*5150*/  VIADD R16, R33.reuse, 0x8 ;  /* 0x0000000821107836 */ /* 0x040fe40000000000 */
[----:B------:R-:W-:Y:S02]  /*5160*/  IMAD.MOV.U32 R15, RZ, RZ, R45 ;  /* 0x000000ffff0f7224 */ /* 0x000fe400078e002d */
[----:B------:R-:W-:Y:S01]  /*5170*/  VIADD R17, R33, 0x10 ;  /* 0x0000001021117836 */ /* 0x000fe20000000000 */
[----:B------:R-:W-:-:S13]  /*5180*/  ISETP.GT.AND P0, PT, R16, R9, PT ;  /* 0x000000091000720c */ /* 0x000fda0003f04270 */
[----:B------:R-:W-:Y:S05]  /*5190*/  WARPSYNC.COLLECTIVE R8, `(.L_x_536) ;  /* 0x0000000008087348 */ /* 0x000fea0003c00000 */
[----:B------:R0:W1:Y:S02]  /*51a0*/  SHFL.DOWN P2, R16, R15, R10, R9 ;  /* 0x0800000a0f107389 */ /* 0x0000640000040009 */
[----:B01----:R-:W-:Y:S05]  /*51b0*/  ENDCOLLECTIVE ;  /* 0x000000000000791b */ /* 0x003fea0003800000 */
.L_x_536:
[----:B------:R-:W-:Y:S01]  /*51c0*/  IMAD.MOV.U32 R10, RZ, RZ, 0x10 ;  /* 0x00000010ff0a7424 */ /* 0x000fe200078e00ff */
[----:B------:R-:W-:Y:S02]  /*51d0*/  SEL R16, R16, RZ, !P0 ;  /* 0x000000ff10107207 */ /* 0x000fe40004000000 */
[----:B------:R-:W-:-:S03]  /*51e0*/  ISETP.GT.AND P0, PT, R17, R9, PT ;  /* 0x000000091100720c */ /* 0x000fc60003f04270 */
[----:B------:R-:W-:-:S04]  /*51f0*/  IMAD.IADD R44, R45, 0x1, R16 ;  /* 0x000000012d2c7824 */ /* 0x000fc800078e0210 */
[----:B------:R-:W-:-:S07]  /*5200*/  IMAD.MOV.U32 R15, RZ, RZ, R44 ;  /* 0x000000ffff0f7224 */ /* 0x000fce00078e002c */
[----:B------:R-:W-:Y:S05]  /*5210*/  WARPSYNC.COLLECTIVE R8, `(.L_x_537) ;  /* 0x0000000008087348 */ /* 0x000fea0003c00000 */
[----:B------:R0:W1:Y:S02]  /*5220*/  SHFL.DOWN P2, R16, R15, R10, R9 ;  /* 0x0800000a0f107389 */ /* 0x0000640000040009 */
[----:B01----:R-:W-:Y:S05]  /*5230*/  ENDCOLLECTIVE ;  /* 0x000000000000791b */ /* 0x003fea0003800000 */
.L_x_537:
[----:B------:R-:W-:Y:S02]  /*5240*/  SEL R16, R16, RZ, !P0 ;  /* 0x000000ff10107207 */ /* 0x000fe40004000000 */
[----:B------:R-:W-:Y:S02]  /*5250*/  ISETP.NE.AND P0, PT, R14, 0x65, PT ;  /* 0x000000650e00780c */ /* 0x000fe40003f05270 */
[----:B------:R-:W-:-:S11]  /*5260*/  IADD3 R19, PT, PT, R44, R16, R19 ;  /* 0x000000102c137210 */ /* 0x000fd60007ffe013 */
[----:B------:R-:W-:Y:S05]  /*5270*/  WARPSYNC.COLLECTIVE R8, `(.L_x_538) ;  /* 0x0000000008087348 */ /* 0x000fea0003c00000 */
[----:B------:R-:W-:Y:S01]  /*5280*/  VOTE.ALL P0, P0 ;  /* 0x0000000000ff7806 */ /* 0x000fe20000000000 */
[----:B------:R-:W-:-:S12]  /*5290*/  ENDCOLLECTIVE ;  /* 0x000000000000791b */ /* 0x000fd80003800000 */
.L_x_538:
[----:B------:R-:W-:Y:S05]  /*52a0*/  BRA `(.L_x_539) ;  /* 0xffffffe000b07947 */ /* 0x000fea000383ffff */
.L_x_540:
        /* <DEDUP_REMOVED lines=13> */
.L_x_3416:


//--------------------- .text._ZN3cub18CUB_300001_SM_10006detail4scan16DeviceScanKernelINS2_10policy_hubIiiijN4cuda3std3__44plusIvEEE10Policy1000EPiSC_NS0_13ScanTileStateIiLb1EEES9_NS0_8NullTypeEjiLb0ESF_EEvT0_T1_T2_iT3_T4_T5_ --------------------------
	.section	.text._ZN3cub18CUB_300001_SM_10006detail4scan16DeviceScanKernelINS2_10policy_hubIiiijN4cuda3std3__44plusIvEEE10Policy1000EPiSC_NS0_13ScanTileStateIiLb1EEES9_NS0_8NullTypeEjiLb0ESF_EEvT0_T1_T2_iT3_T4_T5_,"ax",@progbits
	.align	128
        .global         _ZN3cub18CUB_300001_SM_10006detail4scan16DeviceScanKernelINS2_10policy_hubIiiijN4cuda3std3__44plusIvEEE10Policy1000EPiSC_NS0_13ScanTileStateIiLb1EEES9_NS0_8NullTypeEjiLb0ESF_EEvT0_T1_T2_iT3_T4_T5_
        .type           _ZN3cub18CUB_300001_SM_10006detail4scan16DeviceScanKernelINS2_10policy_hubIiiijN4cuda3std3__44plusIvEEE10Policy1000EPiSC_NS0_13ScanTileStateIiLb1EEES9_NS0_8NullTypeEjiLb0ESF_EEvT0_T1_T2_iT3_T4_T5_,@function
        .size           _ZN3cub18CUB_300001_SM_10006detail4scan16DeviceScanKernelINS2_10policy_hubIiiijN4cuda3std3__44plusIvEEE10Policy1000EPiSC_NS0_13ScanTileStateIiLb1EEES9_NS0_8NullTypeEjiLb0ESF_EEvT0_T1_T2_iT3_T4_T5_,(.L_x_3417 - _ZN3cub18CUB_300001_SM_10006detail4scan16DeviceScanKernelINS2_10policy_hubIiiijN4cuda3std3__44plusIvEEE10Policy1000EPiSC_NS0_13ScanTileStateIiLb1EEES9_NS0_8NullTypeEjiLb0ESF_EEvT0_T1_T2_iT3_T4_T5_)
        .other          _ZN3cub18CUB_300001_SM_10006detail4scan16DeviceScanKernelINS2_10policy_hubIiiijN4cuda3std3__44plusIvEEE10Policy1000EPiSC_NS0_13ScanTileStateIiLb1EEES9_NS0_8NullTypeEjiLb0ESF_EEvT0_T1_T2_iT3_T4_T5_,@"STO_CUDA_ENTRY STV_DEFAULT"
_ZN3cub18CUB_300001_SM_10006detail4scan16DeviceScanKernelINS2_10policy_hubIiiijN4cuda3std3__44plusIvEEE10Policy1000EPiSC_NS0_13ScanTileStateIiLb1EEES9_NS0_8NullTypeEjiLb0ESF_EEvT0_T1_T2_iT3_T4_T5_:
.text._ZN3cub18CUB_300001_SM_10006detail4scan16DeviceScanKernelINS2_10policy_hubIiiijN4cuda3std3__44plusIvEEE10Policy1000EPiSC_NS0_13ScanTileStateIiLb1EEES9_NS0_8NullTypeEjiLb0ESF_EEvT0_T1_T2_iT3_T4_T5_:
[----:B------:R-:W-:Y:S08]  /*0000*/  LDC R1, c[0x0][0x37c] ;  /* 0x0000df00ff017b82 */ /* 0x000ff00000000800 */
[----:B------:R-:W0:Y:S01]  /*0010*/  S2UR UR4, SR_CTAID.X ;  /* 0x00000000000479c3 */ /* 0x000e220000002500 */
[----:B------:R-:W1:Y:S01]  /*0020*/  LDCU UR5, c[0x0][0x3a0] ;  /* 0x00007400ff0577ac */ /* 0x000e620008000800 */
[----:B------:R-:W2:Y:S06]  /*0030*/  LDCU.64 UR8, c[0x0][0x358] ;  /* 0x00006b00ff0877ac */ /* 0x000eac0008000a00 */
[----:B------:R-:W0:Y:S02]  /*0040*/  LDC R39, c[0x0][0x398] ;  /* 0x0000e600ff277b82 */ /* 0x000e240000000800 */
[----:B0-----:R-:W-:-:S04]  /*0050*/  VIADD R39, R39, UR4 ;  /* 0x0000000427277c36 */ /* 0x001fc80008000000 */
[----:B------:R-:W-:-:S05]  /*0060*/  IMAD R5, R39, 0x2100, RZ ;  /* 0x0000210027057824 */ /* 0x000fca00078e02ff */
[----:B-1----:R-:W-:-:S04]  /*0070*/  IADD3 R0, PT, PT, -R5, UR5, RZ ;  /* 0x0000000505007c10 */ /* 0x002fc8000fffe1ff */
[----:B------:R-:W-:-:S13]  /*0080*/  ISETP.GE.U32.AND P0, PT, R0, 0x2101, PT ;  /* 0x000021010000780c */ /* 0x000fda0003f06070 */
[----:B--2---:R-:W-:Y:S05]  /*0090*/  @!P0 BRA `(.L_x_541) ;  /* 0x0000001c00888947 */ /* 0x004fea0003800000 */
[----:B------:R-:W0:Y:S01]  /*00a0*/  S2R R50, SR_TID.X ;  /* 0x0000000000327919 */ /* 0x000e220000002100 */
[----:B------:R-:W1:Y:S01]  /*00b0*/  LDCU.64 UR4, c[0x0][0x380] ;  /* 0x00007000ff0477ac */ /* 0x000e620008000a00 */
[C---:B0-----:R-:W-:Y:S02]  /*00c0*/  LOP3.LUT R0, R50.reuse, 0x1f, RZ, 0xc0, !PT ;  /* 0x0000001f32007812 */ /* 0x041fe400078ec0ff */
[----:B------:R-:W-:-:S05]  /*00d0*/  LOP3.LUT R3, R50, 0x3e0, RZ, 0xc0, !PT ;  /* 0x000003e032037812 */ /* 0x000fca00078ec0ff */
[----:B------:R-:W-:-:S05]  /*00e0*/  IMAD R0, R3, 0x16, R0 ;  /* 0x0000001603007824 */ /* 0x000fca00078e0200 */
[----:B------:R-:W-:-:S05]  /*00f0*/  IADD3 R0, P0, PT, R5, R0, RZ ;  /* 0x0000000005007210 */ /* 0x000fca0007f1e0ff */
[----:B------:R-:W-:Y:S02]  /*0100*/  IMAD.X R45, RZ, RZ, RZ, P0 ;  /* 0x000000ffff2d7224 */ /* 0x000fe400000e06ff */
[----:B------:R-:W-:-:S03]  /*0110*/  IMAD.SHL.U32 R46, R0, 0x4, RZ ;  /* 0x00000004002e7824 */ /* 0x000fc600078e00ff */
[----:B------:R-:W-:Y:S02]  /*0120*/  SHF.L.U64.HI R45, R0, 0x2, R45 ;  /* 0x00000002002d7819 */ /* 0x000fe4000001022d */
[----:B-1----:R-:W-:-:S04]  /*0130*/  IADD3 R2, P0, PT, R46, UR4, RZ ;  /* 0x000000042e027c10 */ /* 0x002fc8000ff1e0ff */
[----:B------:R-:W-:-:S05]  /*0140*/  IADD3.X R3, PT, PT, R45, UR5, RZ, P0, !PT ;  /* 0x000000052d037c10 */ /* 0x000fca00087fe4ff */
[----:B------:R-:W2:Y:S04]  /*0150*/  LDG.E R5, desc[UR8][R2.64] ;  /* 0x0000000802057981 */ /* 0x000ea8000c1e1900 */
[----:B------:R-:W3:Y:S04]  /*0160*/  LDG.E R7, desc[UR8][R2.64+0x80] ;  /* 0x0000800802077981 */ /* 0x000ee8000c1e1900 */
[----:B------:R-:W4:Y:S04]  /*0170*/  LDG.E R9, desc[UR8][R2.64+0x100] ;  /* 0x0001000802097981 */ /* 0x000f28000c1e1900 */
[----:B------:R-:W5:Y:S04]  /*0180*/  LDG.E R11, desc[UR8][R2.64+0x180] ;  /* 0x00018008020b7981 */ /* 0x000f68000c1e1900 */
        /* <DEDUP_REMOVED lines=17> */
[----:B------:R-:W5:Y:S01]  /*02a0*/  LDG.E R4, desc[UR8][R2.64+0xa80] ;  /* 0x000a800802047981 */ /* 0x000f62000c1e1900 */
[----:B------:R-:W0:Y:S01]  /*02b0*/  S2UR UR5, SR_CgaCtaId ;  /* 0x00000000000579c3 */ /* 0x000e220000008800 */
[----:B------:R-:W-:Y:S01]  /*02c0*/  SHF.R.U32.HI R16, RZ, 0x5, R50 ;  /* 0x00000005ff107819 */ /* 0x000fe20000011632 */
[----:B------:R-:W-:Y:S01]  /*02d0*/  UMOV UR4, 0x400 ;  /* 0x0000040000047882 */ /* 0x000fe20000000000 */
[----:B------:R-:W1:Y:S01]  /*02e0*/  S2R R48, SR_LANEID ;  /* 0x0000000000307919 */ /* 0x000e620000000000 */
[----:B------:R-:W-:Y:S01]  /*02f0*/  ISETP.NE.AND P0, PT, R39, RZ, PT ;  /* 0x000000ff2700720c */ /* 0x000fe20003f05270 */
        /* <DEDUP_REMOVED lines=28> */
[----:B------:R0:W1:Y:S04]  /*04c0*/  LDS.64 R36, [R0] ;  /* 0x0000000000247984 */ /* 0x0000680000000a00 */
[----:B------:R0:W2:Y:S04]  /*04d0*/  LDS.64 R34, [R0+0x8] ;  /* 0x0000080000227984 */ /* 0x0000a80000000a00 */
[----:B------:R0:W3:Y:S04]  /*04e0*/  LDS.64 R32, [R0+0x10] ;  /* 0x0000100000207984 */ /* 0x0000e80000000a00 */
[----:B------:R0:W4:Y:S04]  /*04f0*/  LDS.64 R18, [R0+0x18] ;  /* 0x0000180000127984 */ /* 0x0001280000000a00 */
[----:B------:R0:W0:Y:S04]  /*0500*/  LDS.64 R14, [R0+0x20] ;  /* 0x00002000000e7984 */ /* 0x0000280000000a00 */
[----:B------:R0:W0:Y:S04]  /*0510*/  LDS.64 R12, [R0+0x28] ;  /* 0x00002800000c7984 */ /* 0x0000280000000a00 */
[----:B------:R0:W0:Y:S04]  /*0520*/  LDS.64 R10, [R0+0x30] ;  /* 0x00003000000a7984 */ /* 0x0000280000000a00 */
[----:B------:R0:W0:Y:S04]  /*0530*/  LDS.64 R8, [R0+0x38] ;  /* 0x0000380000087984 */ /* 0x0000280000000a00 */
[----:B------:R0:W0:Y:S04]  /*0540*/  LDS.64 R6, [R0+0x40] ;  /* 0x0000400000067984 */ /* 0x0000280000000a00 */
[----:B------:R0:W0:Y:S04]  /*0550*/  LDS.64 R4, [R0+0x48] ;  /* 0x0000480000047984 */ /* 0x0000280000000a00 */
[----:B------:R0:W0:Y:S01]  /*0560*/  LDS.64 R2, [R0+0x50] ;  /* 0x0000500000027984 */ /* 0x0000220000000a00 */
[----:B------:R-:W-:Y:S06]  /*0570*/  BAR.SYNC.DEFER_BLOCKING 0x0 ;  /* 0x0000000000007b1d */ /* 0x000fec0000010000 */
[----:B-1----:R-:W-:Y:S05]  /*0580*/  @P0 BRA `(.L_x_543) ;  /* 0x00000004001c0947 */ /* 0x002fea0003800000 */
[----:B0-2---:R-:W-:Y:S02]  /*0590*/  IADD3 R17, PT, PT, R34, R37, R36 ;  /* 0x0000002522117210 */ /* 0x005fe40007ffe024 */
[----:B------:R-:W-:Y:S02]  /*05a0*/  ISETP.NE.AND P1, PT, R48, 0x1f, PT ;  /* 0x0000001f3000780c */ /* 0x000fe40003f25270 */
[----:B---3--:R-:W-:Y:S02]  /*05b0*/  IADD3 R17, PT, PT, R32, R35, R17 ;  /* 0x0000002320117210 */ /* 0x008fe40007ffe011 */
[----:B------:R-:W-:Y:S02]  /*05c0*/  ISETP.GE.U32.AND P2, PT, R50, 0x20, PT ;  /* 0x000000203200780c */ /* 0x000fe40003f46070 */
[----:B----4-:R-:W-:Y:S02]  /*05d0*/  IADD3 R17, PT, PT, R18, R33, R17 ;  /* 0x0000002112117210 */ /* 0x010fe40007ffe011 */
[----:B------:R-:W-:-:S02]  /*05e0*/  ISETP.NE.AND P3, PT, R48, RZ, PT ;  /* 0x000000ff3000720c */ /* 0x000fc40003f65270 */
[----:B------:R-:W-:-:S03]  /*05f0*/  IADD3 R17, PT, PT, R14, R19, R17 ;  /* 0x000000130e117210 */ /* 0x000fc60007ffe011 */
[----:B------:R-:W-:Y:S02]  /*0600*/  @!P1 LEA R41, R16, UR4, 0x2 ;  /* 0x0000000410299c11 */ /* 0x000fe4000f8e10ff */
[----:B------:R-:W-:-:S04]  /*0610*/  IADD3 R17, PT, PT, R12, R15, R17 ;  /* 0x0000000f0c117210 */ /* 0x000fc80007ffe011 */
[----:B------:R-:W-:-:S04]  /*0620*/  IADD3 R17, PT, PT, R10, R13, R17 ;  /* 0x0000000d0a117210 */ /* 0x000fc80007ffe011 */
[----:B------:R-:W-:-:S04]  /*0630*/  IADD3 R17, PT, PT, R8, R11, R17 ;  /* 0x0000000b08117210 */ /* 0x000fc80007ffe011 */
[----:B------:R-:W-:-:S04]  /*0640*/  IADD3 R17, PT, PT, R6, R9, R17 ;  /* 0x0000000906117210 */ /* 0x000fc80007ffe011 */
[----:B------:R-:W-:-:S04]  /*0650*/  IADD3 R17, PT, PT, R4, R7, R17 ;  /* 0x0000000704117210 */ /* 0x000fc80007ffe011 */
[----:B------:R-:W-:-:S05]  /*0660*/  IADD3 R20, PT, PT, R2, R5, R17 ;  /* 0x0000000502147210 */ /* 0x000fca0007ffe011 */
        /* <DEDUP_REMOVED lines=20> */
[----:B------:R-:W-:Y:S01]  /*07b0*/  SEL R20, R21, R20, !P0 ;  /* 0x0000001415147207 */ /* 0x000fe20004000000 */
[----:B------:R-:W-:Y:S01]  /*07c0*/  IMAD.IADD R21, R40, 0x1, -R17 ;  /* 0x0000000128157824 */ /* 0x000fe200078e0a11 */
[----:B------:R-:W-:Y:S01]  /*07d0*/  ISETP.NE.AND P0, PT, R16, 0x3, PT ;  /* 0x000000031000780c */ /* 0x000fe20003f05270 */
[----:B------:R-:W-:-:S03]  /*07e0*/  IMAD.IADD R23, R23, 0x1, R22 ;  /* 0x0000000117177824 */ /* 0x000fc600078e0216 */
[----:B------:R-:W-:Y:S01]  /*07f0*/  SEL R20, R22, R20, !P0 ;  /* 0x0000001416147207 */ /* 0x000fe20004000000 */
[----:B-1----:R-:W-:Y:S01]  /*0800*/  IMAD.IADD R24, R23, 0x1, R24 ;  /* 0x0000000117187824 */ /* 0x002fe200078e0218 */
[C---:B------:R-:W-:Y:S02]  /*0810*/  ISETP.NE.AND P0, PT, R16.reuse, 0x4, PT ;  /* 0x000000041000780c */ /* 0x040fe40003f05270 */
[----:B------:R-:W-:Y:S01]  /*0820*/  SEL R17, R21, RZ, P3 ;  /* 0x000000ff15117207 */ /* 0x000fe20001800000 */
        /* <DEDUP_REMOVED lines=18> */
[----:B------:R-:W-:Y:S02]  /*0950*/  ISETP.NE.AND P1, PT, R16, 0xb, PT ;  /* 0x0000000b1000780c */ /* 0x000fe40003f25270 */
[----:B------:R-:W-:Y:S02]  /*0960*/  SEL R20, R29, R20, !P0 ;  /* 0x000000141d147207 */ /* 0x000fe40004000000 */
[----:B------:R-:W-:-:S02]  /*0970*/  ISETP.NE.AND P0, PT, R50, RZ, PT ;  /* 0x000000ff3200720c */ /* 0x000fc40003f05270 */
[----:B------:R-:W-:-:S05]  /*0980*/  SEL R20, R30, R20, !P1 ;  /* 0x000000141e147207 */ /* 0x000fca0004800000 */
[----:B------:R-:W-:-:S06]  /*0990*/  @P2 IMAD.IADD R21, R20, 0x1, R17 ;  /* 0x0000000114152824 */ /* 0x000fcc00078e0211 */
[----:B------:R-:W-:Y:S05]  /*09a0*/  @P0 BRA `(.L_x_544) ;  /* 0x0000000c00f40947 */ /* 0x000fea0003800000 */
[----:B------:R-:W0:Y:S01]  /*09b0*/  LDC.64 R16, c[0x0][0x390] ;  /* 0x0000e400ff107b82 */ /* 0x000e220000000a00 */
[----:B------:R-:W-:Y:S02]  /*09c0*/  IMAD.MOV.U32 R30, RZ, RZ, 0x65 ;  /* 0x00000065ff1e7424 */ /* 0x000fe400078e00ff */
[----:B------:R-:W-:-:S03]  /*09d0*/  IMAD.MOV.U32 R21, RZ, RZ, RZ ;  /* 0x000000ffff157224 */ /* 0x000fc600078e00ff */
[----:B0-----:R0:W-:Y:S01]  /*09e0*/  ST.E.64.STRONG.GPU desc[UR8][R16.64+0x100], R30 ;  /* 0x0001001e10007985 */ /* 0x0011e2000c10fb08 */
[----:B------:R-:W-:Y:S05]  /*09f0*/  BRA `(.L_x_544) ;  /* 0x0000000c00e07947 */ /* 0x000fea0003800000 */
.L_x_543:
[----:B0-2---:R-:W-:Y:S02]  /*0a00*/  IADD3 R17, PT, PT, R34, R37, R36 ;  /* 0x0000002522117210 */ /* 0x005fe40007ffe024 */
[----:B------:R-:W-:Y:S02]  /*0a10*/  ISETP.NE.AND P1, PT, R48, 0x1f, PT ;  /* 0x0000001f3000780c */ /* 0x000fe40003f25270 */
[----:B---3--:R-:W-:Y:S02]  /*0a20*/  IADD3 R17, PT, PT, R32, R35, R17 ;  /* 0x0000002320117210 */ /* 0x008fe40007ffe011 */
[----:B------:R-:W-:Y:S02]  /*0a30*/  ISETP.NE.AND P2, PT, R48, RZ, PT ;  /* 0x000000ff3000720c */ /* 0x000fe40003f45270 */
[----:B----4-:R-:W-:-:S04]  /*0a40*/  IADD3 R17, PT, PT, R18, R33, R17 ;  /* 0x0000002112117210 */ /* 0x010fc80007ffe011 */
        /* <DEDUP_REMOVED lines=56> */
[----:B------:R-:W-:-:S02]  /*0dd0*/  ISETP.GT.U32.AND P0, PT, R50, 0x1f, PT ;  /* 0x0000001f3200780c */ /* 0x000fc40003f04070 */
[----:B------:R-:W-:Y:S02]  /*0de0*/  SEL R20, R30, R20, !P1 ;  /* 0x000000141e147207 */ /* 0x000fe40004800000 */
[----:B------:R-:W-:-:S03]  /*0df0*/  ISETP.GE.U32.AND P1, PT, R50, 0x20, PT ;  /* 0x000000203200780c */ /* 0x000fc60003f26070 */
[----:B------:R-:W-:-:S05]  /*0e00*/  IMAD.IADD R20, R20, 0x1, R21 ;  /* 0x0000000114147824 */ /* 0x000fca00078e0215 */
[----:B------:R-:W-:Y:S01]  /*0e10*/  SEL R47, R17, R20, !P1 ;  /* 0x00000014112f7207 */ /* 0x000fe20004800000 */
[----:B------:R-:W-:Y:S06]  /*0e20*/  @P0 BRA `(.L_x_545) ;  /* 0x0000000800b00947 */ /* 0x000fec0003800000 */
[----:B------:R-:W0:Y:S01]  /*0e30*/  LDC.64 R16, c[0x0][0x390] ;  /* 0x0000e400ff107b82 */ /* 0x000e220000000a00 */
[----:B------:R-:W-:Y:S02]  /*0e40*/  ISETP.NE.AND P1, PT, R50, RZ, PT ;  /* 0x000000ff3200720c */ /* 0x000fe40003f25270 */
[----:B------:R-:W-:-:S05]  /*0e50*/  LOP3.LUT R20, RZ, R50, RZ, 0x33, !PT ;  /* 0x00000032ff147212 */ /* 0x000fca00078e33ff */
[----:B------:R-:W-:-:S06]  /*0e60*/  IMAD.IADD R23, R39, 0x1, R20 ;  /* 0x0000000127177824 */ /* 0x000fcc00078e0214 */
        /* <DEDUP_REMOVED lines=11> */
.L_x_575:
[----:B------:R-:W-:Y:S05]  /*0f20*/  @!P0 BRA `(.L_x_547) ;  /* 0x0000000000748947 */ /* 0x000fea0003800000 */
[----:B------:R-:W-:-:S07]  /*0f30*/  IMAD.MOV.U32 R22, RZ, RZ, 0x3b8 ;  /* 0x000003b8ff167424 */ /* 0x000fce00078e00ff */
.L_x_549:
[----:B------:R-:W-:Y:S02]  /*0f40*/  VIADD R24, R22, 0x1 ;  /* 0x0000000116187836 */ /* 0x000fe40000000000 */
[----:B------:R-:W-:Y:S02]  /*0f50*/  IMAD R39, R39, 0x41a7, RZ ;  /* 0x000041a727277824 */ /* 0x000fe400078e02ff */
[----:B------:R-:W0:Y:S01]  /*0f60*/  I2F.U32.RP R25, R24 ;  /* 0x0000001800197306 */ /* 0x000e220000209000 */
[----:B------:R-:W-:Y:S01]  /*0f70*/  IMAD.MOV R29, RZ, RZ, -R24 ;  /* 0x000000ffff1d7224 */ /* 0x000fe200078e0a18 */
[----:B------:R-:W-:Y:S02]  /*0f80*/  ISETP.NE.U32.AND P2, PT, R24, RZ, PT ;  /* 0x000000ff1800720c */ /* 0x000fe40003f45070 */
[----:B------:R-:W-:-:S04]  /*0f90*/  LOP3.LUT R39, R39, 0x7fffffff, RZ, 0xc0, !PT ;  /* 0x7fffffff27277812 */ /* 0x000fc800078ec0ff */
[----:B0-----:R-:W0:Y:S02]  /*0fa0*/  MUFU.RCP R25, R25 ;  /* 0x0000001900197308 */ /* 0x001e240000001000 */
[----:B0-----:R-:W-:-:S06]  /*0fb0*/  VIADD R20, R25, 0xffffffe ;  /* 0x0ffffffe19147836 */ /* 0x001fcc0000000000 */
[----:B------:R0:W1:Y:S02]  /*0fc0*/  F2I.FTZ.U32.TRUNC.NTZ R21, R20 ;  /* 0x0000001400157305 */ /* 0x000064000021f000 */
[----:B0-----:R-:W-:Y:S02]  /*0fd0*/  IMAD.MOV.U32 R20, RZ, RZ, RZ ;  /* 0x000000ffff147224 */ /* 0x001fe400078e00ff */
[----:B-1----:R-:W-:-:S04]  /*0fe0*/  IMAD R29, R29, R21, RZ ;  /* 0x000000151d1d7224 */ /* 0x002fc800078e02ff */
[----:B------:R-:W-:-:S06]  /*0ff0*/  IMAD.HI.U32 R28, R21, R29, R20 ;  /* 0x0000001d151c7227 */ /* 0x000fcc00078e0014 */
[----:B------:R-:W-:-:S04]  /*1000*/  IMAD.HI.U32 R28, R28, R39, RZ ;  /* 0x000000271c1c7227 */ /* 0x000fc800078e00ff */
[----:B------:R-:W-:-:S04]  /*1010*/  IMAD.MOV R28, RZ, RZ, -R28 ;  /* 0x000000ffff1c7224 */ /* 0x000fc800078e0a1c */
[----:B------:R-:W-:-:S05]  /*1020*/  IMAD R21, R24, R28, R39 ;  /* 0x0000001c18157224 */ /* 0x000fca00078e0227 */
[----:B------:R-:W-:-:S13]  /*1030*/  ISETP.GE.U32.AND P0, PT, R21, R24, PT ;  /* 0x000000181500720c */ /* 0x000fda0003f06070 */
[----:B------:R-:W-:-:S05]  /*1040*/  @P0 IMAD.IADD R21, R21, 0x1, -R24 ;  /* 0x0000000115150824 */ /* 0x000fca00078e0a18 */
[----:B------:R-:W-:-:S13]  /*1050*/  ISETP.GE.U32.AND P0, PT, R21, R24, PT ;  /* 0x000000181500720c */ /* 0x000fda0003f06070 */
[----:B------:R-:W-:Y:S01]  /*1060*/  @P0 IMAD.IADD R21, R21, 0x1, -R24 ;  /* 0x0000000115150824 */ /* 0x000fe200078e0a18 */
[----:B------:R-:W-:-:S04]  /*1070*/  @!P2 LOP3.LUT R21, RZ, R24, RZ, 0x33, !PT ;  /* 0x00000018ff15a212 */ /* 0x000fc800078e33ff */
[----:B------:R-:W-:Y:S05]  /*1080*/  NANOSLEEP R21 ;  /* 0x000000150000735d */ /* 0x000fea0003800000 */
[----:B------:R-:W2:Y:S01]  /*1090*/  LD.E.64.STRONG.GPU R28, desc[UR8][R16.64+0x100] ;  /* 0x00010008101c7980 */ /* 0x000ea2000c10fb00 */
[----:B------:R-:W-:Y:S01]  /*10a0*/  UMOV UR5, 0xffffffff ;  /* 0xffffffff00057882 */ /* 0x000fe20000000000 */
[----:B------:R-:W-:Y:S02]  /*10b0*/  SHF.R.U32.HI R22, RZ, 0x1, R22 ;  /* 0x00000001ff167819 */ /* 0x000fe40000011616 */
[----:B--2---:R-:W-:Y:S01]  /*10c0*/  ISETP.NE.AND P0, PT, R28, 0x63, PT ;  /* 0x000000631c00780c */ /* 0x004fe20003f05270 */
[----:B------:R-:W-:-:S12]  /*10d0*/  BRA.DIV UR5, `(.L_x_548) ;  /* 0x0000003205f47947 */ /* 0x000fd8000b800000 */
[----:B------:R-:W-:-:S13]  /*10e0*/  VOTE.ANY P0, !P0 ;  /* 0x0000000000ff7806 */ /* 0x000fda0004000100 */
.L_x_578:
[----:B------:R-:W-:Y:S05]  /*10f0*/  @P0 BRA `(.L_x_549) ;  /* 0xfffffffc00900947 */ /* 0x000fea000383ffff */
.L_x_547:
        /* <DEDUP_REMOVED lines=22> */
[----:B------:R-:W-:Y:S02]  /*1260*/  IMAD.IADD R43, R41, 0x1, R22 ;  /* 0x00000001292b7824 */ /* 0x000fe400078e0216 */
[----:B------:R-:W0:Y:S03]  /*1270*/  LDC.64 R40, c[0x0][0x390] ;  /* 0x0000e400ff287b82 */ /* 0x000e260000000a00 */
[----:B------:R-:W1:Y:S01]  /*1280*/  SHFL.DOWN PT, R22, R43, 0x4, R16 ;  /* 0x088000002b167989 */ /* 0x000e6200000e0010 */
[----:B0-----:R-:W-:Y:S02]  /*1290*/  IADD3 R40, P3, PT, R40, 0x100, RZ ;  /* 0x0000010028287810 */ /* 0x001fe40007f7e0ff */
[----:B-1----:R-:W-:Y:S02]  /*12a0*/  SEL R22, R22, RZ, !P0 ;  /* 0x000000ff16167207 */ /* 0x002fe40004000000 */
[----:B------:R-:W-:Y:S01]  /*12b0*/  ISETP.GT.AND P0, PT, R24, R16, PT ;  /* 0x000000101800720c */ /* 0x000fe20003f04270 */
[----:B------:R-:W-:-:S02]  /*12c0*/  IMAD.X R41, RZ, RZ, R41, P3 ;  /* 0x000000ffff297224 */ /* 0x000fc400018e0629 */
[----:B------:R-:W-:-:S05]  /*12d0*/  IMAD.IADD R51, R43, 0x1, R22 ;  /* 0x000000012b337824 */ /* 0x000fca00078e0216 */
[----:B------:R-:W0:Y:S02]  /*12e0*/  SHFL.DOWN PT, R22, R51, 0x8, R16 ;  /* 0x0900000033167989 */ /* 0x000e2400000e0010 */
[----:B0-----:R-:W-:Y:S02]  /*12f0*/  SEL R22, R22, RZ, !P0 ;  /* 0x000000ff16167207 */ /* 0x001fe40004000000 */
[----:B------:R-:W-:-:S03]  /*1300*/  ISETP.NE.AND P0, PT, R28, 0x65, PT ;  /* 0x000000651c00780c */ /* 0x000fc60003f05270 */
[----:B------:R-:W-:-:S05]  /*1310*/  IMAD.IADD R29, R51, 0x1, R22 ;  /* 0x00000001331d7824 */ /* 0x000fca00078e0216 */
[----:B------:R-:W0:Y:S05]  /*1320*/  SHFL.DOWN PT, R22, R29, 0x10, R16 ;  /* 0x0a0000001d167989 */ /* 0x000e2a00000e0010 */
[----:B------:R-:W-:Y:S02]  /*1330*/  VOTE.ALL P0, P0 ;  /* 0x0000000000ff7806 */ /* 0x000fe40000000000 */
[----:B0-----:R-:W-:-:S05]  /*1340*/  SEL R22, R22, RZ, !P2 ;  /* 0x000000ff16167207 */ /* 0x001fca0005000000 */
[----:B------:R-:W-:-:S07]  /*1350*/  IMAD.IADD R43, R29, 0x1, R22 ;  /* 0x000000011d2b7824 */ /* 0x000fce00078e0216 */
.L_x_587:
[----:B------:R-:W-:Y:S05]  /*1360*/  @!P0 BRA `(.L_x_551) ;  /* 0x0000000400248947 */ /* 0x000fea0003800000 */
[----:B------:R-:W-:-:S07]  /*1370*/  IMAD.MOV.U32 R44, RZ, RZ, 0x3b8 ;  /* 0x000003b8ff2c7424 */ /* 0x000fce00078e00ff */
.L_x_557:
        /* <DEDUP_REMOVED lines=10> */
.L_x_590:
[----:B------:R-:W-:Y:S05]  /*1420*/  @!P0 BRA `(.L_x_553) ;  /* 0x0000000000748947 */ /* 0x000fea0003800000 */
[----:B------:R-:W-:-:S07]  /*1430*/  IMAD.MOV.U32 R22, RZ, RZ, R44 ;  /* 0x000000ffff167224 */ /* 0x000fce00078e002c */
.L_x_555:
[----:B------:R-:W-:Y:S02]  /*1440*/  VIADD R28, R22, 0x1 ;  /* 0x00000001161c7836 */ /* 0x000fe40000000000 */
[----:B------:R-:W-:Y:S02]  /*1450*/  IMAD R51, R39, 0x41a7, RZ ;  /* 0x000041a727337824 */ /* 0x000fe400078e02ff */
[----:B------:R-:W0:Y:S01]  /*1460*/  I2F.U32.RP R29, R28 ;  /* 0x0000001c001d7306 */ /* 0x000e220000209000 */
[----:B------:R-:W-:Y:S01]  /*1470*/  IMAD.MOV R53, RZ, RZ, -R28 ;  /* 0x000000ffff357224 */ /* 0x000fe200078e0a1c */
[----:B------:R-:W-:-:S06]  /*1480*/  ISETP.NE.U32.AND P2, PT, R28, RZ, PT ;  /* 0x000000ff1c00720c */ /* 0x000fcc0003f45070 */
[----:B0-----:R-:W0:Y:S02]  /*1490*/  MUFU.RCP R29, R29 ;  /* 0x0000001d001d7308 */ /* 0x001e240000001000 */
[----:B0-----:R-:W-:-:S06]  /*14a0*/  VIADD R20, R29, 0xffffffe ;  /* 0x0ffffffe1d147836 */ /* 0x001fcc0000000000 */
[----:B------:R0:W1:Y:S02]  /*14b0*/  F2I.FTZ.U32.TRUNC.NTZ R21, R20 ;  /* 0x0000001400157305 */ /* 0x000064000021f000 */
[----:B0-----:R-:W-:Y:S02]  /*14c0*/  IMAD.MOV.U32 R20, RZ, RZ, RZ ;  /* 0x000000ffff147224 */ /* 0x001fe400078e00ff */
[----:B-1----:R-:W-:-:S04]  /*14d0*/  IMAD R39, R53, R21, RZ ;  /* 0x0000001535277224 */ /* 0x002fc800078e02ff */
[----:B------:R-:W-:Y:S01]  /*14e0*/  IMAD.HI.U32 R52, R21, R39, R20 ;  /* 0x0000002715347227 */ /* 0x000fe200078e0014 */
[----:B------:R-:W-:-:S05]  /*14f0*/  LOP3.LUT R39, R51, 0x7fffffff, RZ, 0xc0, !PT ;  /* 0x7fffffff33277812 */ /* 0x000fca00078ec0ff */
        /* <DEDUP_REMOVED lines=15> */
.L_x_593:
[----:B------:R-:W-:Y:S05]  /*15f0*/  @P0 BRA `(.L_x_555) ;  /* 0xfffffffc00900947 */ /* 0x000fea000383ffff */
.L_x_553:
        /* <DEDUP_REMOVED lines=31> */
.L_x_602:
[----:B------:R-:W-:Y:S05]  /*17f0*/  @P0 BRA `(.L_x_557) ;  /* 0xfffffff800e00947 */ /* 0x000fea000383ffff */
.L_x_551:
        /* <DEDUP_REMOVED lines=8> */
[----:B0-----:R-:W-:-:S05]  /*1880*/  @!P1 LEA R16, R17, R16, 0x18 ;  /* 0x0000001011109211 */ /* 0x001fca00078ec0ff */
[----:B------:R1:W-:Y:S04]  /*1890*/  @!P1 STS [R16+0x8], R31 ;  /* 0x0000081f10009388 */ /* 0x0003e80000000800 */
[----:B------:R1:W-:Y:S01]  /*18a0*/  @!P1 STS [R16+0x4], R43 ;  /* 0x0000042b10009388 */ /* 0x0003e20000000800 */
[----:B--2---:R-:W-:Y:S01]  /*18b0*/  @!P0 LEA R22, R21, R20, 0x18 ;  /* 0x0000001415168211 */ /* 0x004fe200078ec0ff */
[----:B------:R-:W-:Y:S02]  /*18c0*/  IMAD.MOV.U32 R20, RZ, RZ, R47 ;  /* 0x000000ffff147224 */ /* 0x000fe400078e002f */
[----:B------:R-:W-:Y:S02]  /*18d0*/  @!P0 IMAD.MOV.U32 R20, RZ, RZ, R43 ;  /* 0x000000ffff148224 */ /* 0x000fe400078e002b */
[----:B------:R1:W-:Y:S05]  /*18e0*/  @!P0 STS [R22+0x4c], R43 ;  /* 0x00004c2b16008388 */ /* 0x0003ea0000000800 */
.L_x_545:
[----:B------:R-:W-:Y:S05]  /*18f0*/  WARPSYNC.ALL ;  /* 0x0000000000007948 */ /* 0x000fea0003800000 */
[----:B------:R-:W0:Y:S08]  /*1900*/  S2UR UR6, SR_CgaCtaId ;  /* 0x00000000000679c3 */ /* 0x000e300000008800 */
[----:B------:R-:W-:Y:S01]  /*1910*/  BAR.SYNC.DEFER_BLOCKING 0x0 ;  /* 0x0000000000007b1d */ /* 0x000fe20000010000 */
[----:B------:R-:W-:-:S05]  /*1920*/  ISETP.NE.AND P0, PT, R50, RZ, PT ;  /* 0x000000ff3200720c */ /* 0x000fca0003f05270 */
[----:B------:R-:W-:Y:S02]  /*1930*/  UMOV UR5, 0x400 ;  /* 0x0000040000057882 */ /* 0x000fe40000000000 */
[----:B0-----:R-:W-:-:S09]  /*1940*/  ULEA UR5, UR6, UR5, 0x18 ;  /* 0x0000000506057291 */ /* 0x001fd2000f8ec0ff */
[----:B-1----:R-:W0:Y:S02]  /*1950*/  LDS R16, [UR5+0x4c] ;  /* 0x00004c05ff107984 */ /* 0x002e240008000800 */
[----:B0-----:R-:W-:-:S05]  /*1960*/  SEL R21, R16, RZ, P0 ;  /* 0x000000ff10157207 */ /* 0x001fca0000000000 */
[----:B------:R-:W-:-:S07]  /*1970*/  IMAD.IADD R21, R21, 0x1, R20 ;  /* 0x0000000115157824 */ /* 0x000fce00078e0214 */
.L_x_544:
[----:B------:R-:W-:Y:S05]  /*1980*/  BSYNC.RECONVERGENT B0 ;  /* 0x0000000000007941 */ /* 0x000fea0003800200 */
.L_x_542:
[----:B------:R-:W-:Y:S01]  /*1990*/  IMAD.IADD R36, R36, 0x1, R21 ;  /* 0x0000000124247824 */ /* 0x000fe200078e0215 */
[----:B------:R-:W-:Y:S03]  /*19a0*/  BAR.SYNC.DEFER_BLOCKING 0x0 ;  /* 0x0000000000007b1d */ /* 0x000fe60000010000 */
[----:B------:R-:W-:-:S03]  /*19b0*/  IMAD.IADD R37, R37, 0x1, R36 ;  /* 0x0000000125257824 */ /* 0x000fc600078e0224 */
[----:B------:R-:W1:Y:S01]  /*19c0*/  LDCU.64 UR6, c[0x0][0x388] ;  /* 0x00007100ff0677ac */ /* 0x000e620008000a00 */
[----:B------:R-:W-:-:S04]  /*19d0*/  IMAD.IADD R34, R34, 0x1, R37 ;  /* 0x0000000122227824 */ /* 0x000fc800078e0225 */
[----:B------:R-:W-:-:S04]  /*19e0*/  IMAD.IADD R35, R35, 0x1, R34 ;  /* 0x0000000123237824 */ /* 0x000fc800078e0222 */
[----:B------:R-:W-:-:S04]  /*19f0*/  IMAD.IADD R32, R32, 0x1, R35 ;  /* 0x0000000120207824 */ /* 0x000fc800078e0223 */
[----:B------:R-:W-:-:S04]  /*1a00*/  IMAD.IADD R33, R33, 0x1, R32 ;  /* 0x0000000121217824 */ /* 0x000fc800078e0220 */
[----:B------:R-:W-:Y:S01]  /*1a10*/  IMAD.IADD R18, R18, 0x1, R33 ;  /* 0x0000000112127824 */ /* 0x000fe200078e0221 */
[----:B------:R-:W-:Y:S01]  /*1a20*/  STS.64 [R0], R36 ;  /* 0x0000002400007388 */ /* 0x000fe20000000a00 */
[----:B-1----:R-:W-:Y:S02]  /*1a30*/  IADD3 R46, P0, PT, R46, UR6, RZ ;  /* 0x000000062e2e7c10 */ /* 0x002fe4000ff1e0ff */
[----:B------:R-:W-:Y:S01]  /*1a40*/  IMAD.IADD R19, R19, 0x1, R18 ;  /* 0x0000000113137824 */ /* 0x000fe200078e0212 */
[----:B------:R-:W-:Y:S01]  /*1a50*/  STS.64 [R0+0x8], R34 ;  /* 0x0000082200007388 */ /* 0x000fe20000000a00 */
[----:B------:R-:W-:Y:S02]  /*1a60*/  IADD3.X R47, PT, PT, R45, UR7, RZ, P0, !PT ;  /* 0x000000072d2f7c10 */ /* 0x000fe400087fe4ff */
[----:B------:R-:W-:Y:S01]  /*1a70*/  IMAD.IADD R14, R14, 0x1, R19 ;  /* 0x000000010e0e7824 */ /* 0x000fe200078e0213 */
[----:B------:R-:W-:Y:S03]  /*1a80*/  STS.64 [R0+0x10], R32 ;  /* 0x0000102000007388 */ /* 0x000fe60000000a00 */
[----:B------:R-:W-:Y:S01]  /*1a90*/  IMAD.IADD R15, R15, 0x1, R14 ;  /* 0x000000010f0f7824 */ /* 0x000fe200078e020e */
[----:B------:R-:W-:Y:S03]  /*1aa0*/  STS.64 [R0+0x18], R18 ;  /* 0x0000181200007388 */ /* 0x000fe60000000a00 */
[----:B------:R-:W-:Y:S01]  /*1ab0*/  IMAD.IADD R12, R12, 0x1, R15 ;  /* 0x000000010c0c7824 */ /* 0x000fe200078e020f */
[----:B------:R-:W-:Y:S03]  /*1ac0*/  STS.64 [R0+0x20], R14 ;  /* 0x0000200e00007388 */ /* 0x000fe60000000a00 */
[----:B------:R-:W-:-:S04]  /*1ad0*/  IMAD.IADD R13, R13, 0x1, R12 ;  /* 0x000000010d0d7824 */ /* 0x000fc800078e020c */
        /* <DEDUP_REMOVED lines=14> */
[----:B------:R-:W-:-:S05]  /*1bc0*/  IMAD.IADD R3, R3, 0x1, R2 ;  /* 0x0000000103037824 */ /* 0x000fca00078e0202 */
[----:B------:R-:W-:Y:S01]  /*1bd0*/  STS.64 [R0+0x50], R2 ;  /* 0x0000500200007388 */ /* 0x000fe20000000a00 */
[----:B------:R-:W-:-:S03]  /*1be0*/  NOP ;  /* 0x0000000000007918 */ /* 0x000fc60000000000 */
[----:B0-----:R-:W0:Y:S04]  /*1bf0*/  LDS R17, [R38] ;  /* 0x0000000026117984 */ /* 0x001e280000000800 */
        /* <DEDUP_REMOVED lines=44> */
.L_x_541:
[----:B------:R-:W-:-:S13]  /*1ec0*/  ISETP.NE.AND P0, PT, R0, RZ, PT ;  /* 0x000000ff0000720c */ /* 0x000fda0003f05270 */
[----:B------:R-:W-:Y:S05]  /*1ed0*/  @!P0 EXIT ;  /* 0x000000000000894d */ /* 0x000fea0003800000 */
[----:B------:R-:W0:Y:S02]  /*1ee0*/  LDC.64 R2, c[0x0][0x380] ;  /* 0x0000e000ff027b82 */ /* 0x000e240000000a00 */
[----:B0-----:R-:W-:-:S05]  /*1ef0*/  IMAD.WIDE.U32 R2, R5, 0x4, R2 ;  /* 0x0000000405027825 */ /* 0x001fca00078e0002 */
[----:B------:R0:W2:Y:S01]  /*1f00*/  LDG.E R7, desc[UR8][R2.64] ;  /* 0x0000000802077981 */ /* 0x0000a2000c1e1900 */
[----:B------:R-:W1:Y:S02]  /*1f10*/  S2R R52, SR_TID.X ;  /* 0x0000000000347919 */ /* 0x000e640000002100 */
[C---:B-1----:R-:W-:Y:S02]  /*1f20*/  LOP3.LUT R4, R52.reuse, 0x1f, RZ, 0xc0, !PT ;  /* 0x0000001f34047812 */ /* 0x042fe400078ec0ff */
[----:B------:R-:W-:-:S05]  /*1f30*/  LOP3.LUT R5, R52, 0x3e0, RZ, 0xc0, !PT ;  /* 0x000003e034057812 */ /* 0x000fca00078ec0ff */
[----:B------:R-:W-:-:S04]  /*1f40*/  IMAD R15, R5, 0x16, R4 ;  /* 0x00000016050f7824 */ /* 0x000fc800078e0204 */
[C---:B------:R-:W-:Y:S01]  /*1f50*/  VIADD R5, R15.reuse, 0x20 ;  /* 0x000000200f057836 */ /* 0x040fe20000000000 */
[C---:B------:R-:W-:Y:S01]  /*1f60*/  ISETP.GE.U32.AND P6, PT, R15.reuse, R0, PT ;  /* 0x000000000f00720c */ /* 0x040fe20003fc6070 */
[C---:B------:R-:W-:Y:S01]  /*1f70*/  VIADD R9, R15.reuse, 0x40 ;  /* 0x000000400f097836 */ /* 0x040fe20000000000 */
[C---:B------:R-:W-:Y:S01]  /*1f80*/  LEA R4, P1, R15.reuse, R2, 0x2 ;  /* 0x000000020f047211 */ /* 0x040fe200078210ff */
[----:B------:R-:W-:Y:S01]  /*1f90*/  VIADD R11, R15, 0xa0 ;  /* 0x000000a00f0b7836 */ /* 0x000fe20000000000 */
[-C--:B------:R-:W-:Y:S01]  /*1fa0*/  ISETP.GE.U32.AND P5, PT, R5, R0.reuse, PT ;  /* 0x000000000500720c */ /* 0x080fe20003fa6070 */
[----:B------:R-:W-:Y:S01]  /*1fb0*/  VIADD R5, R15, 0xc0 ;  /* 0x000000c00f057836 */ /* 0x000fe20000000000 */
[-C--:B------:R-:W-:Y:S01]  /*1fc0*/  ISETP.GE.U32.AND P0, PT, R9, R0.reuse, PT ;  /* 0x000000000900720c */ /* 0x080fe20003f06070 */
[----:B------:R-:W-:Y:S01]  /*1fd0*/  VIADD R9, R15, 0x100 ;  /* 0x000001000f097836 */ /* 0x000fe20000000000 */
[-C--:B------:R-:W-:Y:S01]  /*1fe0*/  ISETP.GE.U32.AND P4, PT, R11, R0.reuse, PT ;  /* 0x000000000b00720c */ /* 0x080fe20003f86070 */
[----:B------:R-:W-:Y:S01]  /*1ff0*/  VIADD R11, R15, 0x120 ;  /* 0x000001200f0b7836 */ /* 0x000fe20000000000 */
[-C--:B------:R-:W-:Y:S01]  /*2000*/  ISETP.GE.U32.AND P3, PT, R5, R0.reuse, PT ;  /* 0x000000000500720c */ /* 0x080fe20003f66070 */
[----:B------:R-:W-:Y:S01]  /*2010*/  IMAD.X R5, RZ, RZ, R3, P1 ;  /* 0x000000ffff057224 */ /* 0x000fe200008e0603 */
[-C--:B------:R-:W-:Y:S01]  /*2020*/  ISETP.GE.U32.AND P2, PT, R9, R0.reuse, PT ;  /* 0x000000000900720c */ /* 0x080fe20003f46070 */
[----:B0-----:R-:W-:Y:S01]  /*2030*/  VIADD R3, R15, 0x140 ;  /* 0x000001400f037836 */ /* 0x001fe20000000000 */
[----:B------:R-:W-:Y:S01]  /*2040*/  ISETP.GE.U32.AND P1, PT, R11, R0, PT ;  /* 0x000000000b00720c */ /* 0x000fe20003f26070 */
[----:B------:R-:W-:-:S02]  /*2050*/  VIADD R11, R15, 0x1e0 ;  /* 0x000001e00f0b7836 */ /* 0x000fc40000000000 */
[C---:B------:R-:W-:Y:S02]  /*2060*/  VIADD R13, R15.reuse, 0x240 ;  /* 0x000002400f0d7836 */ /* 0x040fe40000000000 */
[C---:B------:R-:W-:Y:S02]  /*2070*/  VIADD R51, R15.reuse, 0x60 ;  /* 0x000000600f337836 */ /* 0x040fe40000000000 */
[C---:B------:R-:W-:Y:S02]  /*2080*/  VIADD R50, R15.reuse, 0x80 ;  /* 0x000000800f327836 */ /* 0x040fe40000000000 */
[C---:B------:R-:W-:Y:S02]  /*2090*/  VIADD R49, R15.reuse, 0xe0 ;  /* 0x000000e00f317836 */ /* 0x040fe40000000000 */
[C---:B------:R-:W-:Y:S02]  /*20a0*/  VIADD R48, R15.reuse, 0x160 ;  /* 0x000001600f307836 */ /* 0x040fe40000000000 */
[----:B------:R-:W-:-:S02]  /*20b0*/  VIADD R47, R15, 0x180 ;  /* 0x000001800f2f7836 */ /* 0x000fc40000000000 */
[C---:B------:R-:W-:Y:S02]  /*20c0*/  VIADD R46, R15.reuse, 0x1a0 ;  /* 0x000001a00f2e7836 */ /* 0x040fe40000000000 */
[C---:B------:R-:W-:Y:S02]  /*20d0*/  VIADD R45, R15.reuse, 0x1c0 ;  /* 0x000001c00f2d7836 */ /* 0x040fe40000000000 */
[C---:B------:R-:W-:Y:S02]  /*20e0*/  VIADD R41, R15.reuse, 0x200 ;  /* 0x000002000f297836 */ /* 0x040fe40000000000 */
[C---:B------:R-:W-:Y:S02]  /*20f0*/  VIADD R40, R15.reuse, 0x260 ;  /* 0x000002600f287836 */ /* 0x040fe40000000000 */
[----:B------:R-:W-:Y:S02]  /*2100*/  VIADD R2, R15, 0x2a0 ;  /* 0x000002a00f027836 */ /* 0x000fe40000000000 */
[----:B--2---:R-:W-:-:S02]  /*2110*/  IMAD.MOV.U32 R17, RZ, RZ, R7 ;  /* 0x000000ffff117224 */ /* 0x004fc400078e0007 */
[----:B------:R-:W2:Y:S02]  /*2120*/  @!P6 LDG.E R7, desc[UR8][R4.64] ;  /* 0x000000080407e981 */ /* 0x000ea4000c1e1900 */
[----:B------:R-:W-:Y:S01]  /*2130*/  IMAD.MOV.U32 R9, RZ, RZ, R17 ;  /* 0x000000ffff097224 */ /* 0x000fe200078e0011 */
[----:B------:R-:W-:Y:S01]  /*2140*/  ISETP.GE.U32.AND P6, PT, R3, R0, PT ;  /* 0x000000000300720c */ /* 0x000fe20003fc6070 */
[----:B------:R-:W-:-:S04]  /*2150*/  VIADD R3, R15, 0x220 ;  /* 0x000002200f037836 */ /* 0x000fc80000000000 */
[----:B------:R-:W3:Y:S01]  /*2160*/  @!P5 LDG.E R9, desc[UR8][R4.64+0x80] ;  /* 0x000080080409d981 */ /* 0x000ee2000c1e1900 */
[-C--:B------:R-:W-:Y:S01]  /*2170*/  ISETP.GE.U32.AND P5, PT, R11, R0.reuse, PT ;  /* 0x000000000b00720c */ /* 0x080fe20003fa6070 */
[--C-:B------:R-:W-:Y:S02]  /*2180*/  IMAD.MOV.U32 R11, RZ, RZ, R17.reuse ;  /* 0x000000ffff0b7224 */ /* 0x100fe400078e0011 */
[--C-:B------:R-:W-:Y:S02]  /*2190*/  IMAD.MOV.U32 R19, RZ, RZ, R17.reuse ;  /* 0x000000ffff137224 */ /* 0x100fe400078e0011 */
[--C-:B------:R-:W-:Y:S02]  /*21a0*/  IMAD.MOV.U32 R21, RZ, RZ, R17.reuse ;  /* 0x000000ffff157224 */ /* 0x100fe400078e0011 */
[----:B------:R-:W4:Y:S01]  /*21b0*/  @!P0 LDG.E R11, desc[UR8][R4.64+0x100] ;  /* 0x00010008040b8981 */ /* 0x000f22000c1e1900 */
[--C-:B------:R-:W-:Y:S01]  /*21c0*/  IMAD.MOV.U32 R25, RZ, RZ, R17.reuse ;  /* 0x000000ffff197224 */ /* 0x100fe200078e0011 */
[----:B------:R-:W-:Y:S01]  /*21d0*/  ISETP.GE.U32.AND P0, PT, R3, R0, PT ;  /* 0x000000000300720c */ /* 0x000fe20003f06070 */
[--C-:B------:R-:W-:Y:S01]  /*21e0*/  IMAD.MOV.U32 R27, RZ, RZ, R17.reuse ;  /* 0x000000ffff1b7224 */ /* 0x100fe200078e0011 */
[----:B------:R-:W5:Y:S01]  /*21f0*/  @!P4 LDG.E R19, desc[UR8][R4.64+0x280] ;  /* 0x000280080413c981 */ /* 0x000f62000c1e1900 */
[----:B------:R-:W-:-:S02]  /*2200*/  IMAD.MOV.U32 R29, RZ, RZ, R17 ;  /* 0x000000ffff1d7224 */ /* 0x000fc400078e0011 */
[----:B------:R-:W-:Y:S01]  /*2210*/  VIADD R3, R15, 0x280 ;  /* 0x000002800f037836 */ /* 0x000fe20000000000 */
[----:B------:R-:W5:Y:S01]  /*2220*/  @!P3 LDG.E R21, desc[UR8][R4.64+0x300] ;  /* 0x000300080415b981 */ /* 0x000f62000c1e1900 */
[----:B------:R-:W-:-:S03]  /*2230*/  ISETP.GE.U32.AND P4, PT, R13, R0, PT ;  /* 0x000000000d00720c */ /* 0x000fc60003f86070 */
[----:B------:R-:W5:Y:S01]  /*2240*/  @!P2 LDG.E R25, desc[UR8][R4.64+0x400] ;  /* 0x000400080419a981 */ /* 0x000f62000c1e1900 */
[-C--:B------:R-:W-:Y:S02]  /*2250*/  ISETP.GE.U32.AND P3, PT, R3, R0.reuse, PT ;  /* 0x000000000300720c */ /* 0x080fe40003f66070 */
[-C--:B------:R-:W-:Y:S01]  /*2260*/  ISETP.GE.U32.AND P2, PT, R51, R0.reuse, PT ;  /* 0x000000003300720c */ /* 0x080fe20003f46070 */
[----:B------:R-:W5:Y:S01]  /*2270*/  @!P1 LDG.E R27, desc[UR8][R4.64+0x480] ;  /* 0x00048008041b9981 */ /* 0x000f62000c1e1900 */
[----:B------:R-:W-:-:S03]  /*2280*/  ISETP.GE.U32.AND P1, PT, R50, R0, PT ;  /* 0x000000003200720c */ /* 0x000fc60003f26070 */
[----:B------:R-:W5:Y:S01]  /*2290*/  @!P6 LDG.E R29, desc[UR8][R4.64+0x500] ;  /* 0x00050008041de981 */ /* 0x000f62000c1e1900 */
[----:B------:R-:W-:Y:S01]  /*22a0*/  ISETP.GE.U32.AND P6, PT, R49, R0, PT ;  /* 0x000000003100720c */ /* 0x000fe20003fc6070 */
[--C-:B------:R-:W-:Y:S02]  /*22b0*/  IMAD.MOV.U32 R43, RZ, RZ, R17.reuse ;  /* 0x000000ffff2b7224 */ /* 0x100fe400078e0011 */
[--C-:B------:R-:W-:Y:S02]  /*22c0*/  IMAD.MOV.U32 R6, RZ, RZ, R17.reuse ;  /* 0x000000ffff067224 */ /* 0x100fe400078e0011 */
[--C-:B------:R-:W-:Y:S02]  /*22d0*/  IMAD.MOV.U32 R8, RZ, RZ, R17.reuse ;  /* 0x000000ffff087224 */ /* 0x100fe400078e0011 */
[--C-:B------:R-:W-:Y:S01]  /*22e0*/  IMAD.MOV.U32 R10, RZ, RZ, R17.reuse ;  /* 0x000000ffff0a7224 */ /* 0x100fe200078e0011 */
[----:B------:R-:W5:Y:S01]  /*22f0*/  @!P5 LDG.E R43, desc[UR8][R4.64+0x780] ;  /* 0x00078008042bd981 */ /* 0x000f62000c1e1900 */
[----:B------:R-:W-:-:S02]  /*2300*/  IMAD.MOV.U32 R13, RZ, RZ, R17 ;  /* 0x000000ffff0d7224 */ /* 0x000fc400078e0011 */
[--C-:B------:R-:W-:Y:S01]  /*2310*/  IMAD.MOV.U32 R15, RZ, RZ, R17.reuse ;  /* 0x000000ffff0f7224 */ /* 0x100fe200078e0011 */
[----:B------:R-:W5:Y:S01]  /*2320*/  @!P0 LDG.E R6, desc[UR8][R4.64+0x880] ;  /* 0x0008800804068981 */ /* 0x000f62000c1e1900 */
[----:B------:R-:W-:Y:S01]  /*2330*/  IMAD.MOV.U32 R23, RZ, RZ, R17 ;  /* 0x000000ffff177224 */ /* 0x000fe200078e0011 */
[-C--:B------:R-:W-:Y:S02]  /*2340*/  ISETP.GE.U32.AND P5, PT, R48, R0.reuse, PT ;  /* 0x000000003000720c */ /* 0x080fe40003fa6070 */
[----:B------:R-:W5:Y:S01]  /*2350*/  @!P4 LDG.E R8, desc[UR8][R4.64+0x900] ;  /* 0x000900080408c981 */ /* 0x000f62000c1e1900 */
[-C--:B------:R-:W-:Y:S02]  /*2360*/  ISETP.GE.U32.AND P0, PT, R47, R0.reuse, PT ;  /* 0x000000002f00720c */ /* 0x080fe40003f06070 */
[-C--:B------:R-:W-:Y:S01]  /*2370*/  ISETP.GE.U32.AND P4, PT, R46, R0.reuse, PT ;  /* 0x000000002e00720c */ /* 0x080fe20003f86070 */
[----:B------:R-:W5:Y:S01]  /*2380*/  @!P3 LDG.E R10, desc[UR8][R4.64+0xa00] ;  /* 0x000a0008040ab981 */ /* 0x000f62000c1e1900 */
[----:B------:R-:W-:-:S03]  /*2390*/  ISETP.GE.U32.AND P3, PT, R45, R0, PT ;  /* 0x000000002d00720c */ /* 0x000fc60003f66070 */
[----:B------:R-:W5:Y:S01]  /*23a0*/  @!P2 LDG.E R13, desc[UR8][R4.64+0x180] ;  /* 0x00018008040da981 */ /* 0x000f62000c1e1900 */
[----:B------:R-:W-:-:S03]  /*23b0*/  ISETP.GE.U32.AND P2, PT, R41, R0, PT ;  /* 0x000000002900720c */ /* 0x000fc60003f46070 */
        /* <DEDUP_REMOVED lines=10> */
[----:B------:R-:W-:Y:S01]  /*2460*/  IMAD.MOV.U32 R16, RZ, RZ, R17 ;  /* 0x000000ffff107224 */ /* 0x000fe200078e0011 */
[----:B------:R-:W5:Y:S04]  /*2470*/  @!P0 LDG.E R33, desc[UR8][R4.64+0x600] ;  /* 0x0006000804218981 */ /* 0x000f68000c1e1900 */
[----:B------:R-:W5:Y:S04]  /*2480*/  @!P4 LDG.E R35, desc[UR8][R4.64+0x680] ;  /* 0x000680080423c981 */ /* 0x000f68000c1e1900 */
[----:B------:R-:W5:Y:S04]  /*2490*/  @!P3 LDG.E R37, desc[UR8][R4.64+0x700] ;  /* 0x000700080425b981 */ /* 0x000f68000c1e1900 */
[----:B------:R-:W5:Y:S04]  /*24a0*/  @!P2 LDG.E R53, desc[UR8][R4.64+0x800] ;  /* 0x000800080435a981 */ /* 0x000f68000c1e1900 */
[----:B------:R-:W5:Y:S04]  /*24b0*/  @!P1 LDG.E R16, desc[UR8][R4.64+0x980] ;  /* 0x0009800804109981 */ /* 0x000f68000c1e1900 */
[----:B------:R-:W5:Y:S01]  /*24c0*/  @!P6 LDG.E R17, desc[UR8][R4.64+0xa80] ;  /* 0x000a80080411e981 */ /* 0x000f62000c1e1900 */
[----:B------:R-:W0:Y:S01]  /*24d0*/  S2R R3, SR_LANEID ;  /* 0x0000000000037919 */ /* 0x000e220000000000 */
[----:B------:R-:W1:Y:S01]  /*24e0*/  S2UR UR5, SR_CgaCtaId ;  /* 0x00000000000579c3 */ /* 0x000e620000008800 */
[----:B------:R-:W-:Y:S01]  /*24f0*/  SHF.R.U32.HI R42, RZ, 0x5, R52 ;  /* 0x00000005ff2a7819 */ /* 0x000fe20000011634 */
[----:B------:R-:W-:Y:S01]  /*2500*/  UMOV UR4, 0x400 ;  /* 0x0000040000047882 */ /* 0x000fe20000000000 */
[----:B------:R-:W-:Y:S01]  /*2510*/  ISETP.NE.AND P0, PT, R39, RZ, PT ;  /* 0x000000ff2700720c */ /* 0x000fe20003f05270 */
[----:B-1----:R-:W-:-:S02]  /*2520*/  ULEA UR4, UR5, UR4, 0x18 ;  /* 0x0000000405047291 */ /* 0x002fc4000f8ec0ff */
[----:B0-----:R-:W-:-:S05]  /*2530*/  IMAD R38, R42, 0x2c0, R3 ;  /* 0x000002c02a267824 */ /* 0x001fca00078e0203 */
        /* <DEDUP_REMOVED lines=41> */
[----:B------:R-:W-:Y:S02]  /*27d0*/  ISETP.NE.AND P2, PT, R42, 0xb, PT ;  /* 0x0000000b2a00780c */ /* 0x000fe40003f45270 */
[----:B----4-:R-:W-:Y:S02]  /*27e0*/  IADD3 R16, PT, PT, R10, R9, R16 ;  /* 0x000000090a107210 */ /* 0x010fe40007ffe010 */
[----:B------:R-:W-:-:S02]  /*27f0*/  ISETP.GE.U32.AND P3, PT, R52, 0x20, PT ;  /* 0x000000203400780c */ /* 0x000fc40003f66070 */
        /* <DEDUP_REMOVED lines=46> */
[----:B------:R-:W-:Y:S02]  /*2ae0*/  SEL R16, R22, R16, !P0 ;  /* 0x0000001016107207 */ /* 0x000fe40004000000 */
[----:B------:R-:W-:-:S04]  /*2af0*/  ISETP.NE.AND P0, PT, R42, 0x8, PT ;  /* 0x000000082a00780c */ /* 0x000fc80003f05270 */
[----:B------:R-:W-:Y:S02]  /*2b00*/  SEL R16, R23, R16, !P0 ;  /* 0x0000001017107207 */ /* 0x000fe40004000000 */
[----:B------:R-:W-:Y:S02]  /*2b10*/  ISETP.NE.AND P0, PT, R42, 0xa, PT ;  /* 0x0000000a2a00780c */ /* 0x000fe40003f05270 */
[----:B------:R-:W-:Y:S02]  /*2b20*/  SEL R16, R24, R16, !P1 ;  /* 0x0000001018107207 */ /* 0x000fe40004800000 */
[----:B------:R-:W-:Y:S02]  /*2b30*/  ISETP.NE.AND P1, PT, R3, RZ, PT ;  /* 0x000000ff0300720c */ /* 0x000fe40003f25270 */
[----:B------:R-:W-:Y:S01]  /*2b40*/  SEL R16, R25, R16, !P0 ;  /* 0x0000001019107207 */ /* 0x000fe20004000000 */
[----:B------:R-:W-:Y:S01]  /*2b50*/  @!P2 IMAD.IADD R16, R26, 0x1, R25 ;  /* 0x000000011a10a824 */ /* 0x000fe200078e0219 */
[----:B------:R-:W-:-:S02]  /*2b60*/  SEL R3, R39, RZ, P1 ;  /* 0x000000ff27037207 */ /* 0x000fc40000800000 */
[----:B------:R-:W-:-:S03]  /*2b70*/  ISETP.NE.AND P0, PT, R52, RZ, PT ;  /* 0x000000ff3400720c */ /* 0x000fc60003f05270 */
[----:B------:R-:W-:-:S05]  /*2b80*/  @P3 IMAD.IADD R39, R16, 0x1, R3 ;  /* 0x0000000110273824 */ /* 0x000fca00078e0203 */
[----:B------:R-:W-:Y:S01]  /*2b90*/  SEL R39, R39, RZ, P0 ;  /* 0x000000ff27277207 */ /* 0x000fe20000000000 */
[----:B------:R-:W-:Y:S06]  /*2ba0*/  BRA `(.L_x_559) ;  /* 0x0000000c00f87947 */ /* 0x000fec0003800000 */
.L_x_558:
[----:B0-2---:R-:W-:Y:S02]  /*2bb0*/  IADD3 R16, PT, PT, R6, R5, R4 ;  /* 0x0000000506107210 */ /* 0x005fe40007ffe004 */
[C---:B------:R-:W-:Y:S02]  /*2bc0*/  ISETP.NE.AND P1, PT, R3.reuse, 0x1f, PT ;  /* 0x0000001f0300780c */ /* 0x040fe40003f25270 */
        /* <DEDUP_REMOVED lines=22> */
[----:B------:R-:W-:Y:S01]  /*2d30*/  ISETP.NE.AND P0, PT, R42, 0x2, PT ;  /* 0x000000022a00780c */ /* 0x000fe20003f05270 */
[----:B------:R-:W0:Y:S02]  /*2d40*/  S2R R53, SR_TID.X ;  /* 0x0000000000357919 */ /* 0x000e240000002100 */
[----:B------:R-:W-:Y:S01]  /*2d50*/  IMAD.IADD R43, R44, 0x1, -R43 ;  /* 0x000000012c2b7824 */ /* 0x000fe200078e0a2b */
[----:B------:R-:W-:Y:S01]  /*2d60*/  @!P1 STS [R52+0x10], R44 ;  /* 0x0000102c34009388 */ /* 0x000fe20000000800 */
[----:B------:R-:W-:Y:S01]  /*2d70*/  BAR.SYNC.DEFER_BLOCKING 0x0 ;  /* 0x0000000000007b1d */ /* 0x000fe20000010000 */
[----:B------:R-:W-:-:S05]  /*2d80*/  ISETP.NE.AND P1, PT, R42, 0x9, PT ;  /* 0x000000092a00780c */ /* 0x000fca0003f25270 */
[----:B------:R-:W1:Y:S04]  /*2d90*/  LDS.128 R16, [UR4+0x10] ;  /* 0x00001004ff107984 */ /* 0x000e680008000c00 */
[----:B------:R-:W2:Y:S04]  /*2da0*/  LDS.128 R20, [UR4+0x20] ;  /* 0x00002004ff147984 */ /* 0x000ea80008000c00 */
[----:B------:R-:W3:Y:S01]  /*2db0*/  LDS.128 R24, [UR4+0x30] ;  /* 0x00003004ff187984 */ /* 0x000ee20008000c00 */
[----:B-1----:R-:W-:-:S04]  /*2dc0*/  IMAD.IADD R17, R16, 0x1, R17 ;  /* 0x0000000110117824 */ /* 0x002fc800078e0211 */
[----:B------:R-:W-:Y:S01]  /*2dd0*/  IMAD.IADD R18, R18, 0x1, R17 ;  /* 0x0000000112127824 */ /* 0x000fe200078e0211 */
[----:B------:R-:W-:Y:S02]  /*2de0*/  SEL R16, R17, R16, !P0 ;  /* 0x0000001011107207 */ /* 0x000fe40004000000 */
[----:B------:R-:W-:Y:S01]  /*2df0*/  ISETP.NE.AND P0, PT, R42, 0x3, PT ;  /* 0x000000032a00780c */ /* 0x000fe20003f05270 */
[----:B------:R-:W-:Y:S01]  /*2e00*/  IMAD.IADD R19, R19, 0x1, R18 ;  /* 0x0000000113137824 */ /* 0x000fe200078e0212 */
[----:B------:R-:W-:Y:S02]  /*2e10*/  SEL R17, R43, RZ, P2 ;  /* 0x000000ff2b117207 */ /* 0x000fe40001000000 */
[----:B------:R-:W-:Y:S01]  /*2e20*/  SEL R16, R18, R16, !P0 ;  /* 0x0000001012107207 */ /* 0x000fe20004000000 */
[----:B--2---:R-:W-:Y:S01]  /*2e30*/  IMAD.IADD R20, R19, 0x1, R20 ;  /* 0x0000000113147824 */ /* 0x004fe200078e0214 */
        /* <DEDUP_REMOVED lines=8> */
[----:B---3--:R-:W-:Y:S01]  /*2ec0*/  IMAD.IADD R24, R23, 0x1, R24 ;  /* 0x0000000117187824 */ /* 0x008fe200078e0218 */
        /* <DEDUP_REMOVED lines=12> */
[----:B0-----:R-:W-:-:S02]  /*2f90*/  ISETP.GT.U32.AND P0, PT, R53, 0x1f, PT ;  /* 0x0000001f3500780c */ /* 0x001fc40003f04070 */
        /* <DEDUP_REMOVED lines=20> */
.L_x_605:
[----:B------:R-:W-:Y:S05]  /*30e0*/  @!P0 BRA `(.L_x_562) ;  /* 0x0000000000748947 */ /* 0x000fea0003800000 */
[----:B------:R-:W-:-:S07]  /*30f0*/  IMAD.MOV.U32 R22, RZ, RZ, 0x3b8 ;  /* 0x000003b8ff167424 */ /* 0x000fce00078e00ff */
.L_x_564:
        /* <DEDUP_REMOVED lines=27> */
.L_x_608:
[----:B------:R-:W-:Y:S05]  /*32b0*/  @P0 BRA `(.L_x_564) ;  /* 0xfffffffc00900947 */ /* 0x000fea000383ffff */
.L_x_562:
        /* <DEDUP_REMOVED lines=8> */
[----:B------:R-:W-:-:S06]  /*3340*/  LOP3.LUT R16, R21, R16, RZ, 0xc, !PT ;  /* 0x0000001015107212 */ /* 0x000fcc00078e0cff */
        /* <DEDUP_REMOVED lines=11> */
[----:B------:R-:W-:Y:S02]  /*3400*/  IMAD.IADD R26, R43, 0x1, R22 ;  /* 0x000000012b1a7824 */ /* 0x000fe400078e0216 */
[----:B------:R-:W0:Y:S03]  /*3410*/  LDC.64 R42, c[0x0][0x390] ;  /* 0x0000e400ff2a7b82 */ /* 0x000e260000000a00 */
[----:B------:R-:W1:Y:S02]  /*3420*/  SHFL.DOWN PT, R22, R26, 0x4, R16 ;  /* 0x088000001a167989 */ /* 0x000e6400000e0010 */
[----:B-1----:R-:W-:-:S02]  /*3430*/  SEL R25, R22, RZ, !P0 ;  /* 0x000000ff16197207 */ /* 0x002fc40004000000 */
[-C--:B------:R-:W-:Y:S01]  /*3440*/  ISETP.GT.AND P0, PT, R17, R16.reuse, PT ;  /* 0x000000101100720c */ /* 0x080fe20003f04270 */
[----:B------:R-:W-:Y:S02]  /*3450*/  VIADD R17, R3, 0x10 ;  /* 0x0000001003117836 */ /* 0x000fe40000000000 */
[----:B------:R-:W-:Y:S01]  /*3460*/  IMAD.IADD R25, R26, 0x1, R25 ;  /* 0x000000011a197824 */ /* 0x000fe200078e0219 */
[----:B0-----:R-:W-:Y:S02]  /*3470*/  IADD3 R26, P3, PT, R42, 0x100, RZ ;  /* 0x000001002a1a7810 */ /* 0x001fe40007f7e0ff */
[----:B------:R-:W-:Y:S02]  /*3480*/  ISETP.GT.AND P2, PT, R17, R16, PT ;  /* 0x000000101100720c */ /* 0x000fe40003f44270 */
[----:B------:R-:W0:Y:S01]  /*3490*/  SHFL.DOWN PT, R22, R25, 0x8, R16 ;  /* 0x0900000019167989 */ /* 0x000e2200000e0010 */
[----:B------:R-:W-:Y:S01]  /*34a0*/  IMAD.X R43, RZ, RZ, R43, P3 ;  /* 0x000000ffff2b7224 */ /* 0x000fe200018e062b */
[----:B0-----:R-:W-:-:S02]  /*34b0*/  SEL R20, R22, RZ, !P0 ;  /* 0x000000ff16147207 */ /* 0x001fc40004000000 */
[----:B------:R-:W-:-:S03]  /*34c0*/  ISETP.NE.AND P0, PT, R24, 0x65, PT ;  /* 0x000000651800780c */ /* 0x000fc60003f05270 */
[----:B------:R-:W-:-:S05]  /*34d0*/  IMAD.IADD R20, R25, 0x1, R20 ;  /* 0x0000000119147824 */ /* 0x000fca00078e0214 */
[----:B------:R-:W0:Y:S05]  /*34e0*/  SHFL.DOWN PT, R22, R20, 0x10, R16 ;  /* 0x0a00000014167989 */ /* 0x000e2a00000e0010 */
[----:B------:R-:W-:Y:S02]  /*34f0*/  VOTE.ALL P0, P0 ;  /* 0x0000000000ff7806 */ /* 0x000fe40000000000 */
[----:B0-----:R-:W-:-:S05]  /*3500*/  SEL R17, R22, RZ, !P2 ;  /* 0x000000ff16117207 */ /* 0x001fca0005000000 */
[----:B------:R-:W-:-:S07]  /*3510*/  IMAD.IADD R42, R20, 0x1, R17 ;  /* 0x00000001142a7824 */ /* 0x000fce00078e0211 */
.L_x_617:
[----:B------:R-:W-:Y:S05]  /*3520*/  @!P0 BRA `(.L_x_566) ;  /* 0x0000000400348947 */ /* 0x000fea0003800000 */
[----:B------:R-:W-:-:S07]  /*3530*/  IMAD.MOV.U32 R44, RZ, RZ, 0x3b8 ;  /* 0x000003b8ff2c7424 */ /* 0x000fce00078e00ff */
.L_x_572:
        /* <DEDUP_REMOVED lines=10> */
.L_x_620:
[----:B------:R-:W-:Y:S05]  /*35e0*/  @!P0 BRA `(.L_x_568) ;  /* 0x0000000000748947 */ /* 0x000fea0003800000 */
[----:B------:R-:W-:-:S07]  /*35f0*/  IMAD.MOV.U32 R22, RZ, RZ, R44 ;  /* 0x000000ffff167224 */ /* 0x000fce00078e002c */
.L_x_570:
        /* <DEDUP_REMOVED lines=8> */
[----:B------:R-:W0:Y:S02]  /*3680*/  F2I.FTZ.U32.TRUNC.NTZ R21, R21 ;  /* 0x0000001500157305 */ /* 0x000e24000021f000 */
[----:B0-----:R-:W-:Y:S02]  /*3690*/  IMAD R25, R20, R21, RZ ;  /* 0x0000001514197224 */ /* 0x001fe400078e02ff */
[----:B------:R-:W-:-:S04]  /*36a0*/  IMAD.MOV.U32 R20, RZ, RZ, RZ ;  /* 0x000000ffff147224 */ /* 0x000fc800078e00ff */
        /* <DEDUP_REMOVED lines=16> */
.L_x_623:
[----:B------:R-:W-:Y:S05]  /*37b0*/  @P0 BRA `(.L_x_570) ;  /* 0xfffffffc00900947 */ /* 0x000fea000383ffff */
.L_x_568:
[----:B------:R-:W-:Y:S01]  /*37c0*/  UMOV UR5, 0xffffffff ;  /* 0xffffffff00057882 */ /* 0x000fe20000000000 */
[----:B------:R-:W-:Y:S02]  /*37d0*/  ISETP.NE.AND P0, PT, R24, 0x65, PT ;  /* 0x000000651800780c */ /* 0x000fe40003f05270 */
[----:B------:R-:W-:Y:S11]  /*37e0*/  BRA.DIV UR5, `(.L_x_571) ;  /* 0x0000001a05fc7947 */ /* 0x000ff6000b800000 */
[----:B------:R-:W-:Y:S01]  /*37f0*/  VOTE.ANY R21, PT, !P0 ;  /* 0x0000000000157806 */ /* 0x000fe200040e0100 */
[----:B------:R-:W-:Y:S02]  /*3800*/  VIADD R17, R3, 0x2 ;  /* 0x0000000203117836 */ /* 0x000fe40000000000 */
[----:B------:R-:W-:Y:S01]  /*3810*/  VIADD R23, R23, 0xffffffe0 ;  /* 0xffffffe017177836 */ /* 0x000fe20000000000 */
[----:B------:R-:W-:-:S05]  /*3820*/  LOP3.LUT R21, R21, 0x80000000, R53, 0xec, !PT ;  /* 0x8000000015157812 */ /* 0x000fca00078eec35 */
        /* <DEDUP_REMOVED lines=28> */
.L_x_632:
[----:B------:R-:W-:Y:S05]  /*39f0*/  @P0 BRA `(.L_x_572) ;  /* 0xfffffff800d00947 */ /* 0x000fea000383ffff */
.L_x_566:
        /* <DEDUP_REMOVED lines=15> */
.L_x_560:
        /* <DEDUP_REMOVED lines=10> */
.L_x_559:
[----:B------:R-:W-:Y:S01]  /*3b90*/  IMAD.IADD R4, R4, 0x1, R39 ;  /* 0x0000000104047824 */ /* 0x000fe200078e0227 */
[----:B------:R-:W0:Y:S01]  /*3ba0*/  S2R R16, SR_TID.X ;  /* 0x0000000000107919 */ /* 0x000e220000002100 */
[----:B------:R-:W1:Y:S01]  /*3bb0*/  S2UR UR5, SR_CTAID.X ;  /* 0x00000000000579c3 */ /* 0x000e620000002500 */
[----:B------:R-:W2:Y:S01]  /*3bc0*/  LDCU.64 UR6, c[0x0][0x388] ;  /* 0x00007100ff0677ac */ /* 0x000ea20008000a00 */
[----:B------:R-:W-:Y:S01]  /*3bd0*/  IMAD.IADD R5, R5, 0x1, R4 ;  /* 0x0000000105057824 */ /* 0x000fe200078e0204 */
[----:B------:R-:W3:Y:S03]  /*3be0*/  S2R R3, SR_LANEID ;  /* 0x0000000000037919 */ /* 0x000ee60000000000 */
[----:B------:R-:W-:Y:S02]  /*3bf0*/  IMAD.IADD R6, R6, 0x1, R5 ;  /* 0x0000000106067824 */ /* 0x000fe400078e0205 */
[----:B------:R-:W-:Y:S02]  /*3c00*/  BAR.SYNC.DEFER_BLOCKING 0x0 ;  /* 0x0000000000007b1d */ /* 0x000fe40000010000 */
[----:B------:R-:W-:-:S04]  /*3c10*/  IMAD.IADD R7, R7, 0x1, R6 ;  /* 0x0000000107077824 */ /* 0x000fc800078e0206 */
[----:B------:R-:W-:Y:S01]  /*3c20*/  IMAD.IADD R8, R8, 0x1, R7 ;  /* 0x0000000108087824 */ /* 0x000fe200078e0207 */
[----:B------:R-:W4:Y:S03]  /*3c30*/  S2R R18, SR_TID.X ;  /* 0x0000000000127919 */ /* 0x000f260000002100 */
[----:B------:R-:W-:-:S04]  /*3c40*/  IMAD.IADD R9, R9, 0x1, R8 ;  /* 0x0000000109097824 */ /* 0x000fc800078e0208 */
[----:B------:R-:W-:-:S04]  /*3c50*/  IMAD.IADD R10, R10, 0x1, R9 ;  /* 0x000000010a0a7824 */ /* 0x000fc800078e0209 */
[----:B------:R-:W-:-:S04]  /*3c60*/  IMAD.IADD R11, R11, 0x1, R10 ;  /* 0x000000010b0b7824 */ /* 0x000fc800078e020a */
[----:B------:R-:W-:Y:S01]  /*3c70*/  IMAD.IADD R12, R12, 0x1, R11 ;  /* 0x000000010c0c7824 */ /* 0x000fe200078e020b */
[----:B0-----:R-:W-:-:S03]  /*3c80*/  ISETP.NE.AND P0, PT, R16, RZ, PT ;  /* 0x000000ff1000720c */ /* 0x001fc60003f05270 */
[----:B------:R-:W-:Y:S02]  /*3c90*/  IMAD.IADD R13, R13, 0x1, R12 ;  /* 0x000000010d0d7824 */ /* 0x000fe400078e020c */
[----:B---3--:R-:W-:Y:S02]  /*3ca0*/  IMAD R3, R3, 0x54, R38 ;  /* 0x0000005403037824 */ /* 0x008fe400078e0226 */
[----:B------:R-:W-:-:S03]  /*3cb0*/  IMAD.IADD R14, R14, 0x1, R13 ;  /* 0x000000010e0e7824 */ /* 0x000fc600078e020d */
[----:B------:R0:W-:Y:S01]  /*3cc0*/  STS.64 [R3], R4 ;  /* 0x0000000403007388 */ /* 0x0001e20000000a00 */
[----:B------:R-:W-:-:S03]  /*3cd0*/  IMAD.IADD R15, R15, 0x1, R14 ;  /* 0x000000010f0f7824 */ /* 0x000fc600078e020e */
[----:B------:R-:W-:Y:S01]  /*3ce0*/  STS.64 [R3+0x8], R6 ;  /* 0x0000080603007388 */ /* 0x000fe20000000a00 */
[----:B------:R-:W-:-:S03]  /*3cf0*/  IMAD.IADD R28, R28, 0x1, R15 ;  /* 0x000000011c1c7824 */ /* 0x000fc600078e020f */
[----:B------:R-:W-:Y:S01]  /*3d00*/  STS.64 [R3+0x10], R8 ;  /* 0x0000100803007388 */ /* 0x000fe20000000a00 */
[----:B------:R-:W-:-:S03]  /*3d10*/  IMAD.IADD R29, R29, 0x1, R28 ;  /* 0x000000011d1d7824 */ /* 0x000fc600078e021c */
[----:B------:R-:W-:Y:S01]  /*3d20*/  STS.64 [R3+0x18], R10 ;  /* 0x0000180a03007388 */ /* 0x000fe20000000a00 */
[----:B------:R-:W-:Y:S01]  /*3d30*/  IMAD.IADD R30, R30, 0x1, R29 ;  /* 0x000000011e1e7824 */ /* 0x000fe200078e021d */
[----:B0-----:R-:W1:Y:S02]  /*3d40*/  LDC R4, c[0x0][0x398] ;  /* 0x0000e600ff047b82 */ /* 0x001e640000000800 */
[----:B------:R4:W-:Y:S01]  /*3d50*/  STS.64 [R3+0x20], R12 ;  /* 0x0000200c03007388 */ /* 0x0009e20000000a00 */
[----:B------:R-:W-:-:S03]  /*3d60*/  IMAD.IADD R31, R31, 0x1, R30 ;  /* 0x000000011f1f7824 */ /* 0x000fc600078e021e */
[----:B------:R0:W-:Y:S01]  /*3d70*/  STS.64 [R3+0x28], R14 ;  /* 0x0000280e03007388 */ /* 0x0001e20000000a00 */
[----:B------:R-:W-:-:S03]  /*3d80*/  IMAD.IADD R32, R32, 0x1, R31 ;  /* 0x0000000120207824 */ /* 0x000fc600078e021f */
[----:B------:R-:W-:Y:S01]  /*3d90*/  STS.64 [R3+0x30], R28 ;  /* 0x0000301c03007388 */ /* 0x000fe20000000a00 */
[----:B------:R-:W-:-:S03]  /*3da0*/  IMAD.IADD R33, R33, 0x1, R32 ;  /* 0x0000000121217824 */ /* 0x000fc600078e0220 */
[----:B------:R-:W-:Y:S01]  /*3db0*/  STS.64 [R3+0x38], R30 ;  /* 0x0000381e03007388 */ /* 0x000fe20000000a00 */
[----:B------:R-:W-:Y:S01]  /*3dc0*/  IMAD.IADD R34, R34, 0x1, R33 ;  /* 0x0000000122227824 */ /* 0x000fe200078e0221 */
[C---:B----4-:R-:W-:Y:S02]  /*3dd0*/  LOP3.LUT R12, R18.reuse, 0x1f, RZ, 0xc0, !PT ;  /* 0x0000001f120c7812 */ /* 0x050fe400078ec0ff */
[----:B------:R-:W-:Y:S01]  /*3de0*/  STS.64 [R3+0x40], R32 ;  /* 0x0000402003007388 */ /* 0x000fe20000000a00 */
[----:B------:R-:W-:Y:S01]  /*3df0*/  IMAD.IADD R35, R35, 0x1, R34 ;  /* 0x0000000123237824 */ /* 0x000fe200078e0222 */
[----:B------:R-:W-:Y:S01]  /*3e00*/  LOP3.LUT R18, R18, 0x3e0, RZ, 0xc0, !PT ;  /* 0x000003e012127812 */ /* 0x000fe200078ec0ff */
[----:B------:R-:W3:Y:S02]  /*3e10*/  S2R R5, SR_TID.X ;  /* 0x0000000000057919 */ /* 0x000ee40000002100 */
[----:B------:R-:W-:Y:S02]  /*3e20*/  IMAD.IADD R16, R36, 0x1, R35 ;  /* 0x0000000124107824 */ /* 0x000fe400078e0223 */
[----:B-1----:R-:W-:Y:S01]  /*3e30*/  VIADD R4, R4, UR5 ;  /* 0x0000000504047c36 */ /* 0x002fe20008000000 */
[----:B------:R-:W-:Y:S01]  /*3e40*/  STS.64 [R3+0x48], R34 ;  /* 0x0000482203007388 */ /* 0x000fe20000000a00 */
[----:B------:R-:W-:-:S02]  /*3e50*/  IMAD.IADD R17, R37, 0x1, R16 ;  /* 0x0000000125117824 */ /* 0x000fc400078e0210 */
[----:B------:R-:W-:Y:S02]  /*3e60*/  IMAD R18, R18, 0x16, R12 ;  /* 0x0000001612127824 */ /* 0x000fe400078e020c */
[----:B------:R-:W-:Y:S01]  /*3e70*/  IMAD R12, R4, 0x2100, RZ ;  /* 0x00002100040c7824 */ /* 0x000fe200078e02ff */
[----:B------:R-:W-:Y:S01]  /*3e80*/  STS.64 [R3+0x50], R16 ;  /* 0x0000501003007388 */ /* 0x000fe20000000a00 */
[----:B------:R-:W-:-:S03]  /*3e90*/  NOP ;  /* 0x0000000000007918 */ /* 0x000fc60000000000 */
[----:B------:R-:W-:Y:S01]  /*3ea0*/  LDS R10, [R38] ;  /* 0x00000000260a7984 */ /* 0x000fe20000000800 */
[----:B0-----:R-:W-:-:S03]  /*3eb0*/  VIADD R14, R18, 0x40 ;  /* 0x00000040120e7836 */ /* 0x001fc60000000000 */
[----:B------:R-:W-:Y:S04]  /*3ec0*/  LDS R39, [R38+0x80] ;  /* 0x0000800026277984 */ /* 0x000fe80000000800 */
[----:B------:R-:W-:Y:S04]  /*3ed0*/  LDS R8, [R38+0x100] ;  /* 0x0001000026087984 */ /* 0x000fe80000000800 */
[----:B------:R-:W-:Y:S01]  /*3ee0*/  LDS R43, [R38+0x180] ;  /* 0x00018000262b7984 */ /* 0x000fe20000000800 */
[----:B---3--:R-:W-:-:S03]  /*3ef0*/  LOP3.LUT R4, R5, 0x3e0, RZ, 0xc0, !PT ;  /* 0x000003e005047812 */ /* 0x008fc600078ec0ff */
[----:B------:R-:W-:Y:S01]  /*3f00*/  LDS R53, [R38+0x200] ;  /* 0x0002000026357984 */ /* 0x000fe20000000800 */
[----:B------:R-:W-:-:S03]  /*3f10*/  LOP3.LUT R5, R5, 0x1f, RZ, 0xc0, !PT ;  /* 0x0000001f05057812 */ /* 0x000fc600078ec0ff */
        /* <DEDUP_REMOVED lines=17> */
[----:B------:R0:W-:Y:S01]  /*4030*/  @!P0 STS [UR4+0x8400], R0 ;  /* 0x00840000ff008988 */ /* 0x0001e20008000804 */
[----:B------:R-:W-:Y:S01]  /*4040*/  BAR.SYNC.DEFER_BLOCKING 0x0 ;  /* 0x0000000000007b1d */ /* 0x000fe20000010000 */
[----:B0-----:R-:W-:Y:S01]  /*4050*/  IADD3 R0, P0, PT, R12, R18, RZ ;  /* 0x000000120c007210 */ /* 0x001fe20007f1e0ff */
[----:B------:R-:W-:-:S04]  /*4060*/  IMAD R12, R4, 0x16, R5 ;  /* 0x00000016040c7824 */ /* 0x000fc800078e0205 */
[----:B------:R-:W-:Y:S01]  /*4070*/  IMAD.X R5, RZ, RZ, RZ, P0 ;  /* 0x000000ffff057224 */ /* 0x000fe200000e06ff */
[----:B--2---:R-:W-:-:S04]  /*4080*/  LEA R4, P0, R0, UR6, 0x2 ;  /* 0x0000000600047c11 */ /* 0x004fc8000f8010ff */
[----:B------:R-:W-:Y:S01]  /*4090*/  LEA.HI.X R5, R0, UR7, R5, 0x2, P0 ;  /* 0x0000000700057c11 */ /* 0x000fe200080f1405 */
[----:B------:R-:W-:Y:S01]  /*40a0*/  VIADD R0, R12, 0xa0 ;  /* 0x000000a00c007836 */ /* 0x000fe20000000000 */
[----:B------:R-:W0:Y:S02]  /*40b0*/  LDS R6, [UR4+0x8400] ;  /* 0x00840004ff067984 */ /* 0x000e240008000800 */
[-C--:B0-----:R-:W-:Y:S02]  /*40c0*/  ISETP.GE.AND P6, PT, R18, R6.reuse, PT ;  /* 0x000000061200720c */ /* 0x081fe40003fc6270 */
[-C--:B------:R-:W-:Y:S01]  /*40d0*/  ISETP.GE.AND P5, PT, R14, R6.reuse, PT ;  /* 0x000000060e00720c */ /* 0x080fe20003fa6270 */
[C---:B------:R-:W-:Y:S01]  /*40e0*/  VIADD R14, R12.reuse, 0xc0 ;  /* 0x000000c00c0e7836 */ /* 0x040fe20000000000 */
[-C--:B------:R-:W-:Y:S01]  /*40f0*/  ISETP.GE.AND P0, PT, R51, R6.reuse, PT ;  /* 0x000000063300720c */ /* 0x080fe20003f06270 */
[----:B------:R-:W-:Y:S01]  /*4100*/  VIADD R51, R12, 0x20 ;  /* 0x000000200c337836 */ /* 0x000fe20000000000 */
[----:B------:R-:W-:-:S02]  /*4110*/  ISETP.GE.AND P4, PT, R50, R6, PT ;  /* 0x000000063200720c */ /* 0x000fc40003f86270 */
[-C--:B------:R-:W-:Y:S02]  /*4120*/  ISETP.GE.AND P2, PT, R0, R6.reuse, PT ;  /* 0x000000060000720c */ /* 0x080fe40003f46270 */
[-C--:B------:R-:W-:Y:S01]  /*4130*/  ISETP.GE.AND P3, PT, R51, R6.reuse, PT ;  /* 0x000000063300720c */ /* 0x080fe20003f66270 */
[----:B------:R-:W-:Y:S01]  /*4140*/  VIADD R51, R12, 0x100 ;  /* 0x000001000c337836 */ /* 0x000fe20000000000 */
[-C--:B------:R-:W-:Y:S01]  /*4150*/  ISETP.GE.AND P1, PT, R14, R6.reuse, PT ;  /* 0x000000060e00720c */ /* 0x080fe20003f26270 */
[----:B------:R-:W-:Y:S01]  /*4160*/  @!P6 STG.E desc[UR8][R4.64], R10 ;  /* 0x0000000a0400e986 */ /* 0x000fe2000c101908 */
[-C--:B------:R-:W-:Y:S01]  /*4170*/  ISETP.GE.AND P6, PT, R49, R6.reuse, PT ;  /* 0x000000063100720c */ /* 0x080fe20003fc6270 */
[C---:B------:R-:W-:Y:S02]  /*4180*/  VIADD R49, R12.reuse, 0x120 ;  /* 0x000001200c317836 */ /* 0x040fe40000000000 */
[----:B------:R-:W-:Y:S01]  /*4190*/  @!P5 STG.E desc[UR8][R4.64+0x100], R8 ;  /* 0x000100080400d986 */ /* 0x000fe2000c101908 */
[----:B------:R-:W-:Y:S01]  /*41a0*/  ISETP.GE.AND P5, PT, R51, R6, PT ;  /* 0x000000063300720c */ /* 0x000fe20003fa6270 */
[----:B------:R-:W-:-:S02]  /*41b0*/  VIADD R51, R12, 0x140 ;  /* 0x000001400c337836 */ /* 0x000fc40000000000 */
[----:B------:R-:W-:Y:S01]  /*41c0*/  @!P0 STG.E desc[UR8][R4.64+0x180], R43 ;  /* 0x0001802b04008986 */ /* 0x000fe2000c101908 */
[----:B------:R-:W-:-:S03]  /*41d0*/  ISETP.GE.AND P0, PT, R49, R6, PT ;  /* 0x000000063100720c */ /* 0x000fc60003f06270 */
[----:B------:R-:W-:Y:S01]  /*41e0*/  @!P4 STG.E desc[UR8][R4.64+0x200], R53 ;  /* 0x000200350400c986 */ /* 0x000fe2000c101908 */
[----:B------:R-:W-:-:S03]  /*41f0*/  ISETP.GE.AND P4, PT, R51, R6, PT ;  /* 0x000000063300720c */ /* 0x000fc60003f86270 */
[----:B------:R0:W-:Y:S01]  /*4200*/  @!P3 STG.E desc[UR8][R4.64+0x80], R39 ;  /* 0x000080270400b986 */ /* 0x0001e2000c101908 */
[----:B------:R-:W-:-:S03]  /*4210*/  ISETP.GE.AND P3, PT, R48, R6, PT ;  /* 0x000000063000720c */ /* 0x000fc60003f66270 */
[----:B------:R1:W-:Y:S01]  /*4220*/  @!P2 STG.E desc[UR8][R4.64+0x280], R37 ;  /* 0x000280250400a986 */ /* 0x0003e2000c101908 */
[-C--:B------:R-:W-:Y:S01]  /*4230*/  ISETP.GE.AND P2, PT, R47, R6.reuse, PT ;  /* 0x000000062f00720c */ /* 0x080fe20003f46270 */
[----:B------:R-:W-:Y:S02]  /*4240*/  VIADD R47, R12, 0x1e0 ;  /* 0x000001e00c2f7836 */ /* 0x000fe40000000000 */
[----:B------:R-:W-:Y:S01]  /*4250*/  @!P1 STG.E desc[UR8][R4.64+0x300], R35 ;  /* 0x0003002304009986 */ /* 0x000fe2000c101908 */
[----:B------:R-:W-:-:S03]  /*4260*/  ISETP.GE.AND P1, PT, R46, R6, PT ;  /* 0x000000062e00720c */ /* 0x000fc60003f26270 */
[----:B------:R2:W-:Y:S01]  /*4270*/  @!P6 STG.E desc[UR8][R4.64+0x380], R31 ;  /* 0x0003801f0400e986 */ /* 0x0005e2000c101908 */
[-C--:B------:R-:W-:Y:S01]  /*4280*/  ISETP.GE.AND P6, PT, R45, R6.reuse, PT ;  /* 0x000000062d00720c */ /* 0x080fe20003fc6270 */
[C---:B0-----:R-:W-:Y:S02]  /*4290*/  VIADD R39, R12.reuse, 0x220 ;  /* 0x000002200c277836 */ /* 0x041fe40000000000 */
[----:B-1----:R-:W-:Y:S01]  /*42a0*/  VIADD R37, R12, 0x240 ;  /* 0x000002400c257836 */ /* 0x002fe20000000000 */
[----:B------:R0:W-:Y:S01]  /*42b0*/  @!P5 STG.E desc[UR8][R4.64+0x400], R33 ;  /* 0x000400210400d986 */ /* 0x0001e2000c101908 */
[----:B------:R-:W-:-:S03]  /*42c0*/  ISETP.GE.AND P5, PT, R47, R6, PT ;  /* 0x000000062f00720c */ /* 0x000fc60003fa6270 */
[----:B------:R0:W-:Y:S01]  /*42d0*/  @!P0 STG.E desc[UR8][R4.64+0x480], R29 ;  /* 0x0004801d04008986 */ /* 0x0001e2000c101908 */
[-C--:B------:R-:W-:Y:S01]  /*42e0*/  ISETP.GE.AND P0, PT, R41, R6.reuse, PT ;  /* 0x000000062900720c */ /* 0x080fe20003f06270 */
[----:B--2---:R-:W-:Y:S02]  /*42f0*/  VIADD R31, R12, 0x280 ;  /* 0x000002800c1f7836 */ /* 0x004fe40000000000 */
        /* <DEDUP_REMOVED lines=19> */
.L_x_546:
[----:B------:R-:W-:Y:S01]  /*4430*/  BSSY B1, `(.L_x_573) ;  /* 0x0000006000017945 */ /* 0x000fe20003800000 */
[----:B------:R-:W-:Y:S01]  /*4440*/  PLOP3.LUT P0, PT, P0, PT, PT, 0x8, 0x80 ;  /* 0x000000000080781c */ /* 0x000fe2000070e170 */
[----:B------:R-:W-:-:S12]  /*4450*/  IMAD.MOV.U32 R21, RZ, RZ, -0x1 ;  /* 0xffffffffff157424 */ /* 0x000fd800078e00ff */
[----:B------:R-:W-:Y:S05]  /*4460*/  WARPSYNC.COLLECTIVE R21, `(.L_x_574) ;  /* 0x0000000015087348 */ /* 0x000fea0003c00000 */
[----:B------:R-:W-:Y:S01]  /*4470*/  VOTE.ANY P0, P0 ;  /* 0x0000000000ff7806 */ /* 0x000fe20000000100 */
[----:B------:R-:W-:-:S12]  /*4480*/  ENDCOLLECTIVE ;  /* 0x000000000000791b */ /* 0x000fd80003800000 */
.L_x_574:
[----:B------:R-:W-:Y:S05]  /*4490*/  BSYNC B1 ;  /* 0x0000000000017941 */ /* 0x000fea0003800000 */
.L_x_573:
[----:B------:R-:W-:Y:S05]  /*44a0*/  BRA `(.L_x_575) ;  /* 0xffffffc8009c7947 */ /* 0x000fea000383ffff */
.L_x_548:
[----:B------:R-:W-:Y:S01]  /*44b0*/  BSSY B1, `(.L_x_576) ;  /* 0x0000006000017945 */ /* 0x000fe20003800000 */
[----:B------:R-:W-:Y:S01]  /*44c0*/  PLOP3.LUT P0, PT, P0, PT, PT, 0x8, 0x80 ;  /* 0x000000000080781c */ /* 0x000fe2000070e170 */
[----:B------:R-:W-:-:S12]  /*44d0*/  IMAD.MOV.U32 R21, RZ, RZ, -0x1 ;  /* 0xffffffffff157424 */ /* 0x000fd800078e00ff */
[----:B------:R-:W-:Y:S05]  /*44e0*/  WARPSYNC.COLLECTIVE R21, `(.L_x_577) ;  /* 0x0000000015087348 */ /* 0x000fea0003c00000 */
[----:B------:R-:W-:Y:S01]  /*44f0*/  VOTE.ANY P0, P0 ;  /* 0x0000000000ff7806 */ /* 0x000fe20000000100 */
[----:B------:R-:W-:-:S12]  /*4500*/  ENDCOLLECTIVE ;  /* 0x000000000000791b */ /* 0x000fd80003800000 */
.L_x_577:
[----:B------:R-:W-:Y:S05]  /*4510*/  BSYNC B1 ;  /* 0x0000000000017941 */ /* 0x000fea0003800000 */
.L_x_576:
[----:B------:R-:W-:Y:S05]  /*4520*/  BRA `(.L_x_578) ;  /* 0xffffffc800f07947 */ /* 0x000fea000383ffff */
.L_x_550:
[----:B------:R-:W0:Y:S01]  /*4530*/  S2R R49, SR_GEMASK ;  /* 0x0000000000317919 */ /* 0x000e220000003c00 */
[----:B------:R-:W-:Y:S01]  /*4540*/  BSSY B1, `(.L_x_579) ;  /* 0x0000006000017945 */ /* 0x000fe20003800000 */
[----:B------:R-:W-:Y:S01]  /*4550*/  PLOP3.LUT P0, PT, P0, PT, PT, 0x8, 0x80 ;  /* 0x000000000080781c */ /* 0x000fe2000070e170 */
[----:B------:R-:W-:-:S12]  /*4560*/  IMAD.MOV.U32 R21, RZ, RZ, -0x1 ;  /* 0xffffffffff157424 */ /* 0x000fd800078e00ff */
[----:B0-----:R-:W-:Y:S05]  /*4570*/  WARPSYNC.COLLECTIVE R21, `(.L_x_580) ;  /* 0x0000000015087348 */ /* 0x001fea0003c00000 */
[----:B------:R-:W-:Y:S01]  /*4580*/  VOTE.ANY R21, PT, P0 ;  /* 0x0000000000157806 */ /* 0x000fe200000e0100 */
[----:B0-----:R-:W-:Y:S06]  /*4590*/  ENDCOLLECTIVE ;  /* 0x000000000000791b */ /* 0x001fec0003800000 */
.L_x_580:
[----:B------:R-:W-:Y:S05]  /*45a0*/  BSYNC B1 ;  /* 0x0000000000017941 */ /* 0x000fea0003800000 */
.L_x_579:
[----:B------:R-:W-:Y:S01]  /*45b0*/  LOP3.LUT R21, R21, 0x80000000, R49, 0xec, !PT ;  /* 0x8000000015157812 */ /* 0x000fe200078eec31 */
[----:B------:R-:W-:Y:S02]  /*45c0*/  IMAD.MOV.U32 R20, RZ, RZ, R29 ;  /* 0x000000ffff147224 */ /* 0x000fe400078e001d */
[----:B------:R-:W-:Y:S02]  /*45d0*/  IMAD.MOV.U32 R17, RZ, RZ, 0x1 ;  /* 0x00000001ff117424 */ /* 0x000fe400078e00ff */
[C---:B------:R-:W-:Y:S02]  /*45e0*/  VIADD R16, R21.reuse, 0xffffffff ;  /* 0xffffffff15107836 */ /* 0x040fe40000000000 */
[C---:B------:R-:W-:Y:S02]  /*45f0*/  VIADD R30, R48.reuse, 0x2 ;  /* 0x00000002301e7836 */ /* 0x040fe40000000000 */
[----:B------:R-:W-:Y:S01]  /*4600*/  VIADD R25, R48, 0x4 ;  /* 0x0000000430197836 */ /* 0x000fe20000000000 */
[----:B------:R-:W-:Y:S01]  /*4610*/  LOP3.LUT R24, R21, R16, RZ, 0xc, !PT ;  /* 0x0000001015187212 */ /* 0x000fe200078e0cff */
[----:B------:R-:W-:-:S02]  /*4620*/  IMAD.MOV.U32 R21, RZ, RZ, -0x1 ;  /* 0xffffffffff157424 */ /* 0x000fc400078e00ff */
[C---:B------:R-:W-:Y:S01]  /*4630*/  VIADD R42, R48.reuse, 0x10 ;  /* 0x00000010302a7836 */ /* 0x040fe20000000000 */
[----:B------:R0:W1:Y:S02]  /*4640*/  POPC R16, R24 ;  /* 0x0000001800107309 */ /* 0x0000640000000000 */
[----:B0-----:R-:W-:-:S07]  /*4650*/  VIADD R24, R48, 0x8 ;  /* 0x0000000830187836 */ /* 0x001fce0000000000 */
[----:B-1----:R-:W-:Y:S05]  /*4660*/  WARPSYNC.COLLECTIVE R21, `(.L_x_581) ;  /* 0x0000000015087348 */ /* 0x002fea0003c00000 */
[----:B-1----:R0:W1:Y:S02]  /*4670*/  SHFL.DOWN P2, R22, R20, R17, R16 ;  /* 0x0800001114167389 */ /* 0x0020640000040010 */
[----:B01----:R-:W-:Y:S05]  /*4680*/  ENDCOLLECTIVE ;  /* 0x000000000000791b */ /* 0x003fea0003800000 */
.L_x_581:
[----:B------:R-:W-:Y:S01]  /*4690*/  ISETP.GE.AND P0, PT, R48, R16, PT ;  /* 0x000000103000720c */ /* 0x000fe20003f06270 */
[----:B------:R-:W-:-:S03]  /*46a0*/  IMAD.MOV.U32 R17, RZ, RZ, 0x2 ;  /* 0x00000002ff117424 */ /* 0x000fc600078e00ff */
[----:B------:R-:W-:Y:S02]  /*46b0*/  SEL R22, R22, RZ, !P0 ;  /* 0x000000ff16167207 */ /* 0x000fe40004000000 */
[----:B------:R-:W-:-:S03]  /*46c0*/  ISETP.GT.AND P0, PT, R30, R16, PT ;  /* 0x000000101e00720c */ /* 0x000fc60003f04270 */
[----:B------:R-:W-:-:S04]  /*46d0*/  IMAD.IADD R41, R22, 0x1, R29 ;  /* 0x0000000116297824 */ /* 0x000fc800078e021d */
[----:B------:R-:W-:-:S07]  /*46e0*/  IMAD.MOV.U32 R20, RZ, RZ, R41 ;  /* 0x000000ffff147224 */ /* 0x000fce00078e0029 */
[----:B------:R-:W-:Y:S05]  /*46f0*/  WARPSYNC.COLLECTIVE R21, `(.L_x_582) ;  /* 0x0000000015087348 */ /* 0x000fea0003c00000 */
[----:B------:R0:W1:Y:S02]  /*4700*/  SHFL.DOWN P2, R22, R20, R17, R16 ;  /* 0x0800001114167389 */ /* 0x0000640000040010 */
[----:B01----:R-:W-:Y:S05]  /*4710*/  ENDCOLLECTIVE ;  /* 0x000000000000791b */ /* 0x003fea0003800000 */
.L_x_582:
[----:B------:R-:W-:Y:S01]  /*4720*/  IMAD.MOV.U32 R17, RZ, RZ, 0x4 ;  /* 0x00000004ff117424 */ /* 0x000fe200078e00ff */
[----:B------:R-:W-:Y:S02]  /*4730*/  SEL R22, R22, RZ, !P0 ;  /* 0x000000ff16167207 */ /* 0x000fe40004000000 */
[----:B------:R-:W-:-:S03]  /*4740*/  ISETP.GT.AND P0, PT, R25, R16, PT ;  /* 0x000000101900720c */ /* 0x000fc60003f04270 */
[----:B------:R-:W-:Y:S02]  /*4750*/  IMAD.IADD R43, R41, 0x1, R22 ;  /* 0x00000001292b7824 */ /* 0x000fe400078e0216 */
[----:B------:R-:W0:Y:S02]  /*4760*/  LDC.64 R40, c[0x0][0x390] ;  /* 0x0000e400ff287b82 */ /* 0x000e240000000a00 */
[----:B------:R-:W-:-:S07]  /*4770*/  IMAD.MOV.U32 R20, RZ, RZ, R43 ;  /* 0x000000ffff147224 */ /* 0x000fce00078e002b */
[----:B0-----:R-:W-:Y:S05]  /*4780*/  WARPSYNC.COLLECTIVE R21, `(.L_x_583) ;  /* 0x0000000015087348 */ /* 0x001fea0003c00000 */
[----:B------:R1:W2:Y:S02]  /*4790*/  SHFL.DOWN P2, R22, R20, R17, R16 ;  /* 0x0800001114167389 */ /* 0x0002a40000040010 */
[----:B012---:R-:W-:Y:S05]  /*47a0*/  ENDCOLLECTIVE ;  /* 0x000000000000791b */ /* 0x007fea0003800000 */
.L_x_583:
[----:B------:R-:W-:Y:S01]  /*47b0*/  IMAD.MOV.U32 R17, RZ, RZ, 0x8 ;  /* 0x00000008ff117424 */ /* 0x000fe200078e00ff */
[----:B------:R-:W-:-:S05]  /*47c0*/  IADD3 R40, P3, PT, R40, 0x100, RZ ;  /* 0x0000010028287810 */ /* 0x000fca0007f7e0ff */
[----:B------:R-:W-:Y:S01]  /*47d0*/  IMAD.X R41, RZ, RZ, R41, P3 ;  /* 0x000000ffff297224 */ /* 0x000fe200018e0629 */
[----:B------:R-:W-:Y:S02]  /*47e0*/  SEL R22, R22, RZ, !P0 ;  /* 0x000000ff16167207 */ /* 0x000fe40004000000 */
[----:B------:R-:W-:-:S03]  /*47f0*/  ISETP.GT.AND P0, PT, R24, R16, PT ;  /* 0x000000101800720c */ /* 0x000fc60003f04270 */
[----:B------:R-:W-:-:S04]  /*4800*/  IMAD.IADD R51, R43, 0x1, R22 ;  /* 0x000000012b337824 */ /* 0x000fc800078e0216 */
[----:B------:R-:W-:-:S07]  /*4810*/  IMAD.MOV.U32 R20, RZ, RZ, R51 ;  /* 0x000000ffff147224 */ /* 0x000fce00078e0033 */
[----:B------:R-:W-:Y:S05]  /*4820*/  WARPSYNC.COLLECTIVE R21, `(.L_x_584) ;  /* 0x0000000015087348 */ /* 0x000fea0003c00000 */
[----:B------:R0:W1:Y:S02]  /*4830*/  SHFL.DOWN P2, R22, R20, R17, R16 ;  /* 0x0800001114167389 */ /* 0x0000640000040010 */
[----:B01----:R-:W-:Y:S05]  /*4840*/  ENDCOLLECTIVE ;  /* 0x000000000000791b */ /* 0x003fea0003800000 */
.L_x_584:
[----:B------:R-:W-:Y:S01]  /*4850*/  IMAD.MOV.U32 R17, RZ, RZ, 0x10 ;  /* 0x00000010ff117424 */ /* 0x000fe200078e00ff */
[----:B------:R-:W-:Y:S02]  /*4860*/  SEL R22, R22, RZ, !P0 ;  /* 0x000000ff16167207 */ /* 0x000fe40004000000 */
[----:B------:R-:W-:-:S03]  /*4870*/  ISETP.NE.AND P0, PT, R28, 0x65, PT ;  /* 0x000000651c00780c */ /* 0x000fc60003f05270 */
[----:B------:R-:W-:-:S04]  /*4880*/  IMAD.IADD R29, R51, 0x1, R22 ;  /* 0x00000001331d7824 */ /* 0x000fc800078e0216 */
[----:B------:R-:W-:-:S07]  /*4890*/  IMAD.MOV.U32 R20, RZ, RZ, R29 ;  /* 0x000000ffff147224 */ /* 0x000fce00078e001d */
[----:B------:R-:W-:Y:S05]  /*48a0*/  WARPSYNC.COLLECTIVE R21, `(.L_x_585) ;  /* 0x0000000015087348 */ /* 0x000fea0003c00000 */
[----:B------:R0:W1:Y:S02]  /*48b0*/  SHFL.DOWN P2, R22, R20, R17, R16 ;  /* 0x0800001114167389 */ /* 0x0000640000040010 */
[----:B01----:R-:W-:Y:S05]  /*48c0*/  ENDCOLLECTIVE ;  /* 0x000000000000791b */ /* 0x003fea0003800000 */
.L_x_585:
[----:B------:R-:W-:Y:S05]  /*48d0*/  WARPSYNC.COLLECTIVE R21, `(.L_x_586) ;  /* 0x0000000015087348 */ /* 0x000fea0003c00000 */
[----:B------:R-:W-:Y:S01]  /*48e0*/  VOTE.ALL P0, P0 ;  /* 0x0000000000ff7806 */ /* 0x000fe20000000000 */
[----:B------:R-:W-:-:S12]  /*48f0*/  ENDCOLLECTIVE ;  /* 0x000000000000791b */ /* 0x000fd80003800000 */
.L_x_586:
[----:B------:R-:W-:-:S04]  /*4900*/  ISETP.GT.AND P2, PT, R42, R16, PT ;  /* 0x000000102a00720c */ /* 0x000fc80003f44270 */
[----:B------:R-:W-:-:S05]  /*4910*/  SEL R22, R22, RZ, !P2 ;  /* 0x000000ff16167207 */ /* 0x000fca0005000000 */
[----:B------:R-:W-:Y:S01]  /*4920*/  IMAD.IADD R43, R29, 0x1, R22 ;  /* 0x000000011d2b7824 */ /* 0x000fe200078e0216 */
[----:B------:R-:W-:Y:S06]  /*4930*/  BRA `(.L_x_587) ;  /* 0xffffffc800887947 */ /* 0x000fec000383ffff */
.L_x_552:
[----:B------:R-:W-:Y:S01]  /*4940*/  BSSY B1, `(.L_x_588) ;  /* 0x0000006000017945 */ /* 0x000fe20003800000 */
[----:B------:R-:W-:Y:S01]  /*4950*/  PLOP3.LUT P0, PT, P0, PT, PT, 0x8, 0x80 ;  /* 0x000000000080781c */ /* 0x000fe2000070e170 */
[----:B------:R-:W-:-:S12]  /*4960*/  IMAD.MOV.U32 R21, RZ, RZ, -0x1 ;  /* 0xffffffffff157424 */ /* 0x000fd800078e00ff */
[----:B------:R-:W-:Y:S05]  /*4970*/  WARPSYNC.COLLECTIVE R21, `(.L_x_589) ;  /* 0x0000000015087348 */ /* 0x000fea0003c00000 */
[----:B------:R-:W-:Y:S01]  /*4980*/  VOTE.ANY P0, P0 ;  /* 0x0000000000ff7806 */ /* 0x000fe20000000100 */
[----:B------:R-:W-:-:S12]  /*4990*/  ENDCOLLECTIVE ;  /* 0x000000000000791b */ /* 0x000fd80003800000 */
.L_x_589:
[----:B------:R-:W-:Y:S05]  /*49a0*/  BSYNC B1 ;  /* 0x0000000000017941 */ /* 0x000fea0003800000 */
.L_x_588:
[----:B------:R-:W-:Y:S05]  /*49b0*/  BRA `(.L_x_590) ;  /* 0xffffffc800987947 */ /* 0x000fea000383ffff */
.L_x_554:
[----:B------:R-:W-:Y:S01]  /*49c0*/  BSSY B1, `(.L_x_591) ;  /* 0x0000006000017945 */ /* 0x000fe20003800000 */
[----:B------:R-:W-:Y:S01]  /*49d0*/  PLOP3.LUT P0, PT, P0, PT, PT, 0x8, 0x80 ;  /* 0x000000000080781c */ /* 0x000fe2000070e170 */
[----:B------:R-:W-:-:S12]  /*49e0*/  IMAD.MOV.U32 R21, RZ, RZ, -0x1 ;  /* 0xffffffffff157424 */ /* 0x000fd800078e00ff */
[----:B------:R-:W-:Y:S05]  /*49f0*/  WARPSYNC.COLLECTIVE R21, `(.L_x_592) ;  /* 0x0000000015087348 */ /* 0x000fea0003c00000 */
[----:B------:R-:W-:Y:S01]  /*4a00*/  VOTE.ANY P0, P0 ;  /* 0x0000000000ff7806 */ /* 0x000fe20000000100 */
[----:B------:R-:W-:-:S12]  /*4a10*/  ENDCOLLECTIVE ;  /* 0x000000000000791b */ /* 0x000fd80003800000 */
.L_x_592:
[----:B------:R-:W-:Y:S05]  /*4a20*/  BSYNC B1 ;  /* 0x0000000000017941 */ /* 0x000fea0003800000 */
.L_x_591:
[----:B------:R-:W-:Y:S05]  /*4a30*/  BRA `(.L_x_593) ;  /* 0xffffffc800ec7947 */ /* 0x000fea000383ffff */
.L_x_556:
[----:B------:R-:W-:Y:S01]  /*4a40*/  BSSY B1, `(.L_x_594) ;  /* 0x0000006000017945 */ /* 0x000fe20003800000 */
[----:B------:R-:W-:Y:S01]  /*4a50*/  PLOP3.LUT P0, PT, P0, PT, PT, 0x8, 0x80 ;  /* 0x000000000080781c */ /* 0x000fe2000070e170 */
[----:B------:R-:W-:-:S12]  /*4a60*/  IMAD.MOV.U32 R21, RZ, RZ, -0x1 ;  /* 0xffffffffff157424 */ /* 0x000fd800078e00ff */
[----:B------:R-:W-:Y:S05]  /*4a70*/  WARPSYNC.COLLECTIVE R21, `(.L_x_595) ;  /* 0x0000000015087348 */ /* 0x000fea0003c00000 */
[----:B------:R-:W-:Y:S01]  /*4a80*/  VOTE.ANY R21, PT, P0 ;  /* 0x0000000000157806 */ /* 0x000fe200000e0100 */
[----:B------:R-:W-:Y:S06]  /*4a90*/  ENDCOLLECTIVE ;  /* 0x000000000000791b */ /* 0x000fec0003800000 */
.L_x_595:
[----:B------:R-:W-:Y:S05]  /*4aa0*/  BSYNC B1 ;  /* 0x0000000000017941 */ /* 0x000fea0003800000 */
.L_x_594:
[----:B------:R-:W-:Y:S01]  /*4ab0*/  LOP3.LUT R21, R21, 0x80000000, R49, 0xec, !PT ;  /* 0x8000000015157812 */ /* 0x000fe200078eec31 */
[----:B------:R-:W-:Y:S02]  /*4ac0*/  IMAD.MOV.U32 R20, RZ, RZ, R29 ;  /* 0x000000ffff147224 */ /* 0x000fe400078e001d */
[----:B------:R-:W-:Y:S02]  /*4ad0*/  IMAD.MOV.U32 R17, RZ, RZ, 0x1 ;  /* 0x00000001ff117424 */ /* 0x000fe400078e00ff */
[----:B------:R-:W-:Y:S02]  /*4ae0*/  VIADD R16, R21, 0xffffffff ;  /* 0xffffffff15107836 */ /* 0x000fe40000000000 */
[----:B------:R-:W-:-:S03]  /*4af0*/  VIADD R23, R23, 0xffffffe0 ;  /* 0xffffffe017177836 */ /* 0x000fc60000000000 */
[----:B------:R-:W-:Y:S01]  /*4b00*/  LOP3.LUT R52, R21, R16, RZ, 0xc, !PT ;  /* 0x0000001015347212 */ /* 0x000fe200078e0cff */
[----:B------:R-:W-:-:S03]  /*4b10*/  IMAD.MOV.U32 R21, RZ, RZ, -0x1 ;  /* 0xffffffffff157424 */ /* 0x000fc600078e00ff */
[----:B------:R0:W1:Y:S04]  /*4b20*/  POPC R16, R52 ;  /* 0x0000003400107309 */ /* 0x0000680000000000 */
[----:B01----:R-:W-:Y:S05]  /*4b30*/  WARPSYNC.COLLECTIVE R21, `(.L_x_596) ;  /* 0x0000000015087348 */ /* 0x003fea0003c00000 */
[----:B-1----:R1:W2:Y:S02]  /*4b40*/  SHFL.DOWN P2, R22, R20, R17, R16 ;  /* 0x0800001114167389 */ /* 0x0022a40000040010 */
[----:B012---:R-:W-:Y:S05]  /*4b50*/  ENDCOLLECTIVE ;  /* 0x000000000000791b */ /* 0x007fea0003800000 */
.L_x_596:
        /* <DEDUP_REMOVED lines=9> */
.L_x_597:
        /* <DEDUP_REMOVED lines=8> */
.L_x_598:
        /* <DEDUP_REMOVED lines=8> */
.L_x_599:
        /* <DEDUP_REMOVED lines=8> */
.L_x_600:
[----:B------:R-:W-:Y:S05]  /*4d70*/  WARPSYNC.COLLECTIVE R21, `(.L_x_601) ;  /* 0x0000000015087348 */ /* 0x000fea0003c00000 */
[----:B------:R-:W-:Y:S01]  /*4d80*/  VOTE.ALL P0, P0 ;  /* 0x0000000000ff7806 */ /* 0x000fe20000000000 */
[----:B------:R-:W-:-:S12]  /*4d90*/  ENDCOLLECTIVE ;  /* 0x000000000000791b */ /* 0x000fd80003800000 */
.L_x_601:
[----:B------:R-:W-:-:S04]  /*4da0*/  ISETP.GT.AND P2, PT, R42, R16, PT ;  /* 0x000000102a00720c */ /* 0x000fc80003f44270 */
[----:B------:R-:W-:-:S04]  /*4db0*/  SEL R22, R22, RZ, !P2 ;  /* 0x000000ff16167207 */ /* 0x000fc80005000000 */
[----:B------:R-:W-:Y:S01]  /*4dc0*/  IADD3 R43, PT, PT, R52, R22, R43 ;  /* 0x00000016342b7210 */ /* 0x000fe20007ffe02b */
[----:B------:R-:W-:Y:S06]  /*4dd0*/  BRA `(.L_x_602) ;  /* 0xffffffc800847947 */ /* 0x000fec000383ffff */
.L_x_561:
[----:B------:R-:W-:Y:S01]  /*4de0*/  BSSY B0, `(.L_x_603) ;  /* 0x0000006000007945 */ /* 0x000fe20003800000 */
[----:B------:R-:W-:Y:S01]  /*4df0*/  PLOP3.LUT P0, PT, P0, PT, PT, 0x8, 0x80 ;  /* 0x000000000080781c */ /* 0x000fe2000070e170 */
[----:B------:R-:W-:-:S12]  /*4e00*/  IMAD.MOV.U32 R21, RZ, RZ, -0x1 ;  /* 0xffffffffff157424 */ /* 0x000fd800078e00ff */
[----:B------:R-:W-:Y:S05]  /*4e10*/  WARPSYNC.COLLECTIVE R21, `(.L_x_604) ;  /* 0x0000000015087348 */ /* 0x000fea0003c00000 */
[----:B------:R-:W-:Y:S01]  /*4e20*/  VOTE.ANY P0, P0 ;  /* 0x0000000000ff7806 */ /* 0x000fe20000000100 */
[----:B------:R-:W-:-:S12]  /*4e30*/  ENDCOLLECTIVE ;  /* 0x000000000000791b */ /* 0x000fd80003800000 */
.L_x_604:
[----:B------:R-:W-:Y:S05]  /*4e40*/  BSYNC B0 ;  /* 0x0000000000007941 */ /* 0x000fea0003800000 */
.L_x_603:
[----:B------:R-:W-:Y:S05]  /*4e50*/  BRA `(.L_x_605) ;  /* 0xffffffe000a07947 */ /* 0x000fea000383ffff */
.L_x_563:
[----:B------:R-:W-:Y:S01]  /*4e60*/  BSSY B0, `(.L_x_606) ;  /* 0x0000006000007945 */ /* 0x000fe20003800000 */
[----:B------:R-:W-:Y:S01]  /*4e70*/  PLOP3.LUT P0, PT, P0, PT, PT, 0x8, 0x80 ;  /* 0x000000000080781c */ /* 0x000fe2000070e170 */
[----:B------:R-:W-:-:S12]  /*4e80*/  IMAD.MOV.U32 R21, RZ, RZ, -0x1 ;  /* 0xffffffffff157424 */ /* 0x000fd800078e00ff */
[----:B------:R-:W-:Y:S05]  /*4e90*/  WARPSYNC.COLLECTIVE R21, `(.L_x_607) ;  /* 0x0000000015087348 */ /* 0x000fea0003c00000 */
[----:B------:R-:W-:Y:S01]  /*4ea0*/  VOTE.ANY P0, P0 ;  /* 0x0000000000ff7806 */ /* 0x000fe20000000100 */
[----:B------:R-:W-:-:S12]  /*4eb0*/  ENDCOLLECTIVE ;  /* 0x000000000000791b */ /* 0x000fd80003800000 */
.L_x_607:
[----:B------:R-:W-:Y:S05]  /*4ec0*/  BSYNC B0 ;  /* 0x0000000000007941 */ /* 0x000fea0003800000 */
.L_x_606:
[----:B------:R-:W-:Y:S05]  /*4ed0*/  BRA `(.L_x_608) ;  /* 0xffffffe000f47947 */ /* 0x000fea000383ffff */
.L_x_565:
[----:B------:R-:W0:Y:S01]  /*4ee0*/  S2R R53, SR_GEMASK ;  /* 0x0000000000357919 */ /* 0x000e220000003c00 */
[----:B------:R-:W-:Y:S01]  /*4ef0*/  BSSY B0, `(.L_x_609) ;  /* 0x0000006000007945 */ /* 0x000fe20003800000 */
[----:B------:R-:W-:Y:S01]  /*4f00*/  PLOP3.LUT P0, PT, P0, PT, PT, 0x8, 0x80 ;  /* 0x000000000080781c */ /* 0x000fe2000070e170 */
[----:B------:R-:W-:-:S12]  /*4f10*/  IMAD.MOV.U32 R21, RZ, RZ, -0x1 ;  /* 0xffffffffff157424 */ /* 0x000fd800078e00ff */
[----:B0-----:R-:W-:Y:S05]  /*4f20*/  WARPSYNC.COLLECTIVE R21, `(.L_x_610) ;  /* 0x0000000015087348 */ /* 0x001fea0003c00000 */
[----:B------:R-:W-:Y:S01]  /*4f30*/  VOTE.ANY R21, PT, P0 ;  /* 0x0000000000157806 */ /* 0x000fe200000e0100 */
[----:B0-----:R-:W-:Y:S06]  /*4f40*/  ENDCOLLECTIVE ;  /* 0x000000000000791b */ /* 0x001fec0003800000 */
.L_x_610:
[----:B------:R-:W-:Y:S05]  /*4f50*/  BSYNC B0 ;  /* 0x0000000000007941 */ /* 0x000fea0003800000 */
.L_x_609:
[----:B------:R-:W-:Y:S01]  /*4f60*/  LOP3.LUT R21, R21, 0x80000000, R53, 0xec, !PT ;  /* 0x8000000015157812 */ /* 0x000fe200078eec35 */
[----:B------:R-:W-:Y:S02]  /*4f70*/  IMAD.MOV.U32 R20, RZ, RZ, R25 ;  /* 0x000000ffff147224 */ /* 0x000fe400078e0019 */
[----:B------:R-:W-:Y:S02]  /*4f80*/  IMAD.MOV.U32 R17, RZ, RZ, 0x1 ;  /* 0x00000001ff117424 */ /* 0x000fe400078e00ff */
[----:B------:R-:W-:-:S05]  /*4f90*/  VIADD R16, R21, 0xffffffff ;  /* 0xffffffff15107836 */ /* 0x000fca0000000000 */
[----:B------:R-:W-:Y:S01]  /*4fa0*/  LOP3.LUT R26, R21, R16, RZ, 0xc, !PT ;  /* 0x00000010151a7212 */ /* 0x000fe200078e0cff */
[----:B------:R-:W-:-:S03]  /*4fb0*/  IMAD.MOV.U32 R21, RZ, RZ, -0x1 ;  /* 0xffffffffff157424 */ /* 0x000fc600078e00ff */
[----:B------:R0:W1:Y:S04]  /*4fc0*/  POPC R16, R26 ;  /* 0x0000001a00107309 */ /* 0x0000680000000000 */
[----:B01----:R-:W-:Y:S05]  /*4fd0*/  WARPSYNC.COLLECTIVE R21, `(.L_x_611) ;  /* 0x0000000015087348 */ /* 0x003fea0003c00000 */
[----:B-1----:R1:W2:Y:S02]  /*4fe0*/  SHFL.DOWN P2, R22, R20, R17, R16 ;  /* 0x0800001114167389 */ /* 0x0022a40000040010 */
[----:B012---:R-:W-:Y:S05]  /*4ff0*/  ENDCOLLECTIVE ;  /* 0x000000000000791b */ /* 0x007fea0003800000 */
.L_x_611:
[----:B------:R-:W-:Y:S01]  /*5000*/  ISETP.GE.AND P0, PT, R3, R16, PT ;  /* 0x000000100300720c */ /* 0x000fe20003f06270 */
[----:B------:R-:W-:-:S03]  /*5010*/  IMAD.MOV.U32 R17, RZ, RZ, 0x2 ;  /* 0x00000002ff117424 */ /* 0x000fc600078e00ff */
        /* <DEDUP_REMOVED lines=9> */
.L_x_612:
        /* <DEDUP_REMOVED lines=9> */
.L_x_613:
[----:B------:R-:W-:Y:S01]  /*5140*/  IMAD.MOV.U32 R17, RZ, RZ, 0x8 ;  /* 0x00000008ff117424 */ /* 0x000fe200078e00ff */
[----:B------:R-:W-:Y:S02]  /*5150*/  SEL R25, R22, RZ, !P0 ;  /* 0x000000ff16197207 */ /* 0x000fe40004000000 */
[----:B------:R-:W-:Y:S02]  /*5160*/  ISETP.GT.AND P0, PT, R43, R16, PT ;  /* 0x000000102b00720c */ /* 0x000fe40003f04270 */
[----:B------:R-:W0:Y:S01]  /*5170*/  LDC.64 R42, c[0x0][0x390] ;  /* 0x0000e400ff2a7b82 */ /* 0x000e220000000a00 */
[----:B------:R-:W-:-:S04]  /*5180*/  IMAD.IADD R25, R26, 0x1, R25 ;  /* 0x000000011a197824 */ /* 0x000fc800078e0219 */
[----:B------:R-:W-:-:S07]  /*5190*/  IMAD.MOV.U32 R20, RZ, RZ, R25 ;  /* 0x000000ffff147224 */ /* 0x000fce00078e0019 */
[----:B0-----:R-:W-:Y:S05]  /*51a0*/  WARPSYNC.COLLECTIVE R21, `(.L_x_614) ;  /* 0x0000000015087348 */ /* 0x001fea0003c00000 */
[----:B------:R1:W2:Y:S02]  /*51b0*/  SHFL.DOWN P2, R22, R20, R17, R16 ;  /* 0x0800001114167389 */ /* 0x0002a40000040010 */
[----:B012---:R-:W-:Y:S05]  /*51c0*/  ENDCOLLECTIVE ;  /* 0x000000000000791b */ /* 0x007fea0003800000 */
.L_x_614:
[----:B------:R-:W-:Y:S01]  /*51d0*/  IMAD.MOV.U32 R17, RZ, RZ, 0x10 ;  /* 0x00000010ff117424 */ /* 0x000fe200078e00ff */
[----:B------:R-:W-:Y:S02]  /*51e0*/  SEL R22, R22, RZ, !P0 ;  /* 0x000000ff16167207 */ /* 0x000fe40004000000 */
[----:B------:R-:W-:-:S03]  /*51f0*/  ISETP.NE.AND P0, PT, R24, 0x65, PT ;  /* 0x000000651800780c */ /* 0x000fc60003f05270 */
[----:B------:R-:W-:Y:S02]  /*5200*/  IMAD.IADD R20, R25, 0x1, R22 ;  /* 0x0000000119147824 */ /* 0x000fe400078e0216 */
[----:B------:R-:W-:-:S08]  /*5210*/  VIADD R25, R3, 0x10 ;  /* 0x0000001003197836 */ /* 0x000fd00000000000 */
[----:B------:R-:W-:Y:S05]  /*5220*/  WARPSYNC.COLLECTIVE R21, `(.L_x_615) ;  /* 0x0000000015087348 */ /* 0x000fea0003c00000 */
[----:B------:R0:W1:Y:S02]  /*5230*/  SHFL.DOWN P2, R22, R20, R17, R16 ;  /* 0x0800001114167389 */ /* 0x0000640000040010 */
[----:B01----:R-:W-:Y:S05]  /*5240*/  ENDCOLLECTIVE ;  /* 0x000000000000791b */ /* 0x003fea0003800000 */
.L_x_615:
[----:B------:R-:W-:-:S13]  /*5250*/  ISETP.GT.AND P3, PT, R25, R16, PT ;  /* 0x000000101900720c */ /* 0x000fda0003f64270 */
[----:B------:R-:W-:Y:S05]  /*5260*/  WARPSYNC.COLLECTIVE R21, `(.L_x_616) ;  /* 0x0000000015087348 */ /* 0x000fea0003c00000 */
[----:B------:R-:W-:Y:S01]  /*5270*/  VOTE.ALL P0, P0 ;  /* 0x0000000000ff7806 */ /* 0x000fe20000000000 */
[----:B------:R-:W-:-:S12]  /*5280*/  ENDCOLLECTIVE ;  /* 0x000000000000791b */ /* 0x000fd80003800000 */
.L_x_616:
[----:B------:R-:W-:Y:S02]  /*5290*/  IADD3 R26, P2, PT, R42, 0x100, RZ ;  /* 0x000001002a1a7810 */ /* 0x000fe40007f5e0ff */
[----:B------:R-:W-:-:S03]  /*52a0*/  SEL R25, R22, RZ, !P3 ;  /* 0x000000ff16197207 */ /* 0x000fc60005800000 */
[----:B------:R-:W-:Y:S02]  /*52b0*/  IMAD.X R43, RZ, RZ, R43, P2 ;  /* 0x000000ffff2b7224 */ /* 0x000fe400010e062b */
[----:B------:R-:W-:Y:S01]  /*52c0*/  IMAD.IADD R42, R20, 0x1, R25 ;  /* 0x00000001142a7824 */ /* 0x000fe200078e0219 */
[----:B------:R-:W-:Y:S06]  /*52d0*/  BRA `(.L_x_617) ;  /* 0xffffffe000907947 */ /* 0x000fec000383ffff */
.L_x_567:
[----:B------:R-:W-:Y:S01]  /*52e0*/  BSSY B0, `(.L_x_618) ;  /* 0x0000006000007945 */ /* 0x000fe20003800000 */
[----:B------:R-:W-:Y:S01]  /*52f0*/  PLOP3.LUT P0, PT, P0, PT, PT, 0x8, 0x80 ;  /* 0x000000000080781c */ /* 0x000fe2000070e170 */
[----:B------:R-:W-:-:S12]  /*5300*/  IMAD.MOV.U32 R21, RZ, RZ, -0x1 ;  /* 0xffffffffff157424 */ /* 0x000fd800078e00ff */
[----:B------:R-:W-:Y:S05]  /*5310*/  WARPSYNC.COLLECTIVE R21, `(.L_x_619) ;  /* 0x0000000015087348 */ /* 0x000fea0003c00000 */
[----:B------:R-:W-:Y:S01]  /*5320*/  VOTE.ANY P0, P0 ;  /* 0x0000000000ff7806 */ /* 0x000fe20000000100 */
[----:B------:R-:W-:-:S12]  /*5330*/  ENDCOLLECTIVE ;  /* 0x000000000000791b */ /* 0x000fd80003800000 */
.L_x_619:
[----:B------:R-:W-:Y:S05]  /*5340*/  BSYNC B0 ;  /* 0x0000000000007941 */ /* 0x000fea0003800000 */
.L_x_618:
[----:B------:R-:W-:Y:S05]  /*5350*/  BRA `(.L_x_620) ;  /* 0xffffffe000a07947 */ /* 0x000fea000383ffff */
.L_x_569:
[----:B------:R-:W-:Y:S01]  /*5360*/  BSSY B0, `(.L_x_621) ;  /* 0x0000006000007945 */ /* 0x000fe20003800000 */
[----:B------:R-:W-:Y:S01]  /*5370*/  PLOP3.LUT P0, PT, P0, PT, PT, 0x8, 0x80 ;  /* 0x000000000080781c */ /* 0x000fe2000070e170 */
[----:B------:R-:W-:-:S12]  /*5380*/  IMAD.MOV.U32 R21, RZ, RZ, -0x1 ;  /* 0xffffffffff157424 */ /* 0x000fd800078e00ff */
[----:B------:R-:W-:Y:S05]  /*5390*/  WARPSYNC.COLLECTIVE R21, `(.L_x_622) ;  /* 0x0000000015087348 */ /* 0x000fea0003c00000 */
[----:B------:R-:W-:Y:S01]  /*53a0*/  VOTE.ANY P0, P0 ;  /* 0x0000000000ff7806 */ /* 0x000fe20000000100 */
[----:B------:R-:W-:-:S12]  /*53b0*/  ENDCOLLECTIVE ;  /* 0x000000000000791b */ /* 0x000fd80003800000 */
.L_x_622:
[----:B------:R-:W-:Y:S05]  /*53c0*/  BSYNC B0 ;  /* 0x0000000000007941 */ /* 0x000fea0003800000 */
.L_x_621:
[----:B------:R-:W-:Y:S05]  /*53d0*/  BRA `(.L_x_623) ;  /* 0xffffffe000f47947 */ /* 0x000fea000383ffff */
.L_x_571:
[----:B------:R-:W-:Y:S01]  /*53e0*/  BSSY B0, `(.L_x_624) ;  /* 0x0000006000007945 */ /* 0x000fe20003800000 */
[----:B------:R-:W-:Y:S01]  /*53f0*/  PLOP3.LUT P0, PT, P0, PT, PT, 0x8, 0x80 ;  /* 0x000000000080781c */ /* 0x000fe2000070e170 */
[----:B------:R-:W-:-:S12]  /*5400*/  IMAD.MOV.U32 R21, RZ, RZ, -0x1 ;  /* 0xffffffffff157424 */ /* 0x000fd800078e00ff */
[----:B------:R-:W-:Y:S05]  /*5410*/  WARPSYNC.COLLECTIVE R21, `(.L_x_625) ;  /* 0x0000000015087348 */ /* 0x000fea0003c00000 */
[----:B------:R-:W-:Y:S01]  /*5420*/  VOTE.ANY R21, PT, P0 ;  /* 0x0000000000157806 */ /* 0x000fe200000e0100 */
[----:B------:R-:W-:Y:S06]  /*5430*/  ENDCOLLECTIVE ;  /* 0x000000000000791b */ /* 0x000fec0003800000 */
.L_x_625:
[----:B------:R-:W-:Y:S05]  /*5440*/  BSYNC B0 ;  /* 0x0000000000007941 */ /* 0x000fea0003800000 */
.L_x_624:
[----:B------:R-:W-:Y:S01]  /*5450*/  LOP3.LUT R21, R21, 0x80000000, R53, 0xec, !PT ;  /* 0x8000000015157812 */ /* 0x000fe200078eec35 */
[----:B------:R-:W-:Y:S02]  /*5460*/  IMAD.MOV.U32 R20, RZ, RZ, R25 ;  /* 0x000000ffff147224 */ /* 0x000fe400078e0019 */
[----:B------:R-:W-:Y:S02]  /*5470*/  IMAD.MOV.U32 R17, RZ, RZ, 0x1 ;  /* 0x00000001ff117424 */ /* 0x000fe400078e00ff */
[----:B------:R-:W-:Y:S02]  /*5480*/  VIADD R16, R21, 0xffffffff ;  /* 0xffffffff15107836 */ /* 0x000fe40000000000 */
[----:B------:R-:W-:-:S03]  /*5490*/  VIADD R23, R23, 0xffffffe0 ;  /* 0xffffffe017177836 */ /* 0x000fc60000000000 */
[----:B------:R-:W-:Y:S01]  /*54a0*/  LOP3.LUT R16, R21, R16, RZ, 0xc, !PT ;  /* 0x0000001015107212 */ /* 0x000fe200078e0cff */
[----:B------:R-:W-:-:S05]  /*54b0*/  IMAD.MOV.U32 R21, RZ, RZ, -0x1 ;  /* 0xffffffffff157424 */ /* 0x000fca00078e00ff */
[----:B------:R-:W0:Y:S02]  /*54c0*/  POPC R16, R16 ;  /* 0x0000001000107309 */ /* 0x000e240000000000 */
[----:B0-----:R-:W-:Y:S05]  /*54d0*/  WARPSYNC.COLLECTIVE R21, `(.L_x_626) ;  /* 0x0000000015087348 */ /* 0x001fea0003c00000 */
[----:B0-----:R0:W1:Y:S02]  /*54e0*/  SHFL.DOWN P2, R22, R20, R17, R16 ;  /* 0x0800001114167389 */ /* 0x0010640000040010 */
[----:B01----:R-:W-:Y:S05]  /*54f0*/  ENDCOLLECTIVE ;  /* 0x000000000000791b */ /* 0x003fea0003800000 */
.L_x_626:
        /* <DEDUP_REMOVED lines=10> */
.L_x_627:
[----:B------:R-:W-:Y:S01]  /*55a0*/  IMAD.MOV.U32 R17, RZ, RZ, 0x4 ;  /* 0x00000004ff117424 */ /* 0x000fe200078e00ff */
        /* <DEDUP_REMOVED lines=8> */
.L_x_628:
        /* <DEDUP_REMOVED lines=9> */
.L_x_629:
[----:B------:R-:W-:Y:S01]  /*56c0*/  IMAD.MOV.U32 R17, RZ, RZ, 0x10 ;  /* 0x00000010ff117424 */ /* 0x000fe200078e00ff */
[----:B------:R-:W-:-:S05]  /*56d0*/  SEL R22, R22, RZ, !P0 ;  /* 0x000000ff16167207 */ /* 0x000fca0004000000 */
[----:B------:R-:W-:-:S04]  /*56e0*/  IMAD.IADD R25, R25, 0x1, R22 ;  /* 0x0000000119197824 */ /* 0x000fc800078e0216 */
[----:B------:R-:W-:-:S07]  /*56f0*/  IMAD.MOV.U32 R20, RZ, RZ, R25 ;  /* 0x000000ffff147224 */ /* 0x000fce00078e0019 */
[----:B------:R-:W-:Y:S05]  /*5700*/  WARPSYNC.COLLECTIVE R21, `(.L_x_630) ;  /* 0x0000000015087348 */ /* 0x000fea0003c00000 */
[----:B------:R0:W1:Y:S02]  /*5710*/  SHFL.DOWN P2, R22, R20, R17, R16 ;  /* 0x0800001114167389 */ /* 0x0000640000040010 */
[----:B01----:R-:W-:Y:S05]  /*5720*/  ENDCOLLECTIVE ;  /* 0x000000000000791b */ /* 0x003fea0003800000 */
.L_x_630:
[----:B------:R-:W-:-:S05]  /*5730*/  VIADD R17, R3, 0x10 ;  /* 0x0000001003117836 */ /* 0x000fca0000000000 */
[----:B------:R-:W-:-:S04]  /*5740*/  ISETP.GT.AND P0, PT, R17, R16, PT ;  /* 0x000000101100720c */ /* 0x000fc80003f04270 */
[----:B------:R-:W-:Y:S02]  /*5750*/  SEL R22, R22, RZ, !P0 ;  /* 0x000000ff16167207 */ /* 0x000fe40004000000 */
[----:B------:R-:W-:Y:S02]  /*5760*/  ISETP.NE.AND P0, PT, R24, 0x65, PT ;  /* 0x000000651800780c */ /* 0x000fe40003f05270 */
[----:B------:R-:W-:-:S11]  /*5770*/  IADD3 R42, PT, PT, R25, R22, R42 ;  /* 0x00000016192a7210 */ /* 0x000fd60007ffe02a */
[----:B------:R-:W-:Y:S05]  /*5780*/  WARPSYNC.COLLECTIVE R21, `(.L_x_631) ;  /* 0x0000000015087348 */ /* 0x000fea0003c00000 */
[----:B------:R-:W-:Y:S01]  /*5790*/  VOTE.ALL P0, P0 ;  /* 0x0000000000ff7806 */ /* 0x000fe20000000000 */
[----:B------:R-:W-:-:S12]  /*57a0*/  ENDCOLLECTIVE ;  /* 0x000000000000791b */ /* 0x000fd80003800000 */
.L_x_631:
[----:B------:R-:W-:Y:S05]  /*57b0*/  BRA `(.L_x_632) ;  /* 0xffffffe0008c7947 */ /* 0x000fea000383ffff */
.L_x_633:
        /* <DEDUP_REMOVED lines=12> */
.L_x_3417:


//--------------------- .text._ZN3cub18CUB_300001_SM_10006detail4scan20DeviceScanInitKernelINS0_13ScanTileStateIiLb1EEEEEvT_i --------------------------
	.section	.text._ZN3cub18CUB_300001_SM_10006detail4scan20DeviceScanInitKernelINS0_13ScanTileStateIiLb1EEEEEvT_i,"ax",@progbits
	.align	128
        .global         _ZN3cub18CUB_300001_SM_10006detail4scan20DeviceScanInitKernelINS0_13ScanTileStateIiLb1EEEEEvT_i
        .type           _ZN3cub18CUB_300001_SM_10006detail4scan20DeviceScanInitKernelINS0_13ScanTileStateIiLb1EEEEEvT_i,@function
        .size           _ZN3cub18CUB_300001_SM_10006detail4scan20DeviceScanInitKernelINS0_13ScanTileStateIiLb1EEEEEvT_i,(.L_x_3418 - _ZN3cub18CUB_300001_SM_10006detail4scan20DeviceScanInitKernelINS0_13ScanTileStateIiLb1EEEEEvT_i)
        .other          _ZN3cub18CUB_300001_SM_10006detail4scan20DeviceScanInitKernelINS0_13ScanTileStateIiLb1EEEEEvT_i,@"STO_CUDA_ENTRY STV_DEFAULT"
_ZN3cub18CUB_300001_SM_10006detail4scan20DeviceScanInitKernelINS0_13ScanTileStateIiLb1EEEEEvT_i:
.text._ZN3cub18CUB_300001_SM_10006detail4scan20DeviceScanInitKernelINS0_13ScanTileStateIiLb1EEEEEvT_i:
[----:B------:R-:W-:Y:S01]  /*0000*/  LDC R1, c[0x0][0x37c] ;  /* 0x0000df00ff017b82 */ /* 0x000fe20000000800 */
[----:B------:R-:W0:Y:S07]  /*0010*/  S2R R0, SR_TID.X ;  /* 0x0000000000007919 */ /* 0x000e2e0000002100 */
[----:B------:R-:W1:Y:S01]  /*0020*/  S2UR UR6, SR_CTAID.X ;  /* 0x00000000000679c3 */ /* 0x000e620000002500 */
[----:B------:R-:W2:Y:S07]  /*0030*/  LDCU UR4, c[0x0][0x388] ;  /* 0x00007100ff0477ac */ /* 0x000eae0008000800 */
[----:B------:R-:W1:Y:S01]  /*0040*/  LDC R5, c[0x0][0x360] ;  /* 0x0000d800ff057b82 */ /* 0x000e620000000800 */
[----:B0-----:R-:W-:Y:S01]  /*0050*/  ISETP.GT.U32.AND P0, PT, R0, 0x1f, PT ;  /* 0x0000001f0000780c */ /* 0x001fe20003f04070 */
[----:B-1----:R-:W-:-:S03]  /*0060*/  IMAD R5, R5, UR6, R0 ;  /* 0x0000000605057c24 */ /* 0x002fc6000f8e0200 */
[----:B------:R-:W-:Y:S02]  /*0070*/  ISETP.NE.OR P0, PT, RZ, UR6, P0 ;  /* 0x00000006ff007c0c */ /* 0x000fe40008705670 */
[----:B--2---:R-:W-:Y:S01]  /*0080*/  ISETP.GE.AND P1, PT, R5, UR4, PT ;  /* 0x0000000405007c0c */ /* 0x004fe2000bf26270 */
[----:B------:R-:W0:-:S12]  /*0090*/  LDCU.64 UR4, c[0x0][0x358] ;  /* 0x00006b00ff0477ac */ /* 0x000e180008000a00 */
[----:B------:R-:W1:Y:S01]  /*00a0*/  @!P1 LDC.64 R2, c[0x0][0x380] ;  /* 0x0000e000ff029b82 */ /* 0x000e620000000a00 */
[----:B------:R-:W-:Y:S01]  /*00b0*/  @!P1 MOV R4, 0x63 ;  /* 0x0000006300049802 */ /* 0x000fe20000000f00 */
[----:B-1----:R-:W-:-:S04]  /*00c0*/  @!P1 IMAD.WIDE R2, R5, 0x8, R2 ;  /* 0x0000000805029825 */ /* 0x002fc800078e0202 */
[----:B------:R-:W-:-:S05]  /*00d0*/  HFMA2 R5, -RZ, RZ, 0, 0 ;  /* 0x00000000ff057431 */ /* 0x000fca00000001ff */
[----:B0-----:R0:W-:Y:S01]  /*00e0*/  @!P1 STG.E.64 desc[UR4][R2.64+0x100], R4 ;  /* 0x0001000402009986 */ /* 0x0011e2000c101b04 */
[----:B------:R-:W-:Y:S05]  /*00f0*/  @P0 EXIT ;  /* 0x000000000000094d */ /* 0x000fea0003800000 */
[----:B0-----:R-:W0:Y:S02]  /*0100*/  LDC.64 R2, c[0x0][0x380] ;  /* 0x0000e000ff027b82 */ /* 0x001e240000000a00 */
[----:B0-----:R-:W-:-:S05]  /*0110*/  IMAD.WIDE.U32 R2, R0, 0x8, R2 ;  /* 0x0000000800027825 */ /* 0x001fca00078e0002 */
[----:B------:R-:W-:Y:S01]  /*0120*/  STG.E.64 desc[UR4][R2.64], RZ ;  /* 0x000000ff02007986 */ /* 0x000fe2000c101b04 */
[----:B------:R-:W-:Y:S05]  /*0130*/  EXIT ;  /* 0x000000000000794d */ /* 0x000fea0003800000 */
.L_x_634:
        /* <DEDUP_REMOVED lines=12> */
.L_x_3418:


//--------------------- .text._ZN3cub18CUB_300001_SM_10006detail10merge_sort26DeviceMergeSortMergeKernelINS2_10policy_hubIN6thrust24THRUST_300001_SM_1000_NS6detail15normal_iteratorINS6_10device_ptrIiEEEEE9Policy600ESB_PNS0_8NullTypeESB_SF_m14edge_sort_funcIiEiSE_EEvbT2_T3_T4_PT6_PT7_T5_PSK_SK_NS1_7vsmem_tE --------------------------
	.section	.text._ZN3cub18CUB_300001_SM_10006detail10merge_sort26DeviceMergeSortMergeKernelINS2_10policy_hubIN6thrust24THRUST_300001_SM_1000_NS6detail15normal_iteratorINS6_10device_ptrIiEEEEE9Policy600ESB_PNS0_8NullTypeESB_SF_m14edge_sort_funcIiEiSE_EEvbT2_T3_T4_PT6_PT7_T5_PSK_SK_NS1_7vsmem_tE,"ax",@progbits
	.align	128
        .global         _ZN3cub18CUB_300001_SM_10006detail10merge_sort26DeviceMergeSortMergeKernelINS2_10policy_hubIN6thrust24THRUST_300001_SM_1000_NS6detail15normal_iteratorINS6_10device_ptrIiEEEEE9Policy600ESB_PNS0_8NullTypeESB_SF_m14edge_sort_funcIiEiSE_EEvbT2_T3_T4_PT6_PT7_T5_PSK_SK_NS1_7vsmem_tE
        .type           _ZN3cub18CUB_300001_SM_10006detail10merge_sort26DeviceMergeSortMergeKernelINS2_10policy_hubIN6thrust24THRUST_300001_SM_1000_NS6detail15normal_iteratorINS6_10device_ptrIiEEEEE9Policy600ESB_PNS0_8NullTypeESB_SF_m14edge_sort_funcIiEiSE_EEvbT2_T3_T4_PT6_PT7_T5_PSK_SK_NS1_7vsmem_tE,@function
        .size           _ZN3cub18CUB_300001_SM_10006detail10merge_sort26DeviceMergeSortMergeKernelINS2_10policy_hubIN6thrust24THRUST_300001_SM_1000_NS6detail15normal_iteratorINS6_10device_ptrIiEEEEE9Policy600ESB_PNS0_8NullTypeESB_SF_m14edge_sort_funcIiEiSE_EEvbT2_T3_T4_PT6_PT7_T5_PSK_SK_NS1_7vsmem_tE,(.L_x_3419 - _ZN3cub18CUB_300001_SM_10006detail10merge_sort26DeviceMergeSortMergeKernelINS2_10policy_hubIN6thrust24THRUST_300001_SM_1000_NS6detail15normal_iteratorINS6_10device_ptrIiEEEEE9Policy600ESB_PNS0_8NullTypeESB_SF_m14edge_sort_funcIiEiSE_EEvbT2_T3_T4_PT6_PT7_T5_PSK_SK_NS1_7vsmem_tE)
        .other          _ZN3cub18CUB_300001_SM_10006detail10merge_sort26DeviceMergeSortMergeKernelINS2_10policy_hubIN6thrust24THRUST_300001_SM_1000_NS6detail15normal_iteratorINS6_10device_ptrIiEEEEE9Policy600ESB_PNS0_8NullTypeESB_SF_m14edge_sort_funcIiEiSE_EEvbT2_T3_T4_PT6_PT7_T5_PSK_SK_NS1_7vsmem_tE,@"STO_CUDA_ENTRY STV_DEFAULT"
_ZN3cub18CUB_300001_SM_10006detail10merge_sort26DeviceMergeSortMergeKernelINS2_10policy_hubIN6thrust24THRUST_300001_SM_1000_NS6detail15normal_iteratorINS6_10device_ptrIiEEEEE9Policy600ESB_PNS0_8NullTypeESB_SF_m14edge_sort_funcIiEiSE_EEvbT2_T3_T4_PT6_PT7_T5_PSK_SK_NS1_7vsmem_tE:
.text._ZN3cub18CUB_300001_SM_10006detail10merge_sort26DeviceMergeSortMergeKernelINS2_10policy_hubIN6thrust24THRUST_300001_SM_1000_NS6detail15normal_iteratorINS6_10device_ptrIiEEEEE9Policy600ESB_PNS0_8NullTypeESB_SF_m14edge_sort_funcIiEiSE_EEvbT2_T3_T4_PT6_PT7_T5_PSK_SK_NS1_7vsmem_tE:
[----:B------:R-:W-:Y:S01]  /*0000*/  LDC R1, c[0x0][0x37c] ;  /* 0x0000df00ff017b82 */ /* 0x000fe20000000800 */
[----:B------:R-:W0:Y:S01]  /*0010*/  S2R R2, SR_CTAID.X ;  /* 0x0000000000027919 */ /* 0x000e220000002500 */
[----:B------:R-:W1:Y:S01]  /*0020*/  LDCU UR4, c[0x0][0x370] ;  /* 0x00006e00ff0477ac */ /* 0x000e620008000800 */
[----:B------:R-:W2:Y:S01]  /*0030*/  S2R R0, SR_TID.X ;  /* 0x0000000000007919 */ /* 0x000ea20000002100 */
[----:B------:R-:W3:Y:S01]  /*0040*/  LDCU.64 UR6, c[0x0][0x358] ;  /* 0x00006b00ff0677ac */ /* 0x000ee20008000a00 */
[----:B-1----:R-:W-:-:S06]  /*0050*/  UIADD3 UR4, UPT, UPT, UR4, -0x1, URZ ;  /* 0xffffffff04047890 */ /* 0x002fcc000fffe0ff */
[----:B0-----:R-:W-:-:S13]  /*0060*/  ISETP.GE.U32.AND P0, PT, R2, UR4, PT ;  /* 0x0000000402007c0c */ /* 0x001fda000bf06070 */
[----:B--23--:R-:W-:Y:S05]  /*0070*/  @P0 BRA `(.L_x_635) ;  /* 0x0000004800dc0947 */ /* 0x00cfea0003800000 */
[----:B------:R-:W0:Y:S08]  /*0080*/  LDC.64 R14, c[0x0][0x3c0] ;  /* 0x0000f000ff0e7b82 */ /* 0x000e300000000a00 */
[----:B------:R-:W1:Y:S08]  /*0090*/  LDC.64 R6, c[0x0][0x3c8] ;  /* 0x0000f200ff067b82 */ /* 0x000e700000000a00 */
[----:B------:R-:W2:Y:S01]  /*00a0*/  LDC.64 R4, c[0x0][0x398] ;  /* 0x0000e600ff047b82 */ /* 0x000ea20000000a00 */
[----:B------:R-:W-:Y:S01]  /*00b0*/  IMAD.MOV.U32 R19, RZ, RZ, RZ ;  /* 0x000000ffff137224 */ /* 0x000fe200078e00ff */
[----:B------:R-:W3:Y:S01]  /*00c0*/  LDCU.U8 UR4, c[0x0][0x380] ;  /* 0x00007000ff0477ac */ /* 0x000ee20008000000 */
[----:B0-----:R-:W-:-:S05]  /*00d0*/  IMAD.WIDE.U32 R14, R2, 0x8, R14 ;  /* 0x00000008020e7825 */ /* 0x001fca00078e000e */
[----:B------:R-:W4:Y:S04]  /*00e0*/  LDG.E.64 R16, desc[UR6][R14.64+0x8] ;  /* 0x000008060e107981 */ /* 0x000f28000c1e1b00 */
[----:B------:R4:W5:Y:S01]  /*00f0*/  LDG.E.64 R12, desc[UR6][R14.64] ;  /* 0x000000060e0c7981 */ /* 0x000962000c1e1b00 */
[----:B-1----:R-:W-:Y:S01]  /*0100*/  IADD3 R11, P1, PT, RZ, -R6, RZ ;  /* 0x80000006ff0b7210 */ /* 0x002fe20007f3e0ff */
[----:B------:R-:W-:Y:S01]  /*0110*/  ACQBULK ;  /* 0x000000000000782e */ /* 0x000fe20000000000 */
[----:B------:R-:W-:Y:S01]  /*0120*/  SHF.R.U32.HI R27, RZ, 0x1, R7 ;  /* 0x00000001ff1b7819 */ /* 0x000fe20000011607 */
[----:B---3--:R-:W-:Y:S01]  /*0130*/  UPRMT UR4, UR4, 0x8880, URZ ;  /* 0x0000888004047896 */ /* 0x008fe200080000ff */
[CC--:B------:R-:W-:Y:S02]  /*0140*/  LOP3.LUT R9, R11.reuse, R2.reuse, RZ, 0xc0, !PT ;  /* 0x000000020b097212 */ /* 0x0c0fe400078ec0ff */
[----:B------:R-:W-:Y:S01]  /*0150*/  LOP3.LUT R10, R11, R2, RZ, 0xfc, !PT ;  /* 0x000000020b0a7212 */ /* 0x000fe200078efcff */
[----:B------:R-:W-:Y:S01]  /*0160*/  IMAD R27, R27, 0x1100, RZ ;  /* 0x000011001b1b7824 */ /* 0x000fe200078e02ff */
[----:B------:R-:W-:Y:S01]  /*0170*/  IADD3 R3, P0, PT, R2, -R9, RZ ;  /* 0x8000000902037210 */ /* 0x000fe20007f1e0ff */
[----:B------:R-:W-:Y:S01]  /*0180*/  IMAD.WIDE.U32 R8, R9, 0x1100, RZ ;  /* 0x0000110009087825 */ /* 0x000fe200078e00ff */
[----:B------:R-:W-:-:S03]  /*0190*/  UISETP.NE.AND UP0, UPT, UR4, URZ, UPT ;  /* 0x000000ff0400728c */ /* 0x000fc6000bf05270 */
[----:B------:R-:W-:Y:S01]  /*01a0*/  IMAD.X R18, RZ, RZ, -0x1, P0 ;  /* 0xffffffffff127424 */ /* 0x000fe200000e06ff */
[----:B------:R-:W-:Y:S01]  /*01b0*/  ISETP.NE.U32.AND P0, PT, R10, -0x1, PT ;  /* 0xffffffff0a00780c */ /* 0x000fe20003f05070 */
[----:B------:R-:W-:Y:S02]  /*01c0*/  IMAD.IADD R11, R9, 0x1, R19 ;  /* 0x00000001090b7824 */ /* 0x000fe400078e0213 */
[----:B------:R-:W-:-:S04]  /*01d0*/  IMAD.WIDE.U32 R2, R3, 0x1100, RZ ;  /* 0x0000110003027825 */ /* 0x000fc800078e00ff */
[----:B------:R-:W-:Y:S01]  /*01e0*/  IMAD R21, R18, 0x1100, RZ ;  /* 0x0000110012157824 */ /* 0x000fe200078e02ff */
[----:B------:R-:W-:Y:S01]  /*01f0*/  ISETP.GT.U32.AND P3, PT, R2, -0x1101, PT ;  /* 0xffffeeff0200780c */ /* 0x000fe20003f64070 */
[----:B------:R-:W-:Y:S01]  /*0200*/  IMAD.X R18, RZ, RZ, ~R7, P1 ;  /* 0x000000ffff127224 */ /* 0x000fe200008e0e07 */
[----:B--2---:R-:W-:Y:S01]  /*0210*/  IADD3 R19, P1, PT, -R8, R4, RZ ;  /* 0x0000000408137210 */ /* 0x004fe20007f3e1ff */
[----:B------:R-:W-:-:S03]  /*0220*/  IMAD.IADD R21, R3, 0x1, R21 ;  /* 0x0000000103157824 */ /* 0x000fc600078e0215 */
[----:B------:R-:W-:Y:S01]  /*0230*/  ISETP.NE.AND.EX P0, PT, R18, -0x1, PT, P0 ;  /* 0xffffffff1200780c */ /* 0x000fe20003f05300 */
[----:B------:R-:W-:Y:S01]  /*0240*/  IMAD.X R4, R5, 0x1, ~R11, P1 ;  /* 0x0000000105047824 */ /* 0x000fe200008e0e0b */
[----:B------:R-:W-:-:S04]  /*0250*/  ISETP.GT.U32.AND.EX P3, PT, R21, -0x1, PT, P3 ;  /* 0xffffffff1500780c */ /* 0x000fc80003f64130 */
[----:B------:R-:W-:Y:S02]  /*0260*/  SEL R23, R2, 0xffffeeff, P3 ;  /* 0xffffeeff02177807 */ /* 0x000fe40001800000 */
[----:B------:R-:W-:Y:S02]  /*0270*/  SEL R20, R21, 0xffffffff, P3 ;  /* 0xffffffff15147807 */ /* 0x000fe40001800000 */
[----:B------:R-:W-:Y:S02]  /*0280*/  LOP3.LUT R23, RZ, R23, RZ, 0x33, !PT ;  /* 0x00000017ff177212 */ /* 0x000fe400078e33ff */
[----:B------:R-:W-:Y:S02]  /*0290*/  LOP3.LUT R20, RZ, R20, RZ, 0x33, !PT ;  /* 0x00000014ff147212 */ /* 0x000fe400078e33ff */
[-C--:B----4-:R-:W-:Y:S02]  /*02a0*/  IADD3 R15, P2, PT, R16, -R8.reuse, RZ ;  /* 0x80000008100f7210 */ /* 0x090fe40007f5e0ff */
[----:B-----5:R-:W-:-:S03]  /*02b0*/  IADD3 R3, P5, PT, R12, -R8, RZ ;  /* 0x800000080c037210 */ /* 0x020fc60007fbe0ff */
[----:B------:R-:W-:Y:S01]  /*02c0*/  IMAD.X R14, R17, 0x1, ~R11, P2 ;  /* 0x00000001110e7824 */ /* 0x000fe200010e0e0b */
[----:B------:R-:W-:Y:S02]  /*02d0*/  SHF.R.U64 R17, R6, 0x1, R7 ;  /* 0x0000000106117819 */ /* 0x000fe40000001207 */
[-C--:B------:R-:W-:Y:S02]  /*02e0*/  IADD3 R16, P2, PT, -R3, R2.reuse, RZ ;  /* 0x0000000203107210 */ /* 0x080fe40007f5e1ff */
[----:B------:R-:W-:Y:S01]  /*02f0*/  IADD3 R23, P3, P4, -R15, R2, R23 ;  /* 0x000000020f177210 */ /* 0x000fe20007c7e117 */
[----:B------:R-:W-:-:S03]  /*0300*/  IMAD.WIDE.U32 R6, R17, 0x1100, RZ ;  /* 0x0000110011067825 */ /* 0x000fc600078e00ff */
[----:B------:R-:W-:Y:S01]  /*0310*/  IADD3.X R18, PT, PT, ~R14, R21, R20, P3, P4 ;  /* 0x000000150e127210 */ /* 0x000fe20001fe8514 */
[----:B------:R-:W-:Y:S01]  /*0320*/  IMAD.IADD R5, R7, 0x1, R27 ;  /* 0x0000000107057824 */ /* 0x000fe200078e021b */
[-C--:B------:R-:W-:Y:S01]  /*0330*/  ISETP.GT.U32.AND P1, PT, R19, R6.reuse, PT ;  /* 0x000000061300720c */ /* 0x080fe20003f24070 */
[----:B------:R-:W-:Y:S01]  /*0340*/  IMAD.X R2, R13, 0x1, ~R11, P5 ;  /* 0x000000010d027824 */ /* 0x000fe200028e0e0b */
[----:B------:R-:W-:Y:S02]  /*0350*/  SEL R14, R6, R23, !P0 ;  /* 0x00000017060e7207 */ /* 0x000fe40004000000 */
[----:B------:R-:W-:Y:S01]  /*0360*/  ISETP.GT.U32.AND.EX P1, PT, R4, R5, PT, P1 ;  /* 0x000000050400720c */ /* 0x000fe20003f24110 */
[----:B------:R-:W-:Y:S01]  /*0370*/  IMAD.X R2, R21, 0x1, ~R2, P2 ;  /* 0x0000000115027824 */ /* 0x000fe200010e0e02 */
[----:B------:R-:W-:Y:S02]  /*0380*/  ISETP.LT.U32.AND P2, PT, R6, R19, PT ;  /* 0x000000130600720c */ /* 0x000fe40003f41070 */
[----:B------:R-:W-:-:S02]  /*0390*/  SEL R25, R19, R6, P1 ;  /* 0x0000000613197207 */ /* 0x000fc40000800000 */
[----:B------:R-:W-:Y:S02]  /*03a0*/  SEL R20, R4, R5, P1 ;  /* 0x0000000504147207 */ /* 0x000fe40000800000 */
[----:B------:R-:W-:Y:S02]  /*03b0*/  IADD3 R21, P1, PT, R25, -R6, RZ ;  /* 0x8000000619157210 */ /* 0x000fe40007f3e0ff */
[C---:B------:R-:W-:Y:S02]  /*03c0*/  SEL R18, R5.reuse, R18, !P0 ;  /* 0x0000001205127207 */ /* 0x040fe40004000000 */
[-C--:B------:R-:W-:Y:S01]  /*03d0*/  ISETP.LT.U32.AND P3, PT, R14, R21.reuse, PT ;  /* 0x000000150e00720c */ /* 0x080fe20003f61070 */
[----:B------:R-:W-:Y:S01]  /*03e0*/  IMAD.X R23, R20, 0x1, ~R5, P1 ;  /* 0x0000000114177824 */ /* 0x000fe200008e0e05 */
[----:B------:R-:W-:Y:S02]  /*03f0*/  ISETP.LT.U32.AND P1, PT, R16, R21, PT ;  /* 0x000000151000720c */ /* 0x000fe40003f21070 */
[----:B------:R-:W-:-:S02]  /*0400*/  ISETP.LT.U32.AND.EX P2, PT, R5, R4, PT, P2 ;  /* 0x000000040500720c */ /* 0x000fc40003f41120 */
[-C--:B------:R-:W-:Y:S02]  /*0410*/  ISETP.LT.U32.AND.EX P1, PT, R2, R23.reuse, PT, P1 ;  /* 0x000000170200720c */ /* 0x080fe40003f21110 */
[----:B------:R-:W-:Y:S02]  /*0420*/  ISETP.LT.U32.AND.EX P3, PT, R18, R23, PT, P3 ;  /* 0x000000171200720c */ /* 0x000fe40003f61130 */
[----:B------:R-:W-:Y:S02]  /*0430*/  @!P0 SEL R15, R6, R19, P2 ;  /* 0x00000013060f8207 */ /* 0x000fe40001000000 */
[-C--:B------:R-:W-:Y:S02]  /*0440*/  SEL R25, R16, R21.reuse, P1 ;  /* 0x0000001510197207 */ /* 0x080fe40000800000 */
[----:B------:R-:W-:Y:S01]  /*0450*/  SEL R4, R14, R21, P3 ;  /* 0x000000150e047207 */ /* 0x000fe20001800000 */
[----:B------:R-:W-:Y:S01]  /*0460*/  IMAD.IADD R3, R15, 0x1, -R3 ;  /* 0x000000010f037824 */ /* 0x000fe200078e0a03 */
[----:B------:R-:W-:-:S03]  /*0470*/  SEL R2, R2, R23, P1 ;  /* 0x0000001702027207 */ /* 0x000fc60000800000 */
[----:B------:R-:W-:Y:S01]  /*0480*/  IMAD.IADD R4, R4, 0x1, -R25 ;  /* 0x0000000104047824 */ /* 0x000fe200078e0a19 */
[----:B------:R-:W-:Y:S06]  /*0490*/  BRA.U !UP0, `(.L_x_636) ;  /* 0x0000000508407547 */ /* 0x000fec000b800000 */
[----:B------:R-:W0:Y:S01]  /*04a0*/  LDCU.64 UR4, c[0x0][0x388] ;  /* 0x00007100ff0477ac */ /* 0x000e220008000a00 */
[----:B------:R-:W-:Y:S01]  /*04b0*/  IADD3 R9, P0, P1, R25, R8, R6 ;  /* 0x0000000819097210 */ /* 0x000fe2000791e006 */
[----:B------:R-:W-:Y:S01]  /*04c0*/  VIADD R6, R0, 0x100 ;  /* 0x0000010000067836 */ /* 0x000fe20000000000 */
[----:B------:R-:W-:Y:S02]  /*04d0*/  IADD3 R7, P2, PT, R12, R0, RZ ;  /* 0x000000000c077210 */ /* 0x000fe40007f5e0ff */
[----:B------:R-:W-:Y:S01]  /*04e0*/  IADD3.X R11, PT, PT, R2, R11, R5, P0, P1 ;  /* 0x0000000b020b7210 */ /* 0x000fe200007e2405 */
[----:B------:R-:W-:Y:S01]  /*04f0*/  IMAD.IADD R2, R0, 0x1, -R3 ;  /* 0x0000000100027824 */ /* 0x000fe200078e0a03 */
[-C--:B------:R-:W-:Y:S01]  /*0500*/  ISETP.GE.AND P3, PT, R6, R3.reuse, PT ;  /* 0x000000030600720c */ /* 0x080fe20003f66270 */
[----:B------:R-:W-:Y:S01]  /*0510*/  IMAD.X R12, RZ, RZ, R13, P2 ;  /* 0x000000ffff0c7224 */ /* 0x000fe200010e060d */
[C---:B------:R-:W-:Y:S01]  /*0520*/  ISETP.GE.AND P2, PT, R0.reuse, R3, PT ;  /* 0x000000030000720c */ /* 0x040fe20003f46270 */
[----:B------:R-:W-:Y:S01]  /*0530*/  VIADD R6, R0, 0x200 ;  /* 0x0000020000067836 */ /* 0x000fe20000000000 */
[----:B------:R-:W-:-:S04]  /*0540*/  IADD3 R5, P1, PT, R2, R9, RZ ;  /* 0x0000000902057210 */ /* 0x000fc80007f3e0ff */
[----:B------:R-:W-:Y:S02]  /*0550*/  ISETP.GE.AND P4, PT, R6, R3, PT ;  /* 0x000000030600720c */ /* 0x000fe40003f86270 */
[----:B------:R-:W-:Y:S02]  /*0560*/  LEA.HI.X.SX32 R2, R2, R11, 0x1, P1 ;  /* 0x0000000b02027211 */ /* 0x000fe400008f0eff */
[----:B0-----:R-:W-:-:S04]  /*0570*/  LEA R14, P0, R7, UR4, 0x2 ;  /* 0x00000004070e7c11 */ /* 0x001fc8000f8010ff */
[----:B------:R-:W-:Y:S02]  /*0580*/  LEA.HI.X R15, R7, UR5, R12, 0x2, P0 ;  /* 0x00000005070f7c11 */ /* 0x000fe400080f140c */
[----:B------:R-:W-:-:S03]  /*0590*/  LEA R12, P0, R5, UR4, 0x2 ;  /* 0x00000004050c7c11 */ /* 0x000fc6000f8010ff */
[----:B------:R0:W5:Y:S01]  /*05a0*/  @!P2 LDG.E R23, desc[UR6][R14.64] ;  /* 0x000000060e17a981 */ /* 0x000162000c1e1900 */
[----:B------:R-:W-:-:S05]  /*05b0*/  LEA.HI.X R13, R5, UR5, R2, 0x2, P0 ;  /* 0x00000005050d7c11 */ /* 0x000fca00080f1402 */
[----:B------:R0:W5:Y:S04]  /*05c0*/  @P3 LDG.E R19, desc[UR6][R12.64+0x400] ;  /* 0x000400060c133981 */ /* 0x000168000c1e1900 */
[----:B------:R0:W5:Y:S01]  /*05d0*/  @P4 LDG.E R18, desc[UR6][R12.64+0x800] ;  /* 0x000800060c124981 */ /* 0x000162000c1e1900 */
[C---:B------:R-:W-:Y:S01]  /*05e0*/  VIADD R2, R0.reuse, 0x300 ;  /* 0x0000030000027836 */ /* 0x040fe20000000000 */
[----:B------:R-:W-:-:S04]  /*05f0*/  LOP3.LUT R6, R0, 0x400, RZ, 0xfc, !PT ;  /* 0x0000040000067812 */ /* 0x000fc800078efcff */
[-C--:B------:R-:W-:Y:S01]  /*0600*/  ISETP.GE.AND P5, PT, R2, R3.reuse, PT ;  /* 0x000000030200720c */ /* 0x080fe20003fa6270 */
[----:B------:R-:W-:Y:S01]  /*0610*/  VIADD R2, R0, 0x500 ;  /* 0x0000050000027836 */ /* 0x000fe20000000000 */
[-C--:B------:R-:W-:Y:S01]  /*0620*/  ISETP.GE.AND P6, PT, R6, R3.reuse, PT ;  /* 0x000000030600720c */ /* 0x080fe20003fc6270 */
[C---:B------:R-:W-:Y:S02]  /*0630*/  VIADD R6, R0.reuse, 0x600 ;  /* 0x0000060000067836 */ /* 0x040fe40000000000 */
[----:B------:R-:W-:Y:S01]  /*0640*/  VIADD R8, R0, 0x700 ;  /* 0x0000070000087836 */ /* 0x000fe20000000000 */
[-C--:B------:R-:W-:Y:S02]  /*0650*/  ISETP.GE.AND P0, PT, R2, R3.reuse, PT ;  /* 0x000000030200720c */ /* 0x080fe40003f06270 */
[----:B------:R-:W-:Y:S01]  /*0660*/  ISETP.GE.AND P1, PT, R6, R3, PT ;  /* 0x000000030600720c */ /* 0x000fe20003f26270 */
[C---:B------:R-:W-:Y:S01]  /*0670*/  VIADD R6, R0.reuse, 0x900 ;  /* 0x0000090000067836 */ /* 0x040fe20000000000 */
[----:B------:R-:W-:-:S03]  /*0680*/  LOP3.LUT R2, R0, 0x800, RZ, 0xfc, !PT ;  /* 0x0000080000027812 */ /* 0x000fc600078efcff */
[----:B------:R0:W5:Y:S04]  /*0690*/  @P5 LDG.E R11, desc[UR6][R12.64+0xc00] ;  /* 0x000c00060c0b5981 */ /* 0x000168000c1e1900 */
[----:B------:R0:W5:Y:S04]  /*06a0*/  @P6 LDG.E R10, desc[UR6][R12.64+0x1000] ;  /* 0x001000060c0a6981 */ /* 0x000168000c1e1900 */
[----:B------:R0:W5:Y:S04]  /*06b0*/  @P0 LDG.E R9, desc[UR6][R12.64+0x1400] ;  /* 0x001400060c090981 */ /* 0x000168000c1e1900 */
[----:B------:R0:W5:Y:S01]  /*06c0*/  @P2 LDG.E R23, desc[UR6][R12.64] ;  /* 0x000000060c172981 */ /* 0x000162000c1e1900 */
[----:B------:R-:W-:-:S03]  /*06d0*/  ISETP.GE.AND P2, PT, R8, R3, PT ;  /* 0x000000030800720c */ /* 0x000fc60003f46270 */
[----:B------:R0:W5:Y:S04]  /*06e0*/  @P1 LDG.E R8, desc[UR6][R12.64+0x1800] ;  /* 0x001800060c081981 */ /* 0x000168000c1e1900 */
[----:B------:R0:W5:Y:S01]  /*06f0*/  @!P3 LDG.E R19, desc[UR6][R14.64+0x400] ;  /* 0x000400060e13b981 */ /* 0x000162000c1e1900 */
[----:B------:R-:W-:-:S03]  /*0700*/  ISETP.GE.AND P3, PT, R2, R3, PT ;  /* 0x000000030200720c */ /* 0x000fc60003f66270 */
[----:B------:R0:W5:Y:S01]  /*0710*/  @!P4 LDG.E R18, desc[UR6][R14.64+0x800] ;  /* 0x000800060e12c981 */ /* 0x000162000c1e1900 */
[----:B------:R-:W-:-:S03]  /*0720*/  ISETP.GE.AND P4, PT, R6, R3, PT ;  /* 0x000000030600720c */ /* 0x000fc60003f86270 */
[----:B------:R0:W5:Y:S06]  /*0730*/  @P2 LDG.E R7, desc[UR6][R12.64+0x1c00] ;  /* 0x001c00060c072981 */ /* 0x00016c000c1e1900 */
[----:B------:R0:W5:Y:S04]  /*0740*/  @P3 LDG.E R6, desc[UR6][R12.64+0x2000] ;  /* 0x002000060c063981 */ /* 0x000168000c1e1900 */
[----:B------:R0:W5:Y:S01]  /*0750*/  @P4 LDG.E R5, desc[UR6][R12.64+0x2400] ;  /* 0x002400060c054981 */ /* 0x000162000c1e1900 */
[----:B------:R-:W-:-:S02]  /*0760*/  VIADD R2, R0, 0xa00 ;  /* 0x00000a0000027836 */ /* 0x000fc40000000000 */
[----:B------:R-:W-:Y:S01]  /*0770*/  VIADD R16, R0, 0xb00 ;  /* 0x00000b0000107836 */ /* 0x000fe20000000000 */
[----:B------:R0:W5:Y:S02]  /*0780*/  @!P5 LDG.E R11, desc[UR6][R14.64+0xc00] ;  /* 0x000c00060e0bd981 */ /* 0x000164000c1e1900 */
[-C--:B------:R-:W-:Y:S02]  /*0790*/  ISETP.GE.AND P5, PT, R2, R3.reuse, PT ;  /* 0x000000030200720c */ /* 0x080fe40003fa6270 */
[----:B------:R-:W-:Y:S01]  /*07a0*/  LOP3.LUT R2, R0, 0xc00, RZ, 0xfc, !PT ;  /* 0x00000c0000027812 */ /* 0x000fe200078efcff */
[----:B------:R0:W5:Y:S01]  /*07b0*/  @!P6 LDG.E R10, desc[UR6][R14.64+0x1000] ;  /* 0x001000060e0ae981 */ /* 0x000162000c1e1900 */
[-C--:B------:R-:W-:Y:S01]  /*07c0*/  ISETP.GE.AND P6, PT, R16, R3.reuse, PT ;  /* 0x000000031000720c */ /* 0x080fe20003fc6270 */
[----:B------:R-:W-:Y:S02]  /*07d0*/  VIADD R16, R0, 0xd00 ;  /* 0x00000d0000107836 */ /* 0x000fe40000000000 */
[----:B------:R0:W5:Y:S01]  /*07e0*/  @!P0 LDG.E R9, desc[UR6][R14.64+0x1400] ;  /* 0x001400060e098981 */ /* 0x000162000c1e1900 */
[----:B------:R-:W-:Y:S01]  /*07f0*/  ISETP.GE.AND P0, PT, R2, R3, PT ;  /* 0x000000030200720c */ /* 0x000fe20003f06270 */
[----:B------:R-:W-:-:S08]  /*0800*/  VIADD R2, R0, 0xe00 ;  /* 0x00000e0000027836 */ /* 0x000fd00000000000 */
[----:B------:R0:W5:Y:S04]  /*0810*/  @P6 LDG.E R24, desc[UR6][R12.64+0x2c00] ;  /* 0x002c00060c186981 */ /* 0x000168000c1e1900 */
[----:B------:R0:W5:Y:S04]  /*0820*/  @P0 LDG.E R26, desc[UR6][R12.64+0x3000] ;  /* 0x003000060c1a0981 */ /* 0x000168000c1e1900 */
[----:B------:R0:W5:Y:S01]  /*0830*/  @!P1 LDG.E R8, desc[UR6][R14.64+0x1800] ;  /* 0x001800060e089981 */ /* 0x000162000c1e1900 */
[----:B------:R-:W-:Y:S01]  /*0840*/  ISETP.GE.AND P1, PT, R16, R3, PT ;  /* 0x000000031000720c */ /* 0x000fe20003f26270 */
[----:B------:R-:W-:-:S02]  /*0850*/  VIADD R16, R0, 0xf00 ;  /* 0x00000f0000107836 */ /* 0x000fc40000000000 */
[----:B------:R0:W5:Y:S01]  /*0860*/  @!P2 LDG.E R7, desc[UR6][R14.64+0x1c00] ;  /* 0x001c00060e07a981 */ /* 0x000162000c1e1900 */
[----:B------:R-:W-:Y:S02]  /*0870*/  ISETP.GE.AND P2, PT, R2, R3, PT ;  /* 0x000000030200720c */ /* 0x000fe40003f46270 */
[----:B------:R-:W-:-:S07]  /*0880*/  LOP3.LUT R2, R0, 0x1000, RZ, 0xfc, !PT ;  /* 0x0000100000027812 */ /* 0x000fce00078efcff */
[----:B------:R0:W5:Y:S04]  /*0890*/  @P1 LDG.E R20, desc[UR6][R12.64+0x3400] ;  /* 0x003400060c141981 */ /* 0x000168000c1e1900 */
[----:B------:R0:W5:Y:S01]  /*08a0*/  @!P3 LDG.E R6, desc[UR6][R14.64+0x2000] ;  /* 0x002000060e06b981 */ /* 0x000162000c1e1900 */
[----:B------:R-:W-:-:S03]  /*08b0*/  ISETP.GE.AND P3, PT, R16, R3, PT ;  /* 0x000000031000720c */ /* 0x000fc60003f66270 */
[----:B------:R0:W5:Y:S01]  /*08c0*/  @!P4 LDG.E R5, desc[UR6][R14.64+0x2400] ;  /* 0x002400060e05c981 */ /* 0x000162000c1e1900 */
[----:B------:R-:W-:-:S03]  /*08d0*/  ISETP.GE.AND P4, PT, R2, R3, PT ;  /* 0x000000030200720c */ /* 0x000fc60003f86270 */
[----:B------:R0:W5:Y:S04]  /*08e0*/  @P5 LDG.E R2, desc[UR6][R12.64+0x2800] ;  /* 0x002800060c025981 */ /* 0x000168000c1e1900 */
[----:B------:R0:W5:Y:S04]  /*08f0*/  @P2 LDG.E R16, desc[UR6][R12.64+0x3800] ;  /* 0x003800060c102981 */ /* 0x000168000c1e1900 */
[----:B------:R0:W5:Y:S04]  /*0900*/  @P3 LDG.E R21, desc[UR6][R12.64+0x3c00] ;  /* 0x003c00060c153981 */ /* 0x000168000c1e1900 */
[----:B------:R0:W5:Y:S04]  /*0910*/  @P4 LDG.E R25, desc[UR6][R12.64+0x4000] ;  /* 0x004000060c194981 */ /* 0x000168000c1e1900 */
[----:B------:R0:W5:Y:S04]  /*0920*/  @!P6 LDG.E R24, desc[UR6][R14.64+0x2c00] ;  /* 0x002c00060e18e981 */ /* 0x000168000c1e1900 */
[----:B------:R0:W5:Y:S04]  /*0930*/  @!P0 LDG.E R26, desc[UR6][R14.64+0x3000] ;  /* 0x003000060e1a8981 */ /* 0x000168000c1e1900 */
[----:B------:R0:W5:Y:S04]  /*0940*/  @!P1 LDG.E R20, desc[UR6][R14.64+0x3400] ;  /* 0x003400060e149981 */ /* 0x000168000c1e1900 */
[----:B------:R0:W5:Y:S04]  /*0950*/  @!P5 LDG.E R2, desc[UR6][R14.64+0x2800] ;  /* 0x002800060e02d981 */ /* 0x000168000c1e1900 */
[----:B------:R0:W5:Y:S04]  /*0960*/  @!P2 LDG.E R16, desc[UR6][R14.64+0x3800] ;  /* 0x003800060e10a981 */ /* 0x000168000c1e1900 */
[----:B------:R0:W5:Y:S04]  /*0970*/  @!P3 LDG.E R21, desc[UR6][R14.64+0x3c00] ;  /* 0x003c00060e15b981 */ /* 0x000168000c1e1900 */
[----:B------:R0:W5:Y:S01]  /*0980*/  @!P4 LDG.E R25, desc[UR6][R14.64+0x4000] ;  /* 0x004000060e19c981 */ /* 0x000162000c1e1900 */
[----:B------:R-:W-:Y:S05]  /*0990*/  BRA `(.L_x_637) ;  /* 0x0000000c00847947 */ /* 0x000fea0003800000 */
.L_x_636:
[----:B------:R-:W-:Y:S01]  /*09a0*/  IMAD.MOV.U32 R10, RZ, RZ, R8 ;  /* 0x000000ffff0a7224 */ /* 0x000fe200078e0008 */
[C---:B------:R-:W-:Y:S01]  /*09b0*/  ISETP.GE.AND P1, PT, R0.reuse, R3, PT ;  /* 0x000000030000720c */ /* 0x040fe20003f26270 */
[C---:B------:R-:W-:Y:S01]  /*09c0*/  IMAD.IADD R7, R0.reuse, 0x1, -R3 ;  /* 0x0000000100077824 */ /* 0x040fe200078e0a03 */
[C---:B------:R-:W-:Y:S01]  /*09d0*/  LOP3.LUT R20, R0.reuse, 0x400, RZ, 0xfc, !PT ;  /* 0x0000040000147812 */ /* 0x040fe200078efcff */
[----:B------:R-:W-:Y:S01]  /*09e0*/  IMAD.WIDE.U32 R10, R17, 0x1100, R10 ;  /* 0x00001100110a7825 */ /* 0x000fe200078e000a */
[----:B------:R-:W0:Y:S02]  /*09f0*/  LDCU.64 UR4, c[0x0][0x3a0] ;  /* 0x00007400ff0477ac */ /* 0x000e240008000a00 */
[C---:B------:R-:W-:Y:S01]  /*0a00*/  SEL R8, R0.reuse, R7, !P1 ;  /* 0x0000000700087207 */ /* 0x040fe20004800000 */
[C---:B------:R-:W-:Y:S01]  /*0a10*/  VIADD R6, R0.reuse, 0x100 ;  /* 0x0000010000067836 */ /* 0x040fe20000000000 */
[----:B------:R-:W-:Y:S01]  /*0a20*/  IADD3 R25, P0, PT, R25, R10, RZ ;  /* 0x0000000a19197210 */ /* 0x000fe20007f1e0ff */
[----:B------:R-:W-:Y:S01]  /*0a30*/  VIADD R16, R0, 0x300 ;  /* 0x0000030000107836 */ /* 0x000fe20000000000 */
[----:B------:R-:W-:Y:S01]  /*0a40*/  SHF.R.S32.HI R17, RZ, 0x1f, R7 ;  /* 0x0000001fff117819 */ /* 0x000fe20000011407 */
[----:B------:R-:W-:Y:S01]  /*0a50*/  IMAD.IADD R10, R6, 0x1, -R3 ;  /* 0x00000001060a7824 */ /* 0x000fe200078e0a03 */
[----:B------:R-:W-:Y:S01]  /*0a60*/  SEL R5, R12, R25, !P1 ;  /* 0x000000190c057207 */ /* 0x000fe20004800000 */
[----:B------:R-:W-:Y:S01]  /*0a70*/  VIADD R14, R0, 0x200 ;  /* 0x00000200000e7836 */ /* 0x000fe20000000000 */
[----:B------:R-:W-:Y:S01]  /*0a80*/  ISETP.GE.AND P4, PT, R6, R3, PT ;  /* 0x000000030600720c */ /* 0x000fe20003f86270 */
[----:B------:R-:W-:Y:S01]  /*0a90*/  VIADD R22, R0, 0x500 ;  /* 0x0000050000167836 */ /* 0x000fe20000000000 */
[----:B------:R-:W-:Y:S01]  /*0aa0*/  IADD3.X R27, PT, PT, R2, R27, R11, P0, !PT ;  /* 0x0000001b021b7210 */ /* 0x000fe200007fe40b */
[--C-:B------:R-:W-:Y:S01]  /*0ab0*/  IMAD.IADD R2, R16, 0x1, -R3.reuse ;  /* 0x0000000110027824 */ /* 0x100fe200078e0a03 */
[----:B------:R-:W-:Y:S01]  /*0ac0*/  IADD3 R8, P5, PT, R8, R5, RZ ;  /* 0x0000000508087210 */ /* 0x000fe20007fbe0ff */
[----:B------:R-:W-:Y:S01]  /*0ad0*/  IMAD.IADD R9, R14, 0x1, -R3 ;  /* 0x000000010e097824 */ /* 0x000fe200078e0a03 */
[----:B------:R-:W-:Y:S01]  /*0ae0*/  SEL R6, R6, R10, !P4 ;  /* 0x0000000a06067207 */ /* 0x000fe20006000000 */
[----:B------:R-:W-:Y:S01]  /*0af0*/  VIADD R24, R0, 0x600 ;  /* 0x0000060000187836 */ /* 0x000fe20000000000 */
[----:B------:R-:W-:-:S02]  /*0b00*/  SEL R5, R12, R25, !P4 ;  /* 0x000000190c057207 */ /* 0x000fc40006000000 */
[-C--:B------:R-:W-:Y:S02]  /*0b10*/  ISETP.GE.AND P0, PT, R16, R3.reuse, PT ;  /* 0x000000031000720c */ /* 0x080fe40003f06270 */
[----:B------:R-:W-:Y:S02]  /*0b20*/  ISETP.GE.AND P2, PT, R14, R3, PT ;  /* 0x000000030e00720c */ /* 0x000fe40003f46270 */
[----:B------:R-:W-:Y:S02]  /*0b30*/  IADD3 R6, P3, PT, R6, R5, RZ ;  /* 0x0000000506067210 */ /* 0x000fe40007f7e0ff */
[----:B------:R-:W-:Y:S02]  /*0b40*/  SEL R17, R17, RZ, P1 ;  /* 0x000000ff11117207 */ /* 0x000fe40000800000 */
[----:B------:R-:W-:Y:S02]  /*0b50*/  SEL R18, R13, R27, !P1 ;  /* 0x0000001b0d127207 */ /* 0x000fe40004800000 */
[----:B------:R-:W-:-:S02]  /*0b60*/  SEL R5, R16, R2, !P0 ;  /* 0x0000000210057207 */ /* 0x000fc40004000000 */
[----:B------:R-:W-:Y:S01]  /*0b70*/  SEL R7, R14, R9, !P2 ;  /* 0x000000090e077207 */ /* 0x000fe20005000000 */
[----:B------:R-:W-:Y:S01]  /*0b80*/  IMAD.X R17, R17, 0x1, R18, P5 ;  /* 0x0000000111117824 */ /* 0x000fe200028e0612 */
[CC--:B------:R-:W-:Y:S02]  /*0b90*/  SEL R16, R12.reuse, R25.reuse, !P2 ;  /* 0x000000190c107207 */ /* 0x0c0fe40005000000 */
[----:B------:R-:W-:Y:S02]  /*0ba0*/  SHF.R.S32.HI R10, RZ, 0x1f, R10 ;  /* 0x0000001fff0a7819 */ /* 0x000fe4000001140a */
[----:B------:R-:W-:Y:S02]  /*0bb0*/  SEL R14, R12, R25, !P0 ;  /* 0x000000190c0e7207 */ /* 0x000fe40004000000 */
[----:B------:R-:W-:Y:S01]  /*0bc0*/  IADD3 R7, P1, PT, R7, R16, RZ ;  /* 0x0000001007077210 */ /* 0x000fe20007f3e0ff */
[----:B------:R-:W-:Y:S01]  /*0bd0*/  IMAD.IADD R16, R20, 0x1, -R3 ;  /* 0x0000000114107824 */ /* 0x000fe200078e0a03 */
[----:B------:R-:W-:-:S02]  /*0be0*/  SEL R18, R13, R27, !P4 ;  /* 0x0000001b0d127207 */ /* 0x000fc40006000000 */
[----:B------:R-:W-:Y:S02]  /*0bf0*/  SEL R11, R10, RZ, P4 ;  /* 0x000000ff0a0b7207 */ /* 0x000fe40002000000 */
[----:B------:R-:W-:Y:S01]  /*0c00*/  IADD3 R5, P6, PT, R5, R14, RZ ;  /* 0x0000000e05057210 */ /* 0x000fe20007fde0ff */
[----:B------:R-:W-:Y:S01]  /*0c10*/  IMAD.IADD R14, R22, 0x1, -R3 ;  /* 0x00000001160e7824 */ /* 0x000fe200078e0a03 */
[-C--:B------:R-:W-:Y:S02]  /*0c20*/  ISETP.GE.AND P5, PT, R20, R3.reuse, PT ;  /* 0x000000031400720c */ /* 0x080fe40003fa6270 */
[----:B------:R-:W-:Y:S02]  /*0c30*/  ISETP.GE.AND P4, PT, R22, R3, PT ;  /* 0x000000031600720c */ /* 0x000fe40003f86270 */
[----:B------:R-:W-:Y:S01]  /*0c40*/  SHF.R.S32.HI R10, RZ, 0x1f, R9 ;  /* 0x0000001fff0a7819 */ /* 0x000fe20000011409 */
[----:B------:R-:W-:Y:S01]  /*0c50*/  IMAD.X R9, R11, 0x1, R18, P3 ;  /* 0x000000010b097824 */ /* 0x000fe200018e0612 */
[----:B------:R-:W-:Y:S01]  /*0c60*/  SEL R11, R20, R16, !P5 ;  /* 0x00000010140b7207 */ /* 0x000fe20006800000 */
[----:B------:R-:W-:Y:S01]  /*0c70*/  VIADD R18, R0, 0x700 ;  /* 0x0000070000127836 */ /* 0x000fe20000000000 */
[----:B------:R-:W-:-:S02]  /*0c80*/  SEL R22, R22, R14, !P4 ;  /* 0x0000000e16167207 */ /* 0x000fc40006000000 */
[----:B------:R-:W-:Y:S02]  /*0c90*/  SEL R20, R10, RZ, P2 ;  /* 0x000000ff0a147207 */ /* 0x000fe40001000000 */
[----:B------:R-:W-:Y:S02]  /*0ca0*/  SEL R15, R12, R25, !P4 ;  /* 0x000000190c0f7207 */ /* 0x000fe40006000000 */
[----:B------:R-:W-:Y:S02]  /*0cb0*/  SEL R19, R13, R27, !P2 ;  /* 0x0000001b0d137207 */ /* 0x000fe40005000000 */
[----:B------:R-:W-:Y:S01]  /*0cc0*/  IADD3 R22, P3, PT, R22, R15, RZ ;  /* 0x0000000f16167210 */ /* 0x000fe20007f7e0ff */
[----:B------:R-:W-:Y:S01]  /*0cd0*/  IMAD.IADD R15, R24, 0x1, -R3 ;  /* 0x00000001180f7824 */ /* 0x000fe200078e0a03 */
[----:B------:R-:W-:Y:S01]  /*0ce0*/  SEL R10, R12, R25, !P5 ;  /* 0x000000190c0a7207 */ /* 0x000fe20006800000 */
[----:B------:R-:W-:Y:S01]  /*0cf0*/  IMAD.X R20, R20, 0x1, R19, P1 ;  /* 0x0000000114147824 */ /* 0x000fe200008e0613 */
[----:B------:R-:W-:-:S02]  /*0d00*/  ISETP.GE.AND P1, PT, R24, R3, PT ;  /* 0x000000031800720c */ /* 0x000fc40003f26270 */
[----:B------:R-:W-:Y:S02]  /*0d10*/  SHF.R.S32.HI R2, RZ, 0x1f, R2 ;  /* 0x0000001fff027819 */ /* 0x000fe40000011402 */
[----:B------:R-:W-:Y:S02]  /*0d20*/  IADD3 R11, P2, PT, R11, R10, RZ ;  /* 0x0000000a0b0b7210 */ /* 0x000fe40007f5e0ff */
[----:B------:R-:W-:Y:S02]  /*0d30*/  SEL R10, R24, R15, !P1 ;  /* 0x0000000f180a7207 */ /* 0x000fe40004800000 */
[----:B------:R-:W-:Y:S02]  /*0d40*/  SEL R21, R13, R27, !P0 ;  /* 0x0000001b0d157207 */ /* 0x000fe40004000000 */
[----:B------:R-:W-:Y:S01]  /*0d50*/  SEL R24, R2, RZ, P0 ;  /* 0x000000ff02187207 */ /* 0x000fe20000000000 */
[----:B------:R-:W-:Y:S01]  /*0d60*/  IMAD.IADD R2, R18, 0x1, -R3 ;  /* 0x0000000112027824 */ /* 0x000fe200078e0a03 */
[----:B------:R-:W-:-:S02]  /*0d70*/  SEL R19, R12, R25, !P1 ;  /* 0x000000190c137207 */ /* 0x000fc40004800000 */
[----:B------:R-:W-:Y:S01]  /*0d80*/  SHF.R.S32.HI R16, RZ, 0x1f, R16 ;  /* 0x0000001fff107819 */ /* 0x000fe20000011410 */
[----:B------:R-:W-:Y:S01]  /*0d90*/  IMAD.X R24, R24, 0x1, R21, P6 ;  /* 0x0000000118187824 */ /* 0x000fe200030e0615 */
[----:B------:R-:W-:Y:S02]  /*0da0*/  ISETP.GE.AND P0, PT, R18, R3, PT ;  /* 0x000000031200720c */ /* 0x000fe40003f06270 */
[----:B------:R-:W-:Y:S02]  /*0db0*/  IADD3 R10, P6, PT, R10, R19, RZ ;  /* 0x000000130a0a7210 */ /* 0x000fe40007fde0ff */
[----:B------:R-:W-:Y:S02]  /*0dc0*/  SEL R21, R13, R27, !P5 ;  /* 0x0000001b0d157207 */ /* 0x000fe40006800000 */
[----:B------:R-:W-:Y:S02]  /*0dd0*/  SEL R26, R16, RZ, P5 ;  /* 0x000000ff101a7207 */ /* 0x000fe40002800000 */
[----:B------:R-:W-:-:S02]  /*0de0*/  SEL R18, R18, R2, !P0 ;  /* 0x0000000212127207 */ /* 0x000fc40004000000 */
[----:B------:R-:W-:Y:S01]  /*0df0*/  SEL R19, R12, R25, !P0 ;  /* 0x000000190c137207 */ /* 0x000fe20004000000 */
[----:B------:R-:W-:Y:S01]  /*0e00*/  IMAD.X R26, R26, 0x1, R21, P2 ;  /* 0x000000011a1a7824 */ /* 0x000fe200010e0615 */
[----:B------:R-:W-:Y:S02]  /*0e10*/  SHF.R.S32.HI R16, RZ, 0x1f, R14 ;  /* 0x0000001fff107819 */ /* 0x000fe4000001140e */
[----:B------:R-:W-:Y:S02]  /*0e20*/  IADD3 R14, P5, PT, R18, R19, RZ ;  /* 0x00000013120e7210 */ /* 0x000fe40007fbe0ff */
[----:B------:R-:W-:Y:S02]  /*0e30*/  SEL R16, R16, RZ, P4 ;  /* 0x000000ff10107207 */ /* 0x000fe40002000000 */
[----:B------:R-:W-:Y:S02]  /*0e40*/  SEL R29, R13, R27, !P4 ;  /* 0x0000001b0d1d7207 */ /* 0x000fe40006000000 */
[----:B0-----:R-:W-:-:S03]  /*0e50*/  LEA R18, P2, R8, UR4, 0x2 ;  /* 0x0000000408127c11 */ /* 0x001fc6000f8410ff */
[----:B------:R-:W-:Y:S01]  /*0e60*/  IMAD.X R29, R16, 0x1, R29, P3 ;  /* 0x00000001101d7824 */ /* 0x000fe200018e061d */
[----:B------:R-:W-:Y:S02]  /*0e70*/  LEA.HI.X R19, R8, UR5, R17, 0x2, P2 ;  /* 0x0000000508137c11 */ /* 0x000fe400090f1411 */
[C---:B------:R-:W-:Y:S02]  /*0e80*/  LEA R16, P2, R6.reuse, UR4, 0x2 ;  /* 0x0000000406107c11 */ /* 0x040fe4000f8410ff */
[----:B------:R-:W-:Y:S01]  /*0e90*/  LEA R8, P3, R7, UR4, 0x2 ;  /* 0x0000000407087c11 */ /* 0x000fe2000f8610ff */
[----:B------:R-:W5:Y:S01]  /*0ea0*/  LDG.E R23, desc[UR6][R18.64] ;  /* 0x0000000612177981 */ /* 0x000f62000c1e1900 */
[----:B------:R-:W-:Y:S02]  /*0eb0*/  LEA.HI.X R17, R6, UR5, R9, 0x2, P2 ;  /* 0x0000000506117c11 */ /* 0x000fe400090f1409 */
[----:B------:R-:W-:Y:S02]  /*0ec0*/  LEA R6, P2, R5, UR4, 0x2 ;  /* 0x0000000405067c11 */ /* 0x000fe4000f8410ff */
[----:B------:R-:W-:-:S02]  /*0ed0*/  LEA.HI.X R9, R7, UR5, R20, 0x2, P3 ;  /* 0x0000000507097c11 */ /* 0x000fc400098f1414 */
[----:B------:R-:W-:Y:S02]  /*0ee0*/  LEA.HI.X R7, R5, UR5, R24, 0x2, P2 ;  /* 0x0000000505077c11 */ /* 0x000fe400090f1418 */
[----:B------:R-:W-:Y:S01]  /*0ef0*/  LOP3.LUT R24, R0, 0x800, RZ, 0xfc, !PT ;  /* 0x0000080000187812 */ /* 0x000fe200078efcff */
[----:B------:R0:W5:Y:S01]  /*0f00*/  LDG.E R19, desc[UR6][R16.64] ;  /* 0x0000000610137981 */ /* 0x000162000c1e1900 */
[C---:B------:R-:W-:Y:S02]  /*0f10*/  LEA R20, P3, R11.reuse, UR4, 0x2 ;  /* 0x000000040b147c11 */ /* 0x040fe4000f8610ff */
[----:B------:R-:W-:Y:S01]  /*0f20*/  SHF.R.S32.HI R15, RZ, 0x1f, R15 ;  /* 0x0000001fff0f7819 */ /* 0x000fe2000001140f */
[C---:B------:R-:W-:Y:S01]  /*0f30*/  IMAD.IADD R5, R24.reuse, 0x1, -R3 ;  /* 0x0000000118057824 */ /* 0x040fe200078e0a03 */
[----:B------:R-:W-:Y:S01]  /*0f40*/  LEA.HI.X R21, R11, UR5, R26, 0x2, P3 ;  /* 0x000000050b157c11 */ /* 0x000fe200098f141a */
[----:B------:R1:W5:Y:S01]  /*0f50*/  LDG.E R18, desc[UR6][R8.64] ;  /* 0x0000000608127981 */ /* 0x000362000c1e1900 */
[----:B------:R-:W-:-:S03]  /*0f60*/  ISETP.GE.AND P3, PT, R24, R3, PT ;  /* 0x000000031800720c */ /* 0x000fc60003f66270 */
[----:B------:R2:W5:Y:S01]  /*0f70*/  LDG.E R11, desc[UR6][R6.64] ;  /* 0x00000006060b7981 */ /* 0x000562000c1e1900 */
[----:B------:R-:W-:Y:S02]  /*0f80*/  SEL R24, R24, R5, !P3 ;  /* 0x0000000518187207 */ /* 0x000fe40005800000 */
[----:B------:R-:W-:Y:S02]  /*0f90*/  SEL R28, R12, R25, !P3 ;  /* 0x000000190c1c7207 */ /* 0x000fe40005800000 */
[----:B0-----:R-:W-:Y:S02]  /*0fa0*/  SEL R17, R15, RZ, P1 ;  /* 0x000000ff0f117207 */ /* 0x001fe40000800000 */
[----:B-1----:R-:W-:Y:S02]  /*0fb0*/  LEA R8, P4, R22, UR4, 0x2 ;  /* 0x0000000416087c11 */ /* 0x002fe4000f8810ff */
[----:B--2---:R-:W-:Y:S01]  /*0fc0*/  SEL R6, R13, R27, !P1 ;  /* 0x0000001b0d067207 */ /* 0x004fe20004800000 */
[----:B------:R-:W-:Y:S01]  /*0fd0*/  VIADD R26, R0, 0x900 ;  /* 0x00000900001a7836 */ /* 0x000fe20000000000 */
[----:B------:R-:W-:-:S02]  /*0fe0*/  IADD3 R15, P1, PT, R24, R28, RZ ;  /* 0x0000001c180f7210 */ /* 0x000fc40007f3e0ff */
[----:B------:R-:W-:Y:S01]  /*0ff0*/  LEA.HI.X R9, R22, UR5, R29, 0x2, P4 ;  /* 0x0000000516097c11 */ /* 0x000fe2000a0f141d */
[----:B------:R-:W-:Y:S01]  /*1000*/  IMAD.X R24, R17, 0x1, R6, P6 ;  /* 0x0000000111187824 */ /* 0x000fe200030e0606 */
[----:B------:R-:W-:Y:S01]  /*1010*/  LEA R6, P4, R10, UR4, 0x2 ;  /* 0x000000040a067c11 */ /* 0x000fe2000f8810ff */
[----:B------:R-:W-:Y:S01]  /*1020*/  VIADD R22, R0, 0xa00 ;  /* 0x00000a0000167836 */ /* 0x000fe20000000000 */
[CC--:B------:R-:W-:Y:S01]  /*1030*/  ISETP.GE.AND P2, PT, R26.reuse, R3.reuse, PT ;  /* 0x000000031a00720c */ /* 0x0c0fe20003f46270 */
[--C-:B------:R-:W-:Y:S01]  /*1040*/  IMAD.IADD R16, R26, 0x1, -R3.reuse ;  /* 0x000000011a107824 */ /* 0x100fe200078e0a03 */
[----:B------:R-:W-:Y:S01]  /*1050*/  LEA.HI.X R7, R10, UR5, R24, 0x2, P4 ;  /* 0x000000050a077c11 */ /* 0x000fe2000a0f1418 */
[C---:B------:R-:W-:Y:S01]  /*1060*/  IMAD.IADD R24, R22.reuse, 0x1, -R3 ;  /* 0x0000000116187824 */ /* 0x040fe200078e0a03 */
[----:B------:R-:W-:Y:S01]  /*1070*/  ISETP.GE.AND P4, PT, R22, R3, PT ;  /* 0x000000031600720c */ /* 0x000fe20003f86270 */
[----:B------:R0:W5:Y:S01]  /*1080*/  LDG.E R10, desc[UR6][R20.64] ;  /* 0x00000006140a7981 */ /* 0x000162000c1e1900 */
[----:B------:R-:W-:-:S02]  /*1090*/  SEL R17, R26, R16, !P2 ;  /* 0x000000101a117207 */ /* 0x000fc40005000000 */
[-C--:B------:R-:W-:Y:S01]  /*10a0*/  SEL R26, R12, R25.reuse, !P2 ;  /* 0x000000190c1a7207 */ /* 0x080fe20005000000 */
[----:B------:R-:W5:Y:S01]  /*10b0*/  LDG.E R9, desc[UR6][R8.64] ;  /* 0x0000000608097981 */ /* 0x000f62000c1e1900 */
[----:B------:R-:W-:Y:S02]  /*10c0*/  SHF.R.S32.HI R2, RZ, 0x1f, R2 ;  /* 0x0000001fff027819 */ /* 0x000fe40000011402 */
[----:B------:R-:W-:Y:S02]  /*10d0*/  SHF.R.S32.HI R5, RZ, 0x1f, R5 ;  /* 0x0000001fff057819 */ /* 0x000fe40000011405 */
[----:B------:R-:W-:Y:S02]  /*10e0*/  SEL R22, R22, R24, !P4 ;  /* 0x0000001816167207 */ /* 0x000fe40006000000 */
[----:B------:R-:W-:Y:S02]  /*10f0*/  SEL R29, R12, R25, !P4 ;  /* 0x000000190c1d7207 */ /* 0x000fe40006000000 */
[----:B------:R-:W-:Y:S01]  /*1100*/  IADD3 R17, P6, PT, R17, R26, RZ ;  /* 0x0000001a11117210 */ /* 0x000fe20007fde0ff */
[----:B------:R1:W5:Y:S01]  /*1110*/  LDG.E R8, desc[UR6][R6.64] ;  /* 0x0000000606087981 */ /* 0x000362000c1e1900 */
[----:B0-----:R-:W-:-:S02]  /*1120*/  SEL R21, R13, R27, !P0 ;  /* 0x0000001b0d157207 */ /* 0x001fc40004000000 */
[----:B------:R-:W-:Y:S02]  /*1130*/  SEL R28, R2, RZ, P0 ;  /* 0x000000ff021c7207 */ /* 0x000fe40000000000 */
[----:B------:R-:W-:Y:S02]  /*1140*/  SEL R26, R13, R27, !P3 ;  /* 0x0000001b0d1a7207 */ /* 0x000fe40005800000 */
[----:B------:R-:W-:Y:S02]  /*1150*/  SEL R5, R5, RZ, P3 ;  /* 0x000000ff05057207 */ /* 0x000fe40001800000 */
[----:B------:R-:W-:Y:S01]  /*1160*/  IADD3 R2, P0, PT, R22, R29, RZ ;  /* 0x0000001d16027210 */ /* 0x000fe20007f1e0ff */
[----:B------:R-:W-:Y:S01]  /*1170*/  VIADD R22, R0, 0xb00 ;  /* 0x00000b0000167836 */ /* 0x000fe20000000000 */
[----:B------:R-:W-:Y:S01]  /*1180*/  LEA R20, P3, R14, UR4, 0x2 ;  /* 0x000000040e147c11 */ /* 0x000fe2000f8610ff */
[----:B------:R-:W-:Y:S02]  /*1190*/  IMAD.X R21, R28, 0x1, R21, P5 ;  /* 0x000000011c157824 */ /* 0x000fe400028e0615 */
[----:B------:R-:W-:Y:S01]  /*11a0*/  IMAD.X R26, R5, 0x1, R26, P1 ;  /* 0x00000001051a7824 */ /* 0x000fe200008e061a */
[C---:B------:R-:W-:Y:S01]  /*11b0*/  ISETP.GE.AND P1, PT, R22.reuse, R3, PT ;  /* 0x000000031600720c */ /* 0x040fe20003f26270 */
[----:B------:R-:W-:Y:S01]  /*11c0*/  IMAD.IADD R5, R22, 0x1, -R3 ;  /* 0x0000000116057824 */ /* 0x000fe200078e0a03 */
[----:B------:R-:W-:-:S02]  /*11d0*/  LEA.HI.X R21, R14, UR5, R21, 0x2, P3 ;  /* 0x000000050e157c11 */ /* 0x000fc400098f1415 */
[----:B------:R-:W-:Y:S02]  /*11e0*/  SEL R29, R12, R25, !P1 ;  /* 0x000000190c1d7207 */ /* 0x000fe40004800000 */
[----:B------:R-:W-:Y:S01]  /*11f0*/  SEL R22, R22, R5, !P1 ;  /* 0x0000000516167207 */ /* 0x000fe20004800000 */
[----:B------:R0:W5:Y:S01]  /*1200*/  LDG.E R7, desc[UR6][R20.64] ;  /* 0x0000000614077981 */ /* 0x000162000c1e1900 */
[----:B------:R-:W-:Y:S02]  /*1210*/  LEA R14, P5, R15, UR4, 0x2 ;  /* 0x000000040f0e7c11 */ /* 0x000fe4000f8a10ff */
[----:B------:R-:W-:Y:S02]  /*1220*/  SHF.R.S32.HI R16, RZ, 0x1f, R16 ;  /* 0x0000001fff107819 */ /* 0x000fe40000011410 */
[----:B------:R-:W-:Y:S02]  /*1230*/  SHF.R.S32.HI R24, RZ, 0x1f, R24 ;  /* 0x0000001fff187819 */ /* 0x000fe40000011418 */
[----:B------:R-:W-:-:S02]  /*1240*/  IADD3 R22, P3, PT, R22, R29, RZ ;  /* 0x0000001d16167210 */ /* 0x000fc40007f7e0ff */
[----:B------:R-:W-:Y:S02]  /*1250*/  LEA.HI.X R15, R15, UR5, R26, 0x2, P5 ;  /* 0x000000050f0f7c11 */ /* 0x000fe4000a8f141a */
[----:B------:R-:W-:Y:S02]  /*1260*/  SEL R16, R16, RZ, P2 ;  /* 0x000000ff10107207 */ /* 0x000fe40001000000 */
[CC--:B------:R-:W-:Y:S02]  /*1270*/  SEL R26, R13.reuse, R27.reuse, !P2 ;  /* 0x0000001b0d1a7207 */ /* 0x0c0fe40005000000 */
[----:B------:R-:W-:Y:S02]  /*1280*/  SEL R29, R24, RZ, P4 ;  /* 0x000000ff181d7207 */ /* 0x000fe40002000000 */
[----:B-1----:R-:W-:Y:S02]  /*1290*/  SEL R6, R13, R27, !P4 ;  /* 0x0000001b0d067207 */ /* 0x002fe40006000000 */
[----:B------:R-:W-:Y:S01]  /*12a0*/  LOP3.LUT R28, R0, 0xc00, RZ, 0xfc, !PT ;  /* 0x00000c00001c7812 */ /* 0x000fe200078efcff */
[----:B------:R-:W-:-:S02]  /*12b0*/  IMAD.X R24, R16, 0x1, R26, P6 ;  /* 0x0000000110187824 */ /* 0x000fc400030e061a */
[----:B------:R-:W-:Y:S01]  /*12c0*/  IMAD.X R29, R29, 0x1, R6, P0 ;  /* 0x000000011d1d7824 */ /* 0x000fe200000e0606 */
[C---:B------:R-:W-:Y:S01]  /*12d0*/  LEA R16, P0, R17.reuse, UR4, 0x2 ;  /* 0x0000000411107c11 */ /* 0x040fe2000f8010ff */
[C---:B------:R-:W-:Y:S01]  /*12e0*/  IMAD.IADD R26, R28.reuse, 0x1, -R3 ;  /* 0x000000011c1a7824 */ /* 0x040fe200078e0a03 */
[C---:B------:R-:W-:Y:S01]  /*12f0*/  ISETP.GE.AND P4, PT, R28.reuse, R3, PT ;  /* 0x000000031c00720c */ /* 0x040fe20003f86270 */
[----:B------:R1:W5:Y:S01]  /*1300*/  LDG.E R6, desc[UR6][R14.64] ;  /* 0x000000060e067981 */ /* 0x000362000c1e1900 */
[----:B------:R-:W-:Y:S02]  /*1310*/  LEA.HI.X R17, R17, UR5, R24, 0x2, P0 ;  /* 0x0000000511117c11 */ /* 0x000fe400080f1418 */
[----:B------:R-:W-:Y:S02]  /*1320*/  SEL R24, R28, R26, !P4 ;  /* 0x0000001a1c187207 */ /* 0x000fe40006000000 */
[----:B0-----:R-:W-:Y:S02]  /*1330*/  SEL R21, R12, R25, !P4 ;  /* 0x000000190c157207 */ /* 0x001fe40006000000 */
[----:B------:R-:W-:-:S02]  /*1340*/  LEA R20, P0, R2, UR4, 0x2 ;  /* 0x0000000402147c11 */ /* 0x000fc4000f8010ff */
[----:B------:R-:W-:Y:S02]  /*1350*/  IADD3 R24, P2, PT, R24, R21, RZ ;  /* 0x0000001518187210 */ /* 0x000fe40007f5e0ff */
[----:B------:R-:W-:Y:S02]  /*1360*/  LEA.HI.X R21, R2, UR5, R29, 0x2, P0 ;  /* 0x0000000502157c11 */ /* 0x000fe400080f141d */
[----:B------:R-:W-:Y:S02]  /*1370*/  SHF.R.S32.HI R2, RZ, 0x1f, R5 ;  /* 0x0000001fff027819 */ /* 0x000fe40000011405 */
[----:B------:R-:W-:Y:S01]  /*1380*/  SHF.R.S32.HI R26, RZ, 0x1f, R26 ;  /* 0x0000001fff1a7819 */ /* 0x000fe2000001141a */
[----:B------:R0:W5:Y:S01]  /*1390*/  LDG.E R5, desc[UR6][R16.64] ;  /* 0x0000000610057981 */ /* 0x000162000c1e1900 */
[----:B-1----:R-:W-:Y:S02]  /*13a0*/  SEL R15, R2, RZ, P1 ;  /* 0x000000ff020f7207 */ /* 0x002fe40000800000 */
[----:B------:R-:W-:-:S02]  /*13b0*/  SEL R14, R13, R27, !P1 ;  /* 0x0000001b0d0e7207 */ /* 0x000fc40004800000 */
[----:B------:R-:W-:Y:S01]  /*13c0*/  SEL R29, R26, RZ, P4 ;  /* 0x000000ff1a1d7207 */ /* 0x000fe20002000000 */
[----:B------:R-:W-:Y:S01]  /*13d0*/  VIADD R26, R0, 0xd00 ;  /* 0x00000d00001a7836 */ /* 0x000fe20000000000 */
[----:B------:R-:W-:Y:S01]  /*13e0*/  SEL R2, R13, R27, !P4 ;  /* 0x0000001b0d027207 */ /* 0x000fe20006000000 */
[----:B------:R-:W-:Y:S01]  /*13f0*/  IMAD.X R15, R15, 0x1, R14, P3 ;  /* 0x000000010f0f7824 */ /* 0x000fe200018e060e */
[----:B------:R-:W-:Y:S01]  /*1400*/  LEA R14, P0, R22, UR4, 0x2 ;  /* 0x00000004160e7c11 */ /* 0x000fe2000f8010ff */
[C---:B0-----:R-:W-:Y:S02]  /*1410*/  IMAD.IADD R17, R26.reuse, 0x1, -R3 ;  /* 0x000000011a117824 */ /* 0x041fe400078e0a03 */
[----:B------:R-:W-:Y:S01]  /*1420*/  IMAD.X R29, R29, 0x1, R2, P2 ;  /* 0x000000011d1d7824 */ /* 0x000fe200010e0602 */
[----:B------:R-:W-:Y:S01]  /*1430*/  ISETP.GE.AND P2, PT, R26, R3, PT ;  /* 0x000000031a00720c */ /* 0x000fe20003f46270 */
[----:B------:R0:W5:Y:S01]  /*1440*/  LDG.E R2, desc[UR6][R20.64] ;  /* 0x0000000614027981 */ /* 0x000162000c1e1900 */
[----:B------:R-:W-:-:S02]  /*1450*/  LEA.HI.X R15, R22, UR5, R15, 0x2, P0 ;  /* 0x00000005160f7c11 */ /* 0x000fc400080f140f */
[----:B------:R-:W-:Y:S02]  /*1460*/  SEL R22, R26, R17, !P2 ;  /* 0x000000111a167207 */ /* 0x000fe40005000000 */
[----:B------:R-:W-:Y:S02]  /*1470*/  SHF.R.S32.HI R26, RZ, 0x1f, R17 ;  /* 0x0000001fff1a7819 */ /* 0x000fe40000011411 */
[----:B------:R-:W-:Y:S01]  /*1480*/  SEL R17, R12, R25, !P2 ;  /* 0x000000190c117207 */ /* 0x000fe20005000000 */
[----:B------:R-:W-:Y:S01]  /*1490*/  VIADD R28, R0, 0xe00 ;  /* 0x00000e00001c7836 */ /* 0x000fe20000000000 */
[----:B------:R-:W-:Y:S02]  /*14a0*/  LEA R16, P0, R24, UR4, 0x2 ;  /* 0x0000000418107c11 */ /* 0x000fe4000f8010ff */
[----:B------:R-:W-:Y:S02]  /*14b0*/  IADD3 R22, P1, PT, R22, R17, RZ ;  /* 0x0000001116167210 */ /* 0x000fe40007f3e0ff */
[----:B0-----:R-:W-:-:S02]  /*14c0*/  SEL R21, R26, RZ, P2 ;  /* 0x000000ff1a157207 */ /* 0x001fc40001000000 */
[----:B------:R-:W-:Y:S02]  /*14d0*/  SEL R20, R13, R27, !P2 ;  /* 0x0000001b0d147207 */ /* 0x000fe40005000000 */
[----:B------:R-:W-:Y:S01]  /*14e0*/  LEA.HI.X R17, R24, UR5, R29, 0x2, P0 ;  /* 0x0000000518117c11 */ /* 0x000fe200080f141d */
[C---:B------:R-:W-:Y:S01]  /*14f0*/  IMAD.IADD R29, R28.reuse, 0x1, -R3 ;  /* 0x000000011c1d7824 */ /* 0x040fe200078e0a03 */
[----:B------:R0:W5:Y:S01]  /*1500*/  LDG.E R24, desc[UR6][R14.64] ;  /* 0x000000060e187981 */ /* 0x000162000c1e1900 */
[----:B------:R-:W-:Y:S01]  /*1510*/  IMAD.X R21, R21, 0x1, R20, P1 ;  /* 0x0000000115157824 */ /* 0x000fe200008e0614 */
[----:B------:R-:W-:Y:S02]  /*1520*/  ISETP.GE.AND P1, PT, R28, R3, PT ;  /* 0x000000031c00720c */ /* 0x000fe40003f26270 */
[----:B------:R-:W-:Y:S01]  /*1530*/  LEA R20, P0, R22, UR4, 0x2 ;  /* 0x0000000416147c11 */ /* 0x000fe2000f8010ff */
[----:B------:R1:W5:Y:S01]  /*1540*/  LDG.E R26, desc[UR6][R16.64] ;  /* 0x00000006101a7981 */ /* 0x000362000c1e1900 */
[----:B------:R-:W-:-:S02]  /*1550*/  SEL R28, R28, R29, !P1 ;  /* 0x0000001d1c1c7207 */ /* 0x000fc40004800000 */
[----:B------:R-:W-:Y:S02]  /*1560*/  LEA.HI.X R21, R22, UR5, R21, 0x2, P0 ;  /* 0x0000000516157c11 */ /* 0x000fe400080f1415 */
[----:B------:R-:W-:Y:S02]  /*1570*/  SEL R22, R12, R25, !P1 ;  /* 0x000000190c167207 */ /* 0x000fe40004800000 */
[----:B------:R-:W-:Y:S01]  /*1580*/  SHF.R.S32.HI R29, RZ, 0x1f, R29 ;  /* 0x0000001fff1d7819 */ /* 0x000fe2000001141d */
[----:B------:R2:W5:Y:S01]  /*1590*/  LDG.E R20, desc[UR6][R20.64] ;  /* 0x0000000614147981 */ /* 0x000562000c1e1900 */
[----:B0-----:R-:W-:Y:S02]  /*15a0*/  IADD3 R14, P0, PT, R28, R22, RZ ;  /* 0x000000161c0e7210 */ /* 0x001fe40007f1e0ff */
[----:B------:R-:W-:Y:S02]  /*15b0*/  SEL R29, R29, RZ, P1 ;  /* 0x000000ff1d1d7207 */ /* 0x000fe40000800000 */
[----:B-1----:R-:W-:Y:S01]  /*15c0*/  SEL R16, R13, R27, !P1 ;  /* 0x0000001b0d107207 */ /* 0x002fe20004800000 */
[----:B------:R-:W-:-:S04]  /*15d0*/  VIADD R22, R0, 0xf00 ;  /* 0x00000f0000167836 */ /* 0x000fc80000000000 */
[----:B------:R-:W-:Y:S01]  /*15e0*/  IMAD.X R17, R29, 0x1, R16, P0 ;  /* 0x000000011d117824 */ /* 0x000fe200000e0610 */
[----:B------:R-:W-:Y:S01]  /*15f0*/  LEA R16, P0, R14, UR4, 0x2 ;  /* 0x000000040e107c11 */ /* 0x000fe2000f8010ff */
[C---:B------:R-:W-:Y:S01]  /*1600*/  IMAD.IADD R15, R22.reuse, 0x1, -R3 ;  /* 0x00000001160f7824 */ /* 0x040fe200078e0a03 */
[----:B------:R-:W-:Y:S02]  /*1610*/  ISETP.GE.AND P1, PT, R22, R3, PT ;  /* 0x000000031600720c */ /* 0x000fe40003f26270 */
[----:B------:R-:W-:Y:S02]  /*1620*/  LEA.HI.X R17, R14, UR5, R17, 0x2, P0 ;  /* 0x000000050e117c11 */ /* 0x000fe400080f1411 */
[----:B------:R-:W-:Y:S02]  /*1630*/  SEL R22, R22, R15, !P1 ;  /* 0x0000000f16167207 */ /* 0x000fe40004800000 */
[----:B------:R-:W-:Y:S01]  /*1640*/  SHF.R.S32.HI R14, RZ, 0x1f, R15 ;  /* 0x0000001fff0e7819 */ /* 0x000fe2000001140f */
[----:B------:R1:W5:Y:S01]  /*1650*/  LDG.E R16, desc[UR6][R16.64] ;  /* 0x0000000610107981 */ /* 0x000362000c1e1900 */
[----:B------:R-:W-:-:S02]  /*1660*/  SEL R15, R12, R25, !P1 ;  /* 0x000000190c0f7207 */ /* 0x000fc40004800000 */
[----:B------:R-:W-:Y:S02]  /*1670*/  SEL R14, R14, RZ, P1 ;  /* 0x000000ff0e0e7207 */ /* 0x000fe40000800000 */
[----:B------:R-:W-:Y:S02]  /*1680*/  IADD3 R15, P0, PT, R22, R15, RZ ;  /* 0x0000000f160f7210 */ /* 0x000fe40007f1e0ff */
[----:B--2---:R-:W-:-:S05]  /*1690*/  SEL R21, R13, R27, !P1 ;  /* 0x0000001b0d157207 */ /* 0x004fca0004800000 */
[----:B------:R-:W-:Y:S01]  /*16a0*/  IMAD.X R22, R14, 0x1, R21, P0 ;  /* 0x000000010e167824 */ /* 0x000fe200000e0615 */
[----:B------:R-:W-:-:S04]  /*16b0*/  LEA R14, P0, R15, UR4, 0x2 ;  /* 0x000000040f0e7c11 */ /* 0x000fc8000f8010ff */
[----:B------:R-:W-:Y:S02]  /*16c0*/  LEA.HI.X R15, R15, UR5, R22, 0x2, P0 ;  /* 0x000000050f0f7c11 */ /* 0x000fe400080f1416 */
[----:B------:R-:W-:-:S03]  /*16d0*/  LOP3.LUT R22, R0, 0x1000, RZ, 0xfc, !PT ;  /* 0x0000100000167812 */ /* 0x000fc600078efcff */
[----:B------:R1:W5:Y:S01]  /*16e0*/  LDG.E R21, desc[UR6][R14.64] ;  /* 0x000000060e157981 */ /* 0x000362000c1e1900 */
[----:B------:R-:W-:-:S04]  /*16f0*/  ISETP.GE.AND P1, PT, R22, R3, PT ;  /* 0x000000031600720c */ /* 0x000fc80003f26270 */
[----:B------:R-:W-:Y:S01]  /*1700*/  SEL R25, R12, R25, !P1 ;  /* 0x000000190c197207 */ /* 0x000fe20004800000 */
[----:B------:R-:W-:-:S05]  /*1710*/  IMAD.IADD R12, R22, 0x1, -R3 ;  /* 0x00000001160c7824 */ /* 0x000fca00078e0a03 */
[----:B------:R-:W-:Y:S02]  /*1720*/  SEL R22, R22, R12, !P1 ;  /* 0x0000000c16167207 */ /* 0x000fe40004800000 */
[----:B------:R-:W-:Y:S02]  /*1730*/  SHF.R.S32.HI R12, RZ, 0x1f, R12 ;  /* 0x0000001fff0c7819 */ /* 0x000fe4000001140c */
[----:B------:R-:W-:Y:S02]  /*1740*/  SEL R13, R13, R27, !P1 ;  /* 0x0000001b0d0d7207 */ /* 0x000fe40004800000 */
[----:B------:R-:W-:Y:S02]  /*1750*/  IADD3 R25, P0, PT, R22, R25, RZ ;  /* 0x0000001916197210 */ /* 0x000fe40007f1e0ff */
[----:B------:R-:W-:-:S05]  /*1760*/  SEL R12, R12, RZ, P1 ;  /* 0x000000ff0c0c7207 */ /* 0x000fca0000800000 */
[----:B------:R-:W-:Y:S01]  /*1770*/  IMAD.X R22, R12, 0x1, R13, P0 ;  /* 0x000000010c167824 */ /* 0x000fe200000e060d */
[----:B------:R-:W-:-:S04]  /*1780*/  LEA R12, P0, R25, UR4, 0x2 ;  /* 0x00000004190c7c11 */ /* 0x000fc8000f8010ff */
[----:B------:R-:W-:-:S05]  /*1790*/  LEA.HI.X R13, R25, UR5, R22, 0x2, P0 ;  /* 0x00000005190d7c11 */ /* 0x000fca00080f1416 */
[----:B------:R1:W5:Y:S04]  /*17a0*/  LDG.E R25, desc[UR6][R12.64] ;  /* 0x000000060c197981 */ /* 0x000368000c1e1900 */
.L_x_637:
[----:B01----:R-:W0:Y:S01]  /*17b0*/  S2R R13, SR_CgaCtaId ;  /* 0x00000000000d7919 */ /* 0x003e220000008800 */
[----:B------:R-:W-:-:S04]  /*17c0*/  MOV R22, 0x400 ;  /* 0x0000040000167802 */ /* 0x000fc80000000f00 */
[----:B0-----:R-:W-:-:S05]  /*17d0*/  LEA R22, R13, R22, 0x18 ;  /* 0x000000160d167211 */ /* 0x001fca00078ec0ff */
[----:B------:R-:W-:-:S05]  /*17e0*/  IMAD R13, R0, 0x4, R22 ;  /* 0x00000004000d7824 */ /* 0x000fca00078e0216 */
[----:B-----5:R-:W-:Y:S04]  /*17f0*/  STS [R13], R23 ;  /* 0x000000170d007388 */ /* 0x020fe80000000800 */
        /* <DEDUP_REMOVED lines=8> */
[----:B------:R-:W-:Y:S04]  /*1880*/  STS [R13+0x2400], R5 ;  /* 0x002400050d007388 */ /* 0x000fe80000000800 */
[----:B------:R1:W-:Y:S04]  /*1890*/  STS [R13+0x2800], R2 ;  /* 0x002800020d007388 */ /* 0x0003e80000000800 */
[----:B------:R2:W-:Y:S04]  /*18a0*/  STS [R13+0x2c00], R24 ;  /* 0x002c00180d007388 */ /* 0x0005e80000000800 */
[----:B------:R2:W-:Y:S04]  /*18b0*/  STS [R13+0x3000], R26 ;  /* 0x0030001a0d007388 */ /* 0x0005e80000000800 */
[----:B------:R2:W-:Y:S04]  /*18c0*/  STS [R13+0x3400], R20 ;  /* 0x003400140d007388 */ /* 0x0005e80000000800 */
[----:B------:R2:W-:Y:S04]  /*18d0*/  STS [R13+0x3800], R16 ;  /* 0x003800100d007388 */ /* 0x0005e80000000800 */
[----:B------:R2:W-:Y:S04]  /*18e0*/  STS [R13+0x3c00], R21 ;  /* 0x003c00150d007388 */ /* 0x0005e80000000800 */
[----:B------:R2:W-:Y:S01]  /*18f0*/  STS [R13+0x4000], R25 ;  /* 0x004000190d007388 */ /* 0x0005e20000000800 */
[----:B------:R-:W-:Y:S01]  /*1900*/  BAR.SYNC.DEFER_BLOCKING 0x0 ;  /* 0x0000000000007b1d */ /* 0x000fe20000010000 */
[----:B0-----:R-:W-:-:S07]  /*1910*/  IMAD R7, R0, 0x11, RZ ;  /* 0x0000001100077824 */ /* 0x001fce00078e02ff */
[----:B------:R-:W-:Y:S01]  /*1920*/  PREEXIT ;  /* 0x000000000000782d */ /* 0x000fe20000000000 */
[C---:B-1----:R-:W-:Y:S01]  /*1930*/  IMAD.IADD R2, R3.reuse, 0x1, R4 ;  /* 0x0000000103027824 */ /* 0x042fe200078e0204 */
[----:B------:R-:W0:Y:S01]  /*1940*/  LDCU UR4, c[0x0][0x3b0] ;  /* 0x00007600ff0477ac */ /* 0x000e220008000800 */
[----:B------:R-:W-:Y:S01]  /*1950*/  BSSY.RECONVERGENT B0, `(.L_x_638) ;  /* 0x000002b000007945 */ /* 0x000fe20003800200 */
[----:B------:R-:W-:Y:S02]  /*1960*/  IMAD R6, R3, 0x4, R22 ;  /* 0x0000000403067824 */ /* 0x000fe400078e0216 */
[----:B------:R-:W-:-:S04]  /*1970*/  VIMNMX R7, PT, PT, R2, R7, PT ;  /* 0x0000000702077248 */ /* 0x000fc80003fe0100 */
[C---:B------:R-:W-:Y:S01]  /*1980*/  ISETP.GE.AND P0, PT, R7.reuse, R4, PT ;  /* 0x000000040700720c */ /* 0x040fe20003f06270 */
[----:B------:R-:W-:Y:S01]  /*1990*/  IMAD.IADD R4, R7, 0x1, -R4 ;  /* 0x0000000107047824 */ /* 0x000fe200078e0a04 */
[----:B------:R-:W-:-:S04]  /*19a0*/  VIMNMX R5, PT, PT, R3, R7, PT ;  /* 0x0000000703057248 */ /* 0x000fc80003fe0100 */
[----:B------:R-:W-:-:S04]  /*19b0*/  SEL R12, R4, RZ, P0 ;  /* 0x000000ff040c7207 */ /* 0x000fc80000000000 */
[----:B------:R-:W-:-:S13]  /*19c0*/  ISETP.GE.AND P0, PT, R12, R5, PT ;  /* 0x000000050c00720c */ /* 0x000fda0003f06270 */
[----:B0-2---:R-:W-:Y:S05]  /*19d0*/  @P0 BRA `(.L_x_639) ;  /* 0x0000000000880947 */ /* 0x005fea0003800000 */
[----:B------:R-:W-:-:S07]  /*19e0*/  IMAD.MOV.U32 R13, RZ, RZ, R5 ;  /* 0x000000ffff0d7224 */ /* 0x000fce00078e0005 */
.L_x_643:
[----:B------:R-:W-:Y:S01]  /*19f0*/  IMAD.IADD R4, R13, 0x1, -R12 ;  /* 0x000000010d047824 */ /* 0x000fe200078e0a0c */
[----:B------:R-:W-:Y:S01]  /*1a00*/  BSSY.RECONVERGENT B1, `(.L_x_640) ;  /* 0x000001c000017945 */ /* 0x000fe20003800200 */
[----:B------:R-:W-:Y:S01]  /*1a10*/  PLOP3.LUT P0, PT, PT, PT, PT, 0x80, 0x8 ;  /* 0x000000000008781c */ /* 0x000fe20003f0f070 */
[----:B------:R-:W-:Y:S02]  /*1a20*/  IMAD.MOV.U32 R14, RZ, RZ, R13 ;  /* 0x000000ffff0e7224 */ /* 0x000fe400078e000d */
[----:B------:R-:W-:Y:S01]  /*1a30*/  LEA.HI R4, R4, R4, RZ, 0x1 ;  /* 0x0000000404047211 */ /* 0x000fe200078f08ff */
[----:B------:R-:W-:-:S03]  /*1a40*/  IMAD.MOV.U32 R10, RZ, RZ, RZ ;  /* 0x000000ffff0a7224 */ /* 0x000fc600078e00ff */
[----:B------:R-:W-:-:S04]  /*1a50*/  LEA.HI.SX32 R15, R4, R12, 0x1f ;  /* 0x0000000c040f7211 */ /* 0x000fc800078ffaff */
[----:B------:R-:W-:Y:S01]  /*1a60*/  LOP3.LUT R4, RZ, R15, RZ, 0x33, !PT ;  /* 0x0000000fff047212 */ /* 0x000fe200078e33ff */
[----:B------:R-:W-:-:S04]  /*1a70*/  IMAD R8, R15, 0x4, R22 ;  /* 0x000000040f087824 */ /* 0x000fc800078e0216 */
[----:B------:R-:W-:Y:S01]  /*1a80*/  IMAD.IADD R5, R7, 0x1, R4 ;  /* 0x0000000107057824 */ /* 0x000fe200078e0204 */
[----:B------:R0:W1:Y:S03]  /*1a90*/  LDS R17, [R8] ;  /* 0x0000000008117984 */ /* 0x0000660000000800 */
[----:B------:R-:W-:Y:S02]  /*1aa0*/  IMAD R9, R5, 0x4, R6 ;  /* 0x0000000405097824 */ /* 0x000fe400078e0206 */
[----:B------:R-:W2:Y:S03]  /*1ab0*/  LDC.64 R4, c[0x0][0x3b8] ;  /* 0x0000ee00ff047b82 */ /* 0x000ea60000000a00 */
[----:B------:R0:W3:Y:S02]  /*1ac0*/  LDS R19, [R9] ;  /* 0x0000000009137984 */ /* 0x0000e40000000800 */
.L_x_642:
[C---:B0--3--:R-:W-:Y:S02]  /*1ad0*/  IMAD R9, R10.reuse, UR4, R19 ;  /* 0x000000040a097c24 */ /* 0x049fe4000f8e0213 */
[----:B-1----:R-:W-:Y:S02]  /*1ae0*/  IMAD R11, R10, UR4, R17 ;  /* 0x000000040a0b7c24 */ /* 0x002fe4000f8e0211 */
[----:B--2---:R-:W-:-:S04]  /*1af0*/  IMAD.WIDE R8, R9, 0x4, R4 ;  /* 0x0000000409087825 */ /* 0x004fc800078e0204 */
[----:B------:R-:W-:Y:S02]  /*1b00*/  IMAD.WIDE R10, R11, 0x4, R4 ;  /* 0x000000040b0a7825 */ /* 0x000fe400078e0204 */
[----:B------:R-:W2:Y:S04]  /*1b10*/  LDG.E R8, desc[UR6][R8.64] ;  /* 0x0000000608087981 */ /* 0x000ea8000c1e1900 */
[----:B------:R-:W2:Y:S01]  /*1b20*/  LDG.E R11, desc[UR6][R10.64] ;  /* 0x000000060a0b7981 */ /* 0x000ea2000c1e1900 */
[----:B------:R-:W-:Y:S01]  /*1b30*/  IMAD.MOV.U32 R13, RZ, RZ, R15 ;  /* 0x000000ffff0d7224 */ /* 0x000fe200078e000f */
[----:B--2---:R-:W-:-:S13]  /*1b40*/  ISETP.GE.AND P2, PT, R8, R11, PT ;  /* 0x0000000b0800720c */ /* 0x004fda0003f46270 */
[----:B------:R-:W-:Y:S05]  /*1b50*/  @!P2 BRA `(.L_x_641) ;  /* 0x000000000018a947 */ /* 0x000fea0003800000 */
[----:B------:R-:W-:Y:S01]  /*1b60*/  ISETP.LE.AND P3, PT, R8, R11, PT ;  /* 0x0000000b0800720c */ /* 0x000fe20003f63270 */
[----:B------:R-:W-:Y:S01]  /*1b70*/  IMAD.MOV.U32 R10, RZ, RZ, 0x1 ;  /* 0x00000001ff0a7424 */ /* 0x000fe200078e00ff */
[----:B------:R-:W-:Y:S01]  /*1b80*/  PLOP3.LUT P1, PT, P0, PT, PT, 0x80, 0x8 ;  /* 0x000000000008781c */ /* 0x000fe2000072f070 */
[----:B------:R-:W-:Y:S01]  /*1b90*/  IMAD.MOV.U32 R13, RZ, RZ, R14 ;  /* 0x000000ffff0d7224 */ /* 0x000fe200078e000e */
[----:B------:R-:W-:-:S11]  /*1ba0*/  PLOP3.LUT P0, PT, PT, PT, PT, 0x8, 0x80 ;  /* 0x000000000080781c */ /* 0x000fd60003f0e170 */
[----:B------:R-:W-:Y:S05]  /*1bb0*/  @P1 BRA P3, `(.L_x_642) ;  /* 0xfffffffc00c41947 */ /* 0x000fea000183ffff */
.L_x_641:
[----:B------:R-:W-:Y:S05]  /*1bc0*/  BSYNC.RECONVERGENT B1 ;  /* 0x0000000000017941 */ /* 0x000fea0003800200 */
.L_x_640:
[----:B------:R-:W-:-:S05]  /*1bd0*/  @P2 VIADD R12, R15, 0x1 ;  /* 0x000000010f0c2836 */ /* 0x000fca0000000000 */
[----:B------:R-:W-:-:S13]  /*1be0*/  ISETP.GE.AND P0, PT, R12, R13, PT ;  /* 0x0000000d0c00720c */ /* 0x000fda0003f06270 */
[----:B------:R-:W-:Y:S05]  /*1bf0*/  @!P0 BRA `(.L_x_643) ;  /* 0xfffffffc007c8947 */ /* 0x000fea000383ffff */
.L_x_639:
[----:B------:R-:W-:Y:S05]  /*1c00*/  BSYNC.RECONVERGENT B0 ;  /* 0x0000000000007941 */ /* 0x000fea0003800200 */
.L_x_638:
[----:B------:R-:W-:Y:S01]  /*1c10*/  IMAD.IADD R7, R7, 0x1, -R12 ;  /* 0x0000000107077824 */ /* 0x000fe200078e0a0c */
[----:B------:R-:W0:Y:S01]  /*1c20*/  LDCU UR4, c[0x0][0x3b0] ;  /* 0x00007600ff0477ac */ /* 0x000e220008000800 */
[----:B------:R-:W-:Y:S01]  /*1c30*/  IMAD R15, R12, 0x4, R22 ;  /* 0x000000040c0f7824 */ /* 0x000fe200078e0216 */
[----:B------:R-:W-:Y:S01]  /*1c40*/  BSSY.RECONVERGENT B0, `(.L_x_644) ;  /* 0x000001d000007945 */ /* 0x000fe20003800200 */
[----:B------:R-:W-:Y:S01]  /*1c50*/  IMAD R16, R7, 0x4, R6 ;  /* 0x0000000407107824 */ /* 0x000fe200078e0206 */
[----:B------:R-:W-:Y:S01]  /*1c60*/  PLOP3.LUT P0, PT, PT, PT, PT, 0x8, 0x80 ;  /* 0x000000000080781c */ /* 0x000fe20003f0e170 */
[----:B------:R-:W-:Y:S01]  /*1c70*/  IMAD.IADD R13, R3, 0x1, R7 ;  /* 0x00000001030d7824 */ /* 0x000fe200078e0207 */
[----:B------:R1:W2:Y:S04]  /*1c80*/  LDS R4, [R15] ;  /* 0x000000000f047984 */ /* 0x0002a80000000800 */
[----:B------:R1:W3:Y:S01]  /*1c90*/  LDS R5, [R16] ;  /* 0x0000000010057984 */ /* 0x0002e20000000800 */
[----:B------:R-:W-:-:S13]  /*1ca0*/  ISETP.GE.AND P1, PT, R13, R2, PT ;  /* 0x000000020d00720c */ /* 0x000fda0003f26270 */
[----:B01----:R-:W-:Y:S05]  /*1cb0*/  @P1 BRA `(.L_x_645) ;  /* 0x0000000000541947 */ /* 0x003fea0003800000 */
[----:B------:R-:W-:Y:S02]  /*1cc0*/  ISETP.GE.AND P1, PT, R12, R3, PT ;  /* 0x000000030c00720c */ /* 0x000fe40003f26270 */
[----:B------:R-:W-:-:S11]  /*1cd0*/  PLOP3.LUT P0, PT, PT, PT, PT, 0x80, 0x8 ;  /* 0x000000000008781c */ /* 0x000fd60003f0f070 */
[----:B------:R-:W-:Y:S05]  /*1ce0*/  @P1 BRA `(.L_x_645) ;  /* 0x0000000000481947 */ /* 0x000fea0003800000 */
[----:B------:R-:W0:Y:S01]  /*1cf0*/  LDC.64 R6, c[0x0][0x3b8] ;  /* 0x0000ee00ff067b82 */ /* 0x000e220000000a00 */
[----:B------:R-:W-:Y:S01]  /*1d00*/  PLOP3.LUT P1, PT, PT, PT, PT, 0x80, 0x8 ;  /* 0x000000000008781c */ /* 0x000fe20003f2f070 */
[----:B------:R-:W-:-:S12]  /*1d10*/  IMAD.MOV.U32 R8, RZ, RZ, RZ ;  /* 0x000000ffff087224 */ /* 0x000fd800078e00ff */
.L_x_646:
[C---:B---3--:R-:W-:Y:S02]  /*1d20*/  IMAD R9, R8.reuse, UR4, R5 ;  /* 0x0000000408097c24 */ /* 0x048fe4000f8e0205 */
[----:B--2---:R-:W-:Y:S02]  /*1d30*/  IMAD R11, R8, UR4, R4 ;  /* 0x00000004080b7c24 */ /* 0x004fe4000f8e0204 */
[----:B0-----:R-:W-:-:S04]  /*1d40*/  IMAD.WIDE R8, R9, 0x4, R6 ;  /* 0x0000000409087825 */ /* 0x001fc800078e0206 */
[----:B------:R-:W-:Y:S02]  /*1d50*/  IMAD.WIDE R10, R11, 0x4, R6 ;  /* 0x000000040b0a7825 */ /* 0x000fe400078e0206 */
[----:B------:R-:W2:Y:S04]  /*1d60*/  LDG.E R8, desc[UR6][R8.64] ;  /* 0x0000000608087981 */ /* 0x000ea8000c1e1900 */
[----:B------:R-:W2:Y:S01]  /*1d70*/  LDG.E R11, desc[UR6][R10.64] ;  /* 0x000000060a0b7981 */ /* 0x000ea2000c1e1900 */
[----:B------:R-:W-:Y:S02]  /*1d80*/  PLOP3.LUT P0, PT, PT, PT, PT, 0x80, 0x8 ;  /* 0x000000000008781c */ /* 0x000fe40003f0f070 */
[----:B--2---:R-:W-:-:S13]  /*1d90*/  ISETP.GE.AND P2, PT, R8, R11, PT ;  /* 0x0000000b0800720c */ /* 0x004fda0003f46270 */
[----:B------:R-:W-:Y:S05]  /*1da0*/  @!P2 BRA `(.L_x_645) ;  /* 0x000000000018a947 */ /* 0x000fea0003800000 */
[----:B------:R-:W-:Y:S01]  /*1db0*/  ISETP.LE.AND P3, PT, R8, R11, PT ;  /* 0x0000000b0800720c */ /* 0x000fe20003f63270 */
[----:B------:R-:W-:Y:S01]  /*1dc0*/  IMAD.MOV.U32 R8, RZ, RZ, 0x1 ;  /* 0x00000001ff087424 */ /* 0x000fe200078e00ff */
[----:B------:R-:W-:Y:S02]  /*1dd0*/  PLOP3.LUT P2, PT, P1, PT, PT, 0x80, 0x8 ;  /* 0x000000000008781c */ /* 0x000fe40000f4f070 */
[----:B------:R-:W-:Y:S02]  /*1de0*/  PLOP3.LUT P0, PT, PT, PT, PT, 0x8, 0x80 ;  /* 0x000000000080781c */ /* 0x000fe40003f0e170 */
[----:B------:R-:W-:-:S09]  /*1df0*/  PLOP3.LUT P1, PT, PT, PT, PT, 0x8, 0x80 ;  /* 0x000000000080781c */ /* 0x000fd20003f2e170 */
[----:B------:R-:W-:Y:S05]  /*1e00*/  @P2 BRA P3, `(.L_x_646) ;  /* 0xfffffffc00c42947 */ /* 0x000fea000183ffff */
.L_x_645:
[----:B------:R-:W-:Y:S05]  /*1e10*/  BSYNC.RECONVERGENT B0 ;  /* 0x0000000000007941 */ /* 0x000fea0003800200 */
.L_x_644:
[----:B--23--:R-:W-:Y:S01]  /*1e20*/  SEL R6, R5, R4, P0 ;  /* 0x0000000405067207 */ /* 0x00cfe20000000000 */
[----:B------:R-:W-:Y:S01]  /*1e30*/  VIADD R7, R13, 0x1 ;  /* 0x000000010d077836 */ /* 0x000fe20000000000 */
[----:B------:R0:W1:Y:S01]  /*1e40*/  @P0 LDS R5, [R16+0x4] ;  /* 0x0000040010050984 */ /* 0x0000620000000800 */
[----:B------:R-:W-:Y:S01]  /*1e50*/  @!P0 IMAD.MOV R7, RZ, RZ, R13 ;  /* 0x000000ffff078224 */ /* 0x000fe200078e020d */
[----:B------:R-:W2:Y:S01]  /*1e60*/  LDCU UR4, c[0x0][0x3b0] ;  /* 0x00007600ff0477ac */ /* 0x000ea20008000800 */
[----:B------:R-:W-:Y:S01]  /*1e70*/  BSSY.RECONVERGENT B0, `(.L_x_647) ;  /* 0x000001c000007945 */ /* 0x000fe20003800200 */
[----:B------:R0:W3:Y:S01]  /*1e80*/  @!P0 LDS R4, [R15+0x4] ;  /* 0x000004000f048984 */ /* 0x0000e20000000800 */
[----:B------:R-:W-:Y:S01]  /*1e90*/  VIADD R14, R12, 0x1 ;  /* 0x000000010c0e7836 */ /* 0x000fe20000000000 */
[----:B------:R-:W-:Y:S01]  /*1ea0*/  ISETP.GE.AND P2, PT, R7, R2, PT ;  /* 0x000000020700720c */ /* 0x000fe20003f46270 */
[----:B------:R-:W-:Y:S01]  /*1eb0*/  @P0 IMAD.MOV R14, RZ, RZ, R12 ;  /* 0x000000ffff0e0224 */ /* 0x000fe200078e020c */
[----:B------:R-:W-:-:S11]  /*1ec0*/  PLOP3.LUT P1, PT, PT, PT, PT, 0x8, 0x80 ;  /* 0x000000000080781c */ /* 0x000fd60003f2e170 */
[----:B0-----:R-:W-:Y:S05]  /*1ed0*/  @P2 BRA `(.L_x_648) ;  /* 0x0000000000542947 */ /* 0x001fea0003800000 */
[----:B------:R-:W-:Y:S02]  /*1ee0*/  ISETP.GE.AND P0, PT, R14, R3, PT ;  /* 0x000000030e00720c */ /* 0x000fe40003f06270 */
[----:B------:R-:W-:-:S11]  /*1ef0*/  PLOP3.LUT P1, PT, PT, PT, PT, 0x80, 0x8 ;  /* 0x000000000008781c */ /* 0x000fd60003f2f070 */
[----:B------:R-:W-:Y:S05]  /*1f00*/  @P0 BRA `(.L_x_648) ;  /* 0x0000000000480947 */ /* 0x000fea0003800000 */
[----:B------:R-:W0:Y:S01]  /*1f10*/  LDC.64 R8, c[0x0][0x3b8] ;  /* 0x0000ee00ff087b82 */ /* 0x000e220000000a00 */
[----:B------:R-:W-:Y:S01]  /*1f20*/  PLOP3.LUT P0, PT, PT, PT, PT, 0x80, 0x8 ;  /* 0x000000000008781c */ /* 0x000fe20003f0f070 */
[----:B------:R-:W-:-:S12]  /*1f30*/  IMAD.MOV.U32 R10, RZ, RZ, RZ ;  /* 0x000000ffff0a7224 */ /* 0x000fd800078e00ff */
.L_x_649:
[C---:B-12---:R-:W-:Y:S02]  /*1f40*/  IMAD R11, R10.reuse, UR4, R5 ;  /* 0x000000040a0b7c24 */ /* 0x046fe4000f8e0205 */
[----:B---3--:R-:W-:Y:S02]  /*1f50*/  IMAD R13, R10, UR4, R4 ;  /* 0x000000040a0d7c24 */ /* 0x008fe4000f8e0204 */
        /* <DEDUP_REMOVED lines=13> */
.L_x_648:
[----:B--2---:R-:W-:Y:S05]  /*2030*/  BSYNC.RECONVERGENT B0 ;  /* 0x0000000000007941 */ /* 0x004fea0003800200 */
.L_x_647:
[----:B------:R-:W-:Y:S01]  /*2040*/  VIADD R16, R14, 0x1 ;  /* 0x000000010e107836 */ /* 0x000fe20000000000 */
[----:B------:R-:W0:Y:S01]  /*2050*/  LDCU UR4, c[0x0][0x3b0] ;  /* 0x00007600ff0477ac */ /* 0x000e220008000800 */
[----:B------:R-:W-:Y:S01]  /*2060*/  VIADD R15, R7, 0x1 ;  /* 0x00000001070f7836 */ /* 0x000fe20000000000 */
[----:B------:R-:W-:Y:S01]  /*2070*/  BSSY.RECONVERGENT B0, `(.L_x_650) ;  /* 0x0000020000007945 */ /* 0x000fe20003800200 */
[----:B------:R-:W-:Y:S01]  /*2080*/  @P1 IMAD.MOV R16, RZ, RZ, R14 ;  /* 0x000000ffff101224 */ /* 0x000fe200078e020e */
[----:B------:R-:W-:Y:S01]  /*2090*/  PLOP3.LUT P0, PT, PT, PT, PT, 0x8, 0x80 ;  /* 0x000000000080781c */ /* 0x000fe20003f0e170 */
[----:B------:R-:W-:Y:S01]  /*20a0*/  @!P1 IMAD.MOV R15, RZ, RZ, R7 ;  /* 0x000000ffff0f9224 */ /* 0x000fe200078e0207 */
[----:B-1-3--:R-:W-:Y:S01]  /*20b0*/  SEL R7, R5, R4, P1 ;  /* 0x0000000405077207 */ /* 0x00afe20000800000 */
[--C-:B------:R-:W-:Y:S02]  /*20c0*/  @!P1 IMAD R8, R16, 0x4, R22.reuse ;  /* 0x0000000410089824 */ /* 0x100fe400078e0216 */
[----:B------:R-:W-:-:S03]  /*20d0*/  @P1 IMAD R9, R15, 0x4, R22 ;  /* 0x000000040f091824 */ /* 0x000fc600078e0216 */
[----:B------:R1:W2:Y:S04]  /*20e0*/  @!P1 LDS R4, [R8] ;  /* 0x0000000008049984 */ /* 0x0002a80000000800 */
[----:B------:R1:W3:Y:S01]  /*20f0*/  @P1 LDS R5, [R9] ;  /* 0x0000000009051984 */ /* 0x0002e20000000800 */
        /* <DEDUP_REMOVED lines=8> */
.L_x_652:
        /* <DEDUP_REMOVED lines=15> */
.L_x_651:
[----:B------:R-:W-:Y:S05]  /*2270*/  BSYNC.RECONVERGENT B0 ;  /* 0x0000000000007941 */ /* 0x000fea0003800200 */
.L_x_650:
[----:B------:R-:W-:Y:S01]  /*2280*/  VIADD R9, R15, 0x1 ;  /* 0x000000010f097836 */ /* 0x000fe20000000000 */
[----:B------:R-:W0:Y:S01]  /*2290*/  LDCU UR4, c[0x0][0x3b0] ;  /* 0x00007600ff0477ac */ /* 0x000e220008000800 */
[----:B------:R-:W-:Y:S01]  /*22a0*/  @!P0 IMAD.MOV R9, RZ, RZ, R15 ;  /* 0x000000ffff098224 */ /* 0x000fe200078e020f */
[----:B------:R-:W-:Y:S01]  /*22b0*/  BSSY.RECONVERGENT B0, `(.L_x_653) ;  /* 0x0000020000007945 */ /* 0x000fe20003800200 */
[----:B------:R-:W-:Y:S01]  /*22c0*/  VIADD R17, R16, 0x1 ;  /* 0x0000000110117836 */ /* 0x000fe20000000000 */
[----:B--23--:R-:W-:Y:S01]  /*22d0*/  SEL R8, R5, R4, P0 ;  /* 0x0000000405087207 */ /* 0x00cfe20000000000 */
[----:B------:R-:W-:Y:S01]  /*22e0*/  @P0 IMAD.MOV R17, RZ, RZ, R16 ;  /* 0x000000ffff110224 */ /* 0x000fe200078e0210 */
[C---:B------:R-:W-:Y:S01]  /*22f0*/  ISETP.GE.AND P1, PT, R9.reuse, R2, PT ;  /* 0x000000020900720c */ /* 0x040fe20003f26270 */
[--C-:B------:R-:W-:Y:S02]  /*2300*/  @P0 IMAD R11, R9, 0x4, R22.reuse ;  /* 0x00000004090b0824 */ /* 0x100fe400078e0216 */
[----:B------:R-:W-:-:S03]  /*2310*/  @!P0 IMAD R10, R17, 0x4, R22 ;  /* 0x00000004110a8824 */ /* 0x000fc600078e0216 */
[----:B------:R1:W2:Y:S04]  /*2320*/  @P0 LDS R5, [R11] ;  /* 0x000000000b050984 */ /* 0x0002a80000000800 */
[----:B------:R1:W3:Y:S01]  /*2330*/  @!P0 LDS R4, [R10] ;  /* 0x000000000a048984 */ /* 0x0002e20000000800 */
[----:B------:R-:W-:Y:S02]  /*2340*/  PLOP3.LUT P0, PT, PT, PT, PT, 0x8, 0x80 ;  /* 0x000000000080781c */ /* 0x000fe40003f0e170 */
[----:B0-----:R-:W-:Y:S11]  /*2350*/  @P1 BRA `(.L_x_654) ;  /* 0x0000000000541947 */ /* 0x001ff60003800000 */
[----:B------:R-:W-:Y:S02]  /*2360*/  ISETP.GE.AND P1, PT, R17, R3, PT ;  /* 0x000000031100720c */ /* 0x000fe40003f26270 */
[----:B------:R-:W-:-:S11]  /*2370*/  PLOP3.LUT P0, PT, PT, PT, PT, 0x80, 0x8 ;  /* 0x000000000008781c */ /* 0x000fd60003f0f070 */
[----:B------:R-:W-:Y:S05]  /*2380*/  @P1 BRA `(.L_x_654) ;  /* 0x0000000000481947 */ /* 0x000fea0003800000 */
[----:B-1----:R-:W0:Y:S01]  /*2390*/  LDC.64 R10, c[0x0][0x3b8] ;  /* 0x0000ee00ff0a7b82 */ /* 0x002e220000000a00 */
[----:B------:R-:W-:Y:S01]  /*23a0*/  PLOP3.LUT P1, PT, PT, PT, PT, 0x80, 0x8 ;  /* 0x000000000008781c */ /* 0x000fe20003f2f070 */
[----:B------:R-:W-:-:S12]  /*23b0*/  IMAD.MOV.U32 R12, RZ, RZ, RZ ;  /* 0x000000ffff0c7224 */ /* 0x000fd800078e00ff */
.L_x_655:
[C---:B--2---:R-:W-:Y:S02]  /*23c0*/  IMAD R13, R12.reuse, UR4, R5 ;  /* 0x000000040c0d7c24 */ /* 0x044fe4000f8e0205 */
        /* <DEDUP_REMOVED lines=14> */
.L_x_654:
[----:B------:R-:W-:Y:S05]  /*24b0*/  BSYNC.RECONVERGENT B0 ;  /* 0x0000000000007941 */ /* 0x000fea0003800200 */
.L_x_653:
        /* <DEDUP_REMOVED lines=8> */
[--C-:B-1----:R-:W-:Y:S02]  /*2540*/  @P0 IMAD R11, R19, 0x4, R22.reuse ;  /* 0x00000004130b0824 */ /* 0x102fe400078e0216 */
        /* <DEDUP_REMOVED lines=11> */
.L_x_658:
        /* <DEDUP_REMOVED lines=15> */
.L_x_657:
[----:B------:R-:W-:Y:S05]  /*26f0*/  BSYNC.RECONVERGENT B0 ;  /* 0x0000000000007941 */ /* 0x000fea0003800200 */
.L_x_656:
[----:B------:R-:W-:Y:S01]  /*2700*/  VIADD R21, R19, 0x1 ;  /* 0x0000000113157836 */ /* 0x000fe20000000000 */
[----:B------:R-:W0:Y:S01]  /*2710*/  LDCU UR4, c[0x0][0x3b0] ;  /* 0x00007600ff0477ac */ /* 0x000e220008000800 */
[----:B------:R-:W-:Y:S01]  /*2720*/  @!P0 IMAD.MOV R21, RZ, RZ, R19 ;  /* 0x000000ffff158224 */ /* 0x000fe200078e0213 */
[----:B------:R-:W-:Y:S01]  /*2730*/  BSSY.RECONVERGENT B0, `(.L_x_659) ;  /* 0x0000020000007945 */ /* 0x000fe20003800200 */
[----:B-1----:R-:W-:Y:S01]  /*2740*/  VIADD R11, R16, 0x1 ;  /* 0x00000001100b7836 */ /* 0x002fe20000000000 */
        /* <DEDUP_REMOVED lines=15> */
.L_x_661:
        /* <DEDUP_REMOVED lines=15> */
.L_x_660:
[----:B------:R-:W-:Y:S05]  /*2930*/  BSYNC.RECONVERGENT B0 ;  /* 0x0000000000007941 */ /* 0x000fea0003800200 */
.L_x_659:
[----:B------:R-:W-:Y:S01]  /*2940*/  VIADD R19, R21, 0x1 ;  /* 0x0000000115137836 */ /* 0x000fe20000000000 */
[----:B------:R-:W0:Y:S01]  /*2950*/  LDCU UR4, c[0x0][0x3b0] ;  /* 0x00007600ff0477ac */ /* 0x000e220008000800 */
[----:B------:R-:W-:Y:S01]  /*2960*/  @!P0 IMAD.MOV R19, RZ, RZ, R21 ;  /* 0x000000ffff138224 */ /* 0x000fe200078e0215 */
[----:B------:R-:W-:Y:S01]  /*2970*/  BSSY.RECONVERGENT B0, `(.L_x_662) ;  /* 0x0000020000007945 */ /* 0x000fe20003800200 */
[----:B------:R-:W-:Y:S02]  /*2980*/  VIADD R18, R11, 0x1 ;  /* 0x000000010b127836 */ /* 0x000fe40000000000 */
[----:B------:R-:W-:Y:S01]  /*2990*/  @P0 IMAD.MOV R18, RZ, RZ, R11 ;  /* 0x000000ffff120224 */ /* 0x000fe200078e020b */
[C---:B------:R-:W-:Y:S01]  /*29a0*/  ISETP.GE.AND P1, PT, R19.reuse, R2, PT ;  /* 0x000000021300720c */ /* 0x040fe20003f26270 */
[--C-:B-1----:R-:W-:Y:S01]  /*29b0*/  @P0 IMAD R13, R19, 0x4, R22.reuse ;  /* 0x00000004130d0824 */ /* 0x102fe200078e0216 */
[----:B--23--:R-:W-:Y:S01]  /*29c0*/  SEL R11, R5, R4, P0 ;  /* 0x00000004050b7207 */ /* 0x00cfe20000000000 */
        /* <DEDUP_REMOVED lines=11> */
.L_x_664:
        /* <DEDUP_REMOVED lines=15> */
.L_x_663:
[----:B------:R-:W-:Y:S05]  /*2b70*/  BSYNC.RECONVERGENT B0 ;  /* 0x0000000000007941 */ /* 0x000fea0003800200 */
.L_x_662:
[----:B-1----:R-:W-:Y:S01]  /*2b80*/  VIADD R13, R19, 0x1 ;  /* 0x00000001130d7836 */ /* 0x002fe20000000000 */
        /* <DEDUP_REMOVED lines=19> */
.L_x_667:
        /* <DEDUP_REMOVED lines=15> */
.L_x_666:
[----:B------:R-:W-:Y:S05]  /*2db0*/  BSYNC.RECONVERGENT B0 ;  /* 0x0000000000007941 */ /* 0x000fea0003800200 */
.L_x_665:
        /* <DEDUP_REMOVED lines=20> */
.L_x_670:
        /* <DEDUP_REMOVED lines=15> */
.L_x_669:
[----:B------:R-:W-:Y:S05]  /*2ff0*/  BSYNC.RECONVERGENT B0 ;  /* 0x0000000000007941 */ /* 0x000fea0003800200 */
.L_x_668:
        /* <DEDUP_REMOVED lines=20> */
.L_x_673:
        /* <DEDUP_REMOVED lines=15> */
.L_x_672:
[----:B------:R-:W-:Y:S05]  /*3230*/  BSYNC.RECONVERGENT B0 ;  /* 0x0000000000007941 */ /* 0x000fea0003800200 */
.L_x_671:
        /* <DEDUP_REMOVED lines=20> */
.L_x_676:
        /* <DEDUP_REMOVED lines=15> */
.L_x_675:
[----:B------:R-:W-:Y:S05]  /*3470*/  BSYNC.RECONVERGENT B0 ;  /* 0x0000000000007941 */ /* 0x000fea0003800200 */
.L_x_674:
        /* <DEDUP_REMOVED lines=17> */
[----:B------:R-:W-:Y:S01]  /*3590*/  PLOP3.LUT P1, PT, PT, PT, PT, 0x80, 0x8 ;  /* 0x000000000008781c */ /* 0x000fe20003f2f070 */
[----:B------:R-:W-:-:S12]  /*35a0*/  IMAD.MOV.U32 R16, RZ, RZ, RZ ;  /* 0x000000ffff107224 */ /* 0x000fd800078e00ff */
.L_x_679:
[----:B-1----:R-:W0:Y:S01]  /*35b0*/  LDC.64 R14, c[0x0][0x3b8] ;  /* 0x0000ee00ff0e7b82 */ /* 0x002e220000000a00 */
        /* <DEDUP_REMOVED lines=15> */
.L_x_678:
[----:B------:R-:W-:Y:S05]  /*36b0*/  BSYNC.RECONVERGENT B0 ;  /* 0x0000000000007941 */ /* 0x000fea0003800200 */
.L_x_677:
        /* <DEDUP_REMOVED lines=19> */
.L_x_682:
        /* <DEDUP_REMOVED lines=16> */
.L_x_681:
[----:B------:R-:W-:Y:S05]  /*38f0*/  BSYNC.RECONVERGENT B0 ;  /* 0x0000000000007941 */ /* 0x000fea0003800200 */
.L_x_680:
[----:B------:R-:W-:Y:S01]  /*3900*/  VIADD R25, R27, 0x1 ;  /* 0x000000011b197836 */ /* 0x000fe20000000000 */
[----:B------:R-:W0:Y:S01]  /*3910*/  LDCU UR4, c[0x0][0x3b0] ;  /* 0x00007600ff0477ac */ /* 0x000e220008000800 */
[----:B------:R-:W-:Y:S01]  /*3920*/  @!P0 IMAD.MOV R25, RZ, RZ, R27 ;  /* 0x000000ffff198224 */ /* 0x000fe200078e021b */
[----:B------:R-:W-:Y:S01]  /*3930*/  BSSY.RECONVERGENT B0, `(.L_x_683) ;  /* 0x0000020000007945 */ /* 0x000fe20003800200 */
[----:B------:R-:W-:Y:S02]  /*3940*/  VIADD R23, R24, 0x1 ;  /* 0x0000000118177836 */ /* 0x000fe40000000000 */
[----:B------:R-:W-:Y:S01]  /*3950*/  @P0 IMAD.MOV R23, RZ, RZ, R24 ;  /* 0x000000ffff170224 */ /* 0x000fe200078e0218 */
[C---:B------:R-:W-:Y:S01]  /*3960*/  ISETP.GE.AND P1, PT, R25.reuse, R2, PT ;  /* 0x000000021900720c */ /* 0x040fe20003f26270 */
[--C-:B-1----:R-:W-:Y:S02]  /*3970*/  @P0 IMAD R15, R25, 0x4, R22.reuse ;  /* 0x00000004190f0824 */ /* 0x102fe400078e0216 */
[----:B------:R-:W-:Y:S01]  /*3980*/  @!P0 IMAD R14, R23, 0x4, R22 ;  /* 0x00000004170e8824 */ /* 0x000fe200078e0216 */
[----:B--23--:R-:W-:-:S02]  /*3990*/  SEL R22, R5, R4, P0 ;  /* 0x0000000405167207 */ /* 0x00cfc40000000000 */
        /* <DEDUP_REMOVED lines=9> */
.L_x_685:
        /* <DEDUP_REMOVED lines=16> */
.L_x_684:
[----:B------:R-:W-:Y:S05]  /*3b30*/  BSYNC.RECONVERGENT B0 ;  /* 0x0000000000007941 */ /* 0x000fea0003800200 */
.L_x_683:
[----:B------:R-:W0:Y:S01]  /*3b40*/  S2UR UR5, SR_CgaCtaId ;  /* 0x00000000000579c3 */ /* 0x000e220000008800 */
[----:B------:R-:W-:Y:S01]  /*3b50*/  VIADD R27, R25, 0x1 ;  /* 0x00000001191b7836 */ /* 0x000fe20000000000 */
[----:B------:R-:W-:Y:S01]  /*3b60*/  UMOV UR4, 0x400 ;  /* 0x0000040000047882 */ /* 0x000fe20000000000 */
[----:B------:R-:W-:Y:S01]  /*3b70*/  @!P0 IMAD.MOV R27, RZ, RZ, R25 ;  /* 0x000000ffff1b8224 */ /* 0x000fe200078e0219 */
[----:B------:R-:W-:Y:S01]  /*3b80*/  BSSY.RECONVERGENT B0, `(.L_x_686) ;  /* 0x0000022000007945 */ /* 0x000fe20003800200 */
[----:B------:R-:W-:Y:S02]  /*3b90*/  VIADD R24, R23, 0x1 ;  /* 0x0000000117187836 */ /* 0x000fe40000000000 */
[----:B------:R-:W-:Y:S01]  /*3ba0*/  @P0 IMAD.MOV R24, RZ, RZ, R23 ;  /* 0x000000ffff180224 */ /* 0x000fe200078e0217 */
[----:B------:R-:W-:Y:S02]  /*3bb0*/  ISETP.GE.AND P1, PT, R27, R2, PT ;  /* 0x000000021b00720c */ /* 0x000fe40003f26270 */
[----:B--23--:R-:W-:Y:S01]  /*3bc0*/  SEL R23, R5, R4, P0 ;  /* 0x0000000405177207 */ /* 0x00cfe20000000000 */
[----:B0-----:R-:W-:-:S06]  /*3bd0*/  ULEA UR4, UR5, UR4, 0x18 ;  /* 0x0000000405047291 */ /* 0x001fcc000f8ec0ff */
[----:B-1----:R-:W-:Y:S02]  /*3be0*/  @!P0 LEA R14, R24, UR4, 0x2 ;  /* 0x00000004180e8c11 */ /* 0x002fe4000f8e10ff */
[----:B------:R-:W-:-:S03]  /*3bf0*/  @P0 LEA R15, R27, UR4, 0x2 ;  /* 0x000000041b0f0c11 */ /* 0x000fc6000f8e10ff */
[----:B------:R-:W0:Y:S01]  /*3c00*/  LDCU UR4, c[0x0][0x3b0] ;  /* 0x00007600ff0477ac */ /* 0x000e220008000800 */
[----:B------:R1:W2:Y:S04]  /*3c10*/  @!P0 LDS R4, [R14] ;  /* 0x000000000e048984 */ /* 0x0002a80000000800 */
[----:B------:R1:W3:Y:S01]  /*3c20*/  @P0 LDS R5, [R15] ;  /* 0x000000000f050984 */ /* 0x0002e20000000800 */
[----:B------:R-:W-:Y:S01]  /*3c30*/  PLOP3.LUT P0, PT, PT, PT, PT, 0x8, 0x80 ;  /* 0x000000000080781c */ /* 0x000fe20003f0e170 */
[----:B------:R-:W-:-:S12]  /*3c40*/  @P1 BRA `(.L_x_687) ;  /* 0x0000000000541947 */ /* 0x000fd80003800000 */
[----:B------:R-:W-:Y:S02]  /*3c50*/  ISETP.GE.AND P1, PT, R24, R3, PT ;  /* 0x000000031800720c */ /* 0x000fe40003f26270 */
[----:B------:R-:W-:-:S11]  /*3c60*/  PLOP3.LUT P0, PT, PT, PT, PT, 0x80, 0x8 ;  /* 0x000000000008781c */ /* 0x000fd60003f0f070 */
[----:B------:R-:W-:Y:S05]  /*3c70*/  @P1 BRA `(.L_x_687) ;  /* 0x0000000000481947 */ /* 0x000fea0003800000 */
[----:B------:R-:W-:Y:S01]  /*3c80*/  PLOP3.LUT P1, PT, PT, PT, PT, 0x80, 0x8 ;  /* 0x000000000008781c */ /* 0x000fe20003f2f070 */
[----:B-1----:R-:W-:-:S12]  /*3c90*/  IMAD.MOV.U32 R14, RZ, RZ, RZ ;  /* 0x000000ffff0e7224 */ /* 0x002fd800078e00ff */
.L_x_688:
[----:B------:R-:W1:Y:S01]  /*3ca0*/  LDC.64 R16, c[0x0][0x3b8] ;  /* 0x0000ee00ff107b82 */ /* 0x000e620000000a00 */
[C---:B0--3--:R-:W-:Y:S02]  /*3cb0*/  IMAD R15, R14.reuse, UR4, R5 ;  /* 0x000000040e0f7c24 */ /* 0x049fe4000f8e0205 */
[----:B--2---:R-:W-:Y:S02]  /*3cc0*/  IMAD R25, R14, UR4, R4 ;  /* 0x000000040e197c24 */ /* 0x004fe4000f8e0204 */
[----:B-1----:R-:W-:-:S04]  /*3cd0*/  IMAD.WIDE R14, R15, 0x4, R16 ;  /* 0x000000040f0e7825 */ /* 0x002fc800078e0210 */
        /* <DEDUP_REMOVED lines=12> */
.L_x_687:
[----:B0-----:R-:W-:Y:S05]  /*3da0*/  BSYNC.RECONVERGENT B0 ;  /* 0x0000000000007941 */ /* 0x001fea0003800200 */
.L_x_686:
        /* <DEDUP_REMOVED lines=21> */
[----:B------:R-:W-:-:S12]  /*3f00*/  IMAD.MOV.U32 R27, RZ, RZ, RZ ;  /* 0x000000ffff1b7224 */ /* 0x000fd800078e00ff */
.L_x_691:
[----:B-1----:R-:W1:Y:S01]  /*3f10*/  LDC.64 R14, c[0x0][0x3b8] ;  /* 0x0000ee00ff0e7b82 */ /* 0x002e620000000a00 */
        /* <DEDUP_REMOVED lines=15> */
.L_x_690:
[----:B0-----:R-:W-:Y:S05]  /*4010*/  BSYNC.RECONVERGENT B0 ;  /* 0x0000000000007941 */ /* 0x001fea0003800200 */
.L_x_689:
[----:B------:R-:W0:Y:S01]  /*4020*/  S2UR UR5, SR_CgaCtaId ;  /* 0x00000000000579c3 */ /* 0x000e220000008800 */
[----:B------:R-:W-:Y:S01]  /*4030*/  UMOV UR4, 0x400 ;  /* 0x0000040000047882 */ /* 0x000fe20000000000 */
[----:B-1----:R-:W-:Y:S01]  /*4040*/  VIADD R14, R26, 0x1 ;  /* 0x000000011a0e7836 */ /* 0x002fe20000000000 */
[----:B--23--:R-:W-:Y:S01]  /*4050*/  SEL R16, R5, R4, P0 ;  /* 0x0000000405107207 */ /* 0x00cfe20000000000 */
[----:B------:R-:W-:Y:S01]  /*4060*/  @P0 IMAD.MOV R14, RZ, RZ, R26 ;  /* 0x000000ffff0e0224 */ /* 0x000fe200078e021a */
[----:B------:R-:W-:Y:S01]  /*4070*/  BSSY.RECONVERGENT B0, `(.L_x_692) ;  /* 0x0000021000007945 */ /* 0x000fe20003800200 */
[----:B------:R-:W-:Y:S02]  /*4080*/  VIADD R15, R25, 0x1 ;  /* 0x00000001190f7836 */ /* 0x000fe40000000000 */
[----:B------:R-:W-:Y:S01]  /*4090*/  @!P0 IMAD.MOV R15, RZ, RZ, R25 ;  /* 0x000000ffff0f8224 */ /* 0x000fe200078e0219 */
[----:B0-----:R-:W-:-:S06]  /*40a0*/  ULEA UR4, UR5, UR4, 0x18 ;  /* 0x0000000405047291 */ /* 0x001fcc000f8ec0ff */
[----:B------:R-:W-:Y:S02]  /*40b0*/  @!P0 LEA R26, R14, UR4, 0x2 ;  /* 0x000000040e1a8c11 */ /* 0x000fe4000f8e10ff */
[----:B------:R-:W-:-:S03]  /*40c0*/  @P0 LEA R25, R15, UR4, 0x2 ;  /* 0x000000040f190c11 */ /* 0x000fc6000f8e10ff */
[----:B------:R-:W0:Y:S01]  /*40d0*/  @!P0 LDS R4, [R26] ;  /* 0x000000001a048984 */ /* 0x000e220000000800 */
[----:B------:R-:W1:Y:S03]  /*40e0*/  LDCU UR4, c[0x0][0x3b0] ;  /* 0x00007600ff0477ac */ /* 0x000e660008000800 */
[----:B------:R2:W3:Y:S01]  /*40f0*/  @P0 LDS R5, [R25] ;  /* 0x0000000019050984 */ /* 0x0004e20000000800 */
[----:B------:R-:W-:Y:S01]  /*4100*/  ISETP.GE.AND P0, PT, R15, R2, PT ;  /* 0x000000020f00720c */ /* 0x000fe20003f06270 */
[----:B0-----:R-:W-:-:S12]  /*4110*/  IMAD.MOV.U32 R17, RZ, RZ, R4 ;  /* 0x000000ffff117224 */ /* 0x001fd800078e0004 */
[----:B-12---:R-:W-:Y:S05]  /*4120*/  @P0 BRA `(.L_x_693) ;  /* 0x0000000000540947 */ /* 0x006fea0003800000 */
[----:B------:R-:W-:Y:S01]  /*4130*/  ISETP.GE.AND P0, PT, R14, R3, PT ;  /* 0x000000030e00720c */ /* 0x000fe20003f06270 */
[----:B---3--:R-:W-:-:S12]  /*4140*/  IMAD.MOV.U32 R17, RZ, RZ, R5 ;  /* 0x000000ffff117224 */ /* 0x008fd800078e0005 */
[----:B------:R-:W-:Y:S05]  /*4150*/  @P0 BRA `(.L_x_693) ;  /* 0x0000000000480947 */ /* 0x000fea0003800000 */
[----:B------:R-:W-:Y:S01]  /*4160*/  PLOP3.LUT P0, PT, PT, PT, PT, 0x80, 0x8 ;  /* 0x000000000008781c */ /* 0x000fe20003f0f070 */
[----:B------:R-:W-:-:S12]  /*4170*/  IMAD.MOV.U32 R14, RZ, RZ, RZ ;  /* 0x000000ffff0e7224 */ /* 0x000fd800078e00ff */
.L_x_694:
[----:B------:R-:W0:Y:S01]  /*4180*/  LDC.64 R2, c[0x0][0x3b8] ;  /* 0x0000ee00ff027b82 */ /* 0x000e220000000a00 */
[C---:B------:R-:W-:Y:S02]  /*4190*/  IMAD R15, R14.reuse, UR4, R5 ;  /* 0x000000040e0f7c24 */ /* 0x040fe4000f8e0205 */
[----:B------:R-:W-:Y:S02]  /*41a0*/  IMAD R17, R14, UR4, R4 ;  /* 0x000000040e117c24 */ /* 0x000fe4000f8e0204 */
[----:B0-----:R-:W-:-:S04]  /*41b0*/  IMAD.WIDE R14, R15, 0x4, R2 ;  /* 0x000000040f0e7825 */ /* 0x001fc800078e0202 */
        /* <DEDUP_REMOVED lines=12> */
.L_x_693:
[----:B------:R-:W-:Y:S05]  /*4280*/  BSYNC.RECONVERGENT B0 ;  /* 0x0000000000007941 */ /* 0x000fea0003800200 */
.L_x_692:
[----:B------:R-:W0:Y:S01]  /*4290*/  LDCU.U8 UR4, c[0x0][0x380] ;  /* 0x00007000ff0477ac */ /* 0x000e220008000000 */
[----:B------:R-:W1:Y:S01]  /*42a0*/  S2R R2, SR_CTAID.X ;  /* 0x0000000000027919 */ /* 0x000e620000002500 */
[----:B0-----:R-:W-:-:S04]  /*42b0*/  UPRMT UR4, UR4, 0x8880, URZ ;  /* 0x0000888004047896 */ /* 0x001fc800080000ff */
[----:B------:R-:W-:Y:S01]  /*42c0*/  UISETP.NE.AND UP0, UPT, UR4, URZ, UPT ;  /* 0x000000ff0400728c */ /* 0x000fe2000bf05270 */
[----:B------:R-:W-:Y:S08]  /*42d0*/  BAR.SYNC.DEFER_BLOCKING 0x0 ;  /* 0x0000000000007b1d */ /* 0x000ff00000010000 */
[----:B------:R-:W-:Y:S05]  /*42e0*/  BRA.U !UP0, `(.L_x_695) ;  /* 0x00000005081c7547 */ /* 0x000fea000b800000 */
[----:B------:R-:W0:Y:S01]  /*42f0*/  S2R R4, SR_LANEID ;  /* 0x0000000000047919 */ /* 0x000e220000000000 */
[----:B------:R-:W2:Y:S01]  /*4300*/  S2UR UR5, SR_CgaCtaId ;  /* 0x00000000000579c3 */ /* 0x000ea20000008800 */
[----:B------:R-:W-:Y:S01]  /*4310*/  SHF.R.U32.HI R3, RZ, 0x5, R0 ;  /* 0x00000005ff037819 */ /* 0x000fe20000011600 */
[----:B------:R-:W-:Y:S01]  /*4320*/  UMOV UR4, 0x400 ;  /* 0x0000040000047882 */ /* 0x000fe20000000000 */
[----:B------:R-:W-:Y:S01]  /*4330*/  LOP3.LUT R26, R0, 0x3e0, RZ, 0xc0, !PT ;  /* 0x000003e0001a7812 */ /* 0x000fe200078ec0ff */
[----:B------:R-:W4:Y:S01]  /*4340*/  LDCU.64 UR8, c[0x0][0x3a0] ;  /* 0x00007400ff0877ac */ /* 0x000f220008000a00 */
[----:B--2---:R-:W-:Y:S01]  /*4350*/  ULEA UR4, UR5, UR4, 0x18 ;  /* 0x0000000405047291 */ /* 0x004fe2000f8ec0ff */
[----:B0-----:R-:W-:-:S04]  /*4360*/  IMAD R3, R3, 0x20, R4 ;  /* 0x0000002003037824 */ /* 0x001fc800078e0204 */
[----:B------:R-:W-:-:S05]  /*4370*/  IMAD R3, R3, 0x11, RZ ;  /* 0x0000001103037824 */ /* 0x000fca00078e02ff */
[----:B---3--:R-:W-:Y:S01]  /*4380*/  LEA R5, R3, UR4, 0x2 ;  /* 0x0000000403057c11 */ /* 0x008fe2000f8e10ff */
[----:B------:R-:W-:Y:S01]  /*4390*/  IMAD R3, R4, -0x10, R3 ;  /* 0xfffffff004037824 */ /* 0x000fe200078e0203 */
[----:B------:R-:W-:-:S03]  /*43a0*/  LOP3.LUT R4, R0, 0x1f, RZ, 0xc0, !PT ;  /* 0x0000001f00047812 */ /* 0x000fc600078ec0ff */
[----:B------:R-:W-:Y:S01]  /*43b0*/  STS [R5], R6 ;  /* 0x0000000605007388 */ /* 0x000fe20000000800 */
[----:B------:R-:W-:Y:S01]  /*43c0*/  LEA R0, R3, UR4, 0x2 ;  /* 0x0000000403007c11 */ /* 0x000fe2000f8e10ff */
[----:B------:R-:W-:Y:S02]  /*43d0*/  IMAD R4, R26, 0x11, R4 ;  /* 0x000000111a047824 */ /* 0x000fe400078e0204 */
        /* <DEDUP_REMOVED lines=15> */
[----:B------:R0:W-:Y:S01]  /*44d0*/  STS [R5+0x40], R17 ;  /* 0x0000401105007388 */ /* 0x0001e20000000800 */
[----:B------:R-:W-:-:S03]  /*44e0*/  NOP ;  /* 0x0000000000007918 */ /* 0x000fc60000000000 */
[----:B------:R-:W2:Y:S01]  /*44f0*/  LDS R7, [R0] ;  /* 0x0000000000077984 */ /* 0x000ea20000000800 */
[----:B0-----:R-:W-:-:S03]  /*4500*/  IMAD.MOV.U32 R5, RZ, RZ, RZ ;  /* 0x000000ffff057224 */ /* 0x001fc600078e00ff */
[----:B------:R-:W0:Y:S01]  /*4510*/  LDS R9, [R0+0x80] ;  /* 0x0000800000097984 */ /* 0x000e220000000800 */
[----:B-1----:R-:W-:-:S03]  /*4520*/  IMAD.WIDE.U32 R2, R2, 0x1100, R4 ;  /* 0x0000110002027825 */ /* 0x002fc600078e0004 */
[----:B------:R-:W1:Y:S04]  /*4530*/  LDS R11, [R0+0x100] ;  /* 0x00010000000b7984 */ /* 0x000e680000000800 */
[----:B------:R-:W3:Y:S01]  /*4540*/  LDS R13, [R0+0x180] ;  /* 0x00018000000d7984 */ /* 0x000ee20000000800 */
[----:B----4-:R-:W-:-:S03]  /*4550*/  LEA R4, P0, R2, UR8, 0x2 ;  /* 0x0000000802047c11 */ /* 0x010fc6000f8010ff */
[----:B------:R-:W4:Y:S01]  /*4560*/  LDS R15, [R0+0x200] ;  /* 0x00020000000f7984 */ /* 0x000f220000000800 */
[----:B------:R-:W-:-:S03]  /*4570*/  LEA.HI.X R5, R2, UR9, R3, 0x2, P0 ;  /* 0x0000000902057c11 */ /* 0x000fc600080f1403 */
        /* <DEDUP_REMOVED lines=12> */
[----:B--2---:R-:W-:Y:S04]  /*4640*/  STG.E desc[UR6][R4.64], R7 ;  /* 0x0000000704007986 */ /* 0x004fe8000c101906 */
[----:B0-----:R-:W-:Y:S04]  /*4650*/  STG.E desc[UR6][R4.64+0x80], R9 ;  /* 0x0000800904007986 */ /* 0x001fe8000c101906 */
[----:B-1----:R-:W-:Y:S04]  /*4660*/  STG.E desc[UR6][R4.64+0x100], R11 ;  /* 0x0001000b04007986 */ /* 0x002fe8000c101906 */
        /* <DEDUP_REMOVED lines=15> */
.L_x_695:
        /* <DEDUP_REMOVED lines=8> */
[----:B------:R-:W-:-:S04]  /*47e0*/  IMAD R4, R4, 0x11, RZ ;  /* 0x0000001104047824 */ /* 0x000fc800078e02ff */
[----:B------:R-:W-:Y:S01]  /*47f0*/  IMAD R3, R3, -0x10, R4 ;  /* 0xfffffff003037824 */ /* 0x000fe200078e0204 */
[----:B------:R-:W-:Y:S02]  /*4800*/  LEA R25, R4, UR4, 0x2 ;  /* 0x0000000404197c11 */ /* 0x000fe4000f8e10ff */
[----:B------:R-:W-:Y:S02]  /*4810*/  LOP3.LUT R4, R0, 0x1f, RZ, 0xc0, !PT ;  /* 0x0000001f00047812 */ /* 0x000fe400078ec0ff */
[----:B---3--:R-:W-:Y:S01]  /*4820*/  LEA R5, R3, UR4, 0x2 ;  /* 0x0000000403057c11 */ /* 0x008fe2000f8e10ff */
[----:B------:R-:W-:Y:S04]  /*4830*/  STS [R25], R6 ;  /* 0x0000000619007388 */ /* 0x000fe80000000800 */
        /* <DEDUP_REMOVED lines=18> */
[----:B------:R-:W2:Y:S04]  /*4960*/  LDS R9, [R5+0x80] ;  /* 0x0000800005097984 */ /* 0x000ea80000000800 */
[----:B------:R-:W3:Y:S04]  /*4970*/  LDS R11, [R5+0x100] ;  /* 0x00010000050b7984 */ /* 0x000ee80000000800 */
        /* <DEDUP_REMOVED lines=13> */
[----:B------:R1:W5:Y:S02]  /*4a50*/  LDS R12, [R5+0x800] ;  /* 0x00080000050c7984 */ /* 0x0003640000000800 */
[----:B-1----:R-:W-:-:S02]  /*4a60*/  IMAD.MOV.U32 R5, RZ, RZ, RZ ;  /* 0x000000ffff057224 */ /* 0x002fc400078e00ff */
[----:B------:R-:W-:-:S04]  /*4a70*/  IMAD.WIDE.U32 R2, R2, 0x1100, R4 ;  /* 0x0000110002027825 */ /* 0x000fc800078e0004 */
[----:B------:R-:W-:-:S05]  /*4a80*/  IMAD R4, R14, 0x11, RZ ;  /* 0x000000110e047824 */ /* 0x000fca00078e02ff */
[----:B------:R-:W-:-:S05]  /*4a90*/  IADD3 R4, P0, PT, R4, R2, RZ ;  /* 0x0000000204047210 */ /* 0x000fca0007f1e0ff */
[----:B------:R-:W-:Y:S01]  /*4aa0*/  IMAD.X R3, RZ, RZ, R3, P0 ;  /* 0x000000ffff037224 */ /* 0x000fe200000e0603 */
[----:B----4-:R-:W-:-:S04]  /*4ab0*/  LEA R2, P0, R4, UR8, 0x2 ;  /* 0x0000000804027c11 */ /* 0x010fc8000f8010ff */
[----:B------:R-:W-:-:S05]  /*4ac0*/  LEA.HI.X R3, R4, UR9, R3, 0x2, P0 ;  /* 0x0000000904037c11 */ /* 0x000fca00080f1403 */
[----:B0-----:R-:W-:Y:S04]  /*4ad0*/  STG.E desc[UR6][R2.64], R7 ;  /* 0x0000000702007986 */ /* 0x001fe8000c101906 */
[----:B--2---:R-:W-:Y:S04]  /*4ae0*/  STG.E desc[UR6][R2.64+0x80], R9 ;  /* 0x0000800902007986 */ /* 0x004fe8000c101906 */
[----:B---3--:R-:W-:Y:S04]  /*4af0*/  STG.E desc[UR6][R2.64+0x100], R11 ;  /* 0x0001000b02007986 */ /* 0x008fe8000c101906 */
        /* <DEDUP_REMOVED lines=15> */
.L_x_635:
[----:B------:R-:W0:Y:S01]  /*4bf0*/  LDC.64 R4, c[0x0][0x3c0] ;  /* 0x0000f000ff047b82 */ /* 0x000e220000000a00 */
[----:B------:R-:W1:Y:S07]  /*4c00*/  LDCU.U8 UR4, c[0x0][0x380] ;  /* 0x00007000ff0477ac */ /* 0x000e6e0008000000 */
[----:B------:R-:W2:Y:S08]  /*4c10*/  LDC.64 R12, c[0x0][0x3c8] ;  /* 0x0000f200ff0c7b82 */ /* 0x000eb00000000a00 */
[----:B------:R-:W3:Y:S01]  /*4c20*/  LDC.64 R8, c[0x0][0x398] ;  /* 0x0000e600ff087b82 */ /* 0x000ee20000000a00 */
[----:B0-----:R-:W-:-:S05]  /*4c30*/  IMAD.WIDE.U32 R4, R2, 0x8, R4 ;  /* 0x0000000802047825 */ /* 0x001fca00078e0004 */
[----:B------:R-:W4:Y:S04]  /*4c40*/  LDG.E.64 R26, desc[UR6][R4.64] ;  /* 0x00000006041a7981 */ /* 0x000f28000c1e1b00 */
[----:B------:R0:W5:Y:S01]  /*4c50*/  LDG.E.64 R6, desc[UR6][R4.64+0x8] ;  /* 0x0000080604067981 */ /* 0x000162000c1e1b00 */
[----:B--2---:R-:W-:Y:S01]  /*4c60*/  IADD3 R11, P2, PT, RZ, -R12, RZ ;  /* 0x8000000cff0b7210 */ /* 0x004fe20007f5e0ff */
[----:B-1----:R-:W-:Y:S01]  /*4c70*/  UPRMT UR4, UR4, 0x8880, URZ ;  /* 0x0000888004047896 */ /* 0x002fe200080000ff */
[----:B------:R-:W-:Y:S01]  /*4c80*/  SHF.R.U64 R14, R12, 0x1, R13 ;  /* 0x000000010c0e7819 */ /* 0x000fe2000000120d */
[----:B------:R-:W-:Y:S01]  /*4c90*/  BSSY.RECONVERGENT B0, `(.L_x_696) ;  /* 0x00001f0000007945 */ /* 0x000fe20003800200 */
[----:B------:R-:W-:Y:S01]  /*4ca0*/  LOP3.LUT R3, R11, R2, RZ, 0xc0, !PT ;  /* 0x000000020b037212 */ /* 0x000fe200078ec0ff */
[----:B------:R-:W-:Y:S01]  /*4cb0*/  UISETP.NE.AND UP0, UPT, UR4, URZ, UPT ;  /* 0x000000ff0400728c */ /* 0x000fe2000bf05270 */
[----:B------:R-:W-:-:S02]  /*4cc0*/  ACQBULK ;  /* 0x000000000000782e */ /* 0x000fc40000000000 */
[----:B------:R-:W-:Y:S01]  /*4cd0*/  IADD3 R10, P0, PT, R2, -R3, RZ ;  /* 0x80000003020a7210 */ /* 0x000fe20007f1e0ff */
[----:B---3--:R-:W-:Y:S01]  /*4ce0*/  IMAD.WIDE.U32 R8, R3, -0x1100, R8 ;  /* 0xffffef0003087825 */ /* 0x008fe200078e0008 */
[----:B------:R-:W-:-:S03]  /*4cf0*/  LOP3.LUT R2, R11, R2, RZ, 0xfc, !PT ;  /* 0x000000020b027212 */ /* 0x000fc600078efcff */
[----:B------:R-:W-:Y:S01]  /*4d00*/  IMAD.X R0, RZ, RZ, -0x1, P0 ;  /* 0xffffffffff007424 */ /* 0x000fe200000e06ff */
[----:B------:R-:W-:Y:S01]  /*4d10*/  ISETP.NE.U32.AND P1, PT, R2, -0x1, PT ;  /* 0xffffffff0200780c */ /* 0x000fe20003f25070 */
[----:B------:R-:W-:-:S04]  /*4d20*/  IMAD.WIDE.U32 R10, R10, 0x1100, RZ ;  /* 0x000011000a0a7825 */ /* 0x000fc800078e00ff */
[----:B------:R-:W-:Y:S01]  /*4d30*/  IMAD R15, R0, 0x1100, RZ ;  /* 0x00001100000f7824 */ /* 0x000fe200078e02ff */
[----:B------:R-:W-:Y:S01]  /*4d40*/  ISETP.GT.U32.AND P0, PT, R10, -0x1101, PT ;  /* 0xffffeeff0a00780c */ /* 0x000fe20003f04070 */
[--C-:B------:R-:W-:Y:S01]  /*4d50*/  IMAD.X R2, RZ, RZ, ~R13.reuse, P2 ;  /* 0x000000ffff027224 */ /* 0x100fe200010e0e0d */
[----:B------:R-:W-:Y:S01]  /*4d60*/  SHF.R.U32.HI R0, RZ, 0x1, R13 ;  /* 0x00000001ff007819 */ /* 0x000fe2000001160d */
[----:B0-----:R-:W-:Y:S01]  /*4d70*/  IMAD.IADD R4, R11, 0x1, R15 ;  /* 0x000000010b047824 */ /* 0x001fe200078e020f */
[----:B------:R-:W0:Y:S01]  /*4d80*/  S2R R13, SR_TID.X ;  /* 0x00000000000d7919 */ /* 0x000e220000002100 */
[----:B------:R-:W-:-:S03]  /*4d90*/  IMAD.WIDE.U32 R14, R14, 0x1100, RZ ;  /* 0x000011000e0e7825 */ /* 0x000fc600078e00ff */
[----:B------:R-:W-:Y:S01]  /*4da0*/  ISETP.GT.U32.AND.EX P2, PT, R4, -0x1, PT, P0 ;  /* 0xffffffff0400780c */ /* 0x000fe20003f44100 */
[----:B------:R-:W-:Y:S01]  /*4db0*/  IMAD R5, R0, 0x1100, RZ ;  /* 0x0000110000057824 */ /* 0x000fe200078e02ff */
[----:B------:R-:W-:Y:S01]  /*4dc0*/  ISETP.NE.AND.EX P0, PT, R2, -0x1, PT, P1 ;  /* 0xffffffff0200780c */ /* 0x000fe20003f05310 */
[----:B------:R-:W-:Y:S01]  /*4dd0*/  IMAD.IADD R11, R9, 0x1, -R3 ;  /* 0x00000001090b7824 */ /* 0x000fe200078e0a03 */
[----:B------:R-:W-:Y:S01]  /*4de0*/  SEL R0, R10, 0xffffeeff, P2 ;  /* 0xffffeeff0a007807 */ /* 0x000fe20001000000 */
[----:B------:R-:W-:Y:S01]  /*4df0*/  IMAD.IADD R5, R15, 0x1, R5 ;  /* 0x000000010f057824 */ /* 0x000fe200078e0205 */
[----:B------:R-:W-:Y:S02]  /*4e00*/  ISETP.GT.U32.AND P1, PT, R8, R14, PT ;  /* 0x0000000e0800720c */ /* 0x000fe40003f24070 */
[----:B------:R-:W-:Y:S02]  /*4e10*/  LOP3.LUT R21, RZ, R0, RZ, 0x33, !PT ;  /* 0x00000000ff157212 */ /* 0x000fe400078e33ff */
[----:B------:R-:W-:-:S02]  /*4e20*/  SEL R0, R4, 0xffffffff, P2 ;  /* 0xffffffff04007807 */ /* 0x000fc40001000000 */
[----:B------:R-:W-:Y:S02]  /*4e30*/  ISETP.GT.U32.AND.EX P1, PT, R11, R5, PT, P1 ;  /* 0x000000050b00720c */ /* 0x000fe40003f24110 */
[----:B------:R-:W-:Y:S02]  /*4e40*/  ISETP.LT.U32.AND P2, PT, R14, R8, PT ;  /* 0x000000080e00720c */ /* 0x000fe40003f41070 */
[----:B------:R-:W-:Y:S02]  /*4e50*/  SEL R9, R8, R14, P1 ;  /* 0x0000000e08097207 */ /* 0x000fe40000800000 */
[----:B------:R-:W-:Y:S01]  /*4e60*/  ISETP.LT.U32.AND.EX P2, PT, R5, R11, PT, P2 ;  /* 0x0000000b0500720c */ /* 0x000fe20003f41120 */
[----:B----4-:R-:W-:-:S04]  /*4e70*/  IMAD.WIDE.U32 R22, R3, -0x1100, R26 ;  /* 0xffffef0003167825 */ /* 0x010fc800078e001a */
[----:B-----5:R-:W-:Y:S01]  /*4e80*/  IMAD.WIDE.U32 R6, R3, -0x1100, R6 ;  /* 0xffffef0003067825 */ /* 0x020fe200078e0006 */
[----:B------:R-:W-:-:S03]  /*4e90*/  IADD3 R2, P3, PT, R10, -R22, RZ ;  /* 0x800000160a027210 */ /* 0x000fc60007f7e0ff */
[----:B------:R-:W-:Y:S01]  /*4ea0*/  IMAD.IADD R7, R7, 0x1, -R3 ;  /* 0x0000000107077824 */ /* 0x000fe200078e0a03 */
[----:B------:R-:W-:Y:S01]  /*4eb0*/  IADD3 R21, P4, P5, -R6, R10, R21 ;  /* 0x0000000a06157210 */ /* 0x000fe20007d9e115 */
[----:B------:R-:W-:Y:S01]  /*4ec0*/  IMAD.IADD R17, R23, 0x1, -R3 ;  /* 0x0000000117117824 */ /* 0x000fe200078e0a03 */
[----:B------:R-:W-:Y:S02]  /*4ed0*/  LOP3.LUT R10, RZ, R0, RZ, 0x33, !PT ;  /* 0x00000000ff0a7212 */ /* 0x000fe400078e33ff */
[----:B------:R-:W-:Y:S01]  /*4ee0*/  SEL R23, R11, R5, P1 ;  /* 0x000000050b177207 */ /* 0x000fe20000800000 */
[----:B------:R-:W-:Y:S01]  /*4ef0*/  IMAD.X R0, R4, 0x1, ~R17, P3 ;  /* 0x0000000104007824 */ /* 0x000fe200018e0e11 */
[----:B------:R-:W-:Y:S02]  /*4f00*/  IADD3.X R7, PT, PT, ~R7, R4, R10, P4, P5 ;  /* 0x0000000407077210 */ /* 0x000fe400027ea50a */
[----:B------:R-:W-:Y:S02]  /*4f10*/  IADD3 R10, P1, PT, R9, -R14, RZ ;  /* 0x8000000e090a7210 */ /* 0x000fe40007f3e0ff */
[----:B------:R-:W-:-:S02]  /*4f20*/  SEL R21, R14, R21, !P0 ;  /* 0x000000150e157207 */ /* 0x000fc40004000000 */
[----:B------:R-:W-:Y:S01]  /*4f30*/  SEL R7, R5, R7, !P0 ;  /* 0x0000000705077207 */ /* 0x000fe20004000000 */
[----:B------:R-:W-:Y:S01]  /*4f40*/  IMAD.X R23, R23, 0x1, ~R5, P1 ;  /* 0x0000000117177824 */ /* 0x000fe200008e0e05 */
[-C--:B------:R-:W-:Y:S02]  /*4f50*/  ISETP.LT.U32.AND P1, PT, R2, R10.reuse, PT ;  /* 0x0000000a0200720c */ /* 0x080fe40003f21070 */
[----:B------:R-:W-:Y:S02]  /*4f60*/  ISETP.LT.U32.AND P3, PT, R21, R10, PT ;  /* 0x0000000a1500720c */ /* 0x000fe40003f61070 */
[----:B------:R-:W-:Y:S02]  /*4f70*/  SEL R9, R14, R8, P2 ;  /* 0x000000080e097207 */ /* 0x000fe40001000000 */
[-C--:B------:R-:W-:Y:S02]  /*4f80*/  ISETP.LT.U32.AND.EX P1, PT, R0, R23.reuse, PT, P1 ;  /* 0x000000170000720c */ /* 0x080fe40003f21110 */
[----:B------:R-:W-:-:S02]  /*4f90*/  ISETP.LT.U32.AND.EX P2, PT, R7, R23, PT, P3 ;  /* 0x000000170700720c */ /* 0x000fc40003f41130 */
[----:B------:R-:W-:Y:S02]  /*4fa0*/  SEL R7, R9, R6, !P0 ;  /* 0x0000000609077207 */ /* 0x000fe40004000000 */
[-C--:B------:R-:W-:Y:S02]  /*4fb0*/  SEL R2, R2, R10.reuse, P1 ;  /* 0x0000000a02027207 */ /* 0x080fe40000800000 */
[----:B------:R-:W-:Y:S01]  /*4fc0*/  SEL R21, R21, R10, P2 ;  /* 0x0000000a15157207 */ /* 0x000fe20001000000 */
[----:B------:R-:W-:Y:S01]  /*4fd0*/  IMAD.IADD R22, R7, 0x1, -R22 ;  /* 0x0000000107167824 */ /* 0x000fe200078e0a16 */
[----:B------:R-:W-:-:S03]  /*4fe0*/  SEL R23, R0, R23, P1 ;  /* 0x0000001700177207 */ /* 0x000fc60000800000 */
[----:B------:R-:W-:Y:S01]  /*4ff0*/  IMAD.IADD R21, R21, 0x1, -R2 ;  /* 0x0000000115157824 */ /* 0x000fe200078e0a02 */
[----:B0-----:R-:W-:Y:S06]  /*5000*/  BRA.U !UP0, `(.L_x_697) ;  /* 0x0000000908587547 */ /* 0x001fec000b800000 */
[----:B------:R-:W-:Y:S01]  /*5010*/  IMAD.MOV.U32 R4, RZ, RZ, R14 ;  /* 0x000000ffff047224 */ /* 0x000fe200078e000e */
[----:B------:R-:W-:Y:S01]  /*5020*/  UMOV UR4, URZ ;  /* 0x000000ff00047c82 */ /* 0x000fe20008000000 */
[----:B------:R-:W0:Y:S01]  /*5030*/  LDCU.64 UR8, c[0x0][0x388] ;  /* 0x00007100ff0877ac */ /* 0x000e220008000a00 */
[----:B------:R-:W-:Y:S01]  /*5040*/  IMAD.IADD R20, R22, 0x1, R21 ;  /* 0x0000000116147824 */ /* 0x000fe200078e0215 */
[----:B------:R-:W-:Y:S01]  /*5050*/  BSSY.RECONVERGENT B1, `(.L_x_698) ;  /* 0x0000012000017945 */ /* 0x000fe20003800200 */
[----:B------:R-:W-:-:S04]  /*5060*/  IMAD.WIDE.U32 R4, R3, 0x1100, R4 ;  /* 0x0000110003047825 */ /* 0x000fc800078e0004 */
[----:B------:R-:W-:-:S05]  /*5070*/  IMAD.IADD R3, R13, 0x1, -R22 ;  /* 0x000000010d037824 */ /* 0x000fca00078e0a16 */
[----:B------:R-:W-:Y:S01]  /*5080*/  IADD3 R0, P0, P1, R3, R4, R2 ;  /* 0x0000000403007210 */ /* 0x000fe2000791e002 */
[----:B------:R-:W-:Y:S01]  /*5090*/  VIADD R4, R5, UR4 ;  /* 0x0000000405047c36 */ /* 0x000fe20008000000 */
[----:B------:R-:W-:-:S04]  /*50a0*/  SHF.R.S32.HI R3, RZ, 0x1f, R3 ;  /* 0x0000001fff037819 */ /* 0x000fc80000011403 */
[----:B------:R-:W-:Y:S02]  /*50b0*/  IADD3.X R3, PT, PT, R3, R4, R23, P0, P1 ;  /* 0x0000000403037210 */ /* 0x000fe400007e2417 */
[----:B------:R-:W-:Y:S02]  /*50c0*/  IADD3 R2, P0, PT, R26, R13, RZ ;  /* 0x0000000d1a027210 */ /* 0x000fe40007f1e0ff */
[----:B0-----:R-:W-:Y:S02]  /*50d0*/  LEA R24, P2, R0, UR8, 0x2 ;  /* 0x0000000800187c11 */ /* 0x001fe4000f8410ff */
[----:B------:R-:W-:Y:S01]  /*50e0*/  LEA R14, P1, R2, UR8, 0x2 ;  /* 0x00000008020e7c11 */ /* 0x000fe2000f8210ff */
[----:B------:R-:W-:Y:S01]  /*50f0*/  IMAD.X R27, RZ, RZ, R27, P0 ;  /* 0x000000ffff1b7224 */ /* 0x000fe200000e061b */
[----:B------:R-:W-:Y:S02]  /*5100*/  ISETP.GE.AND P0, PT, R13, R20, PT ;  /* 0x000000140d00720c */ /* 0x000fe40003f06270 */
[----:B------:R-:W-:-:S02]  /*5110*/  LEA.HI.X R25, R0, UR9, R3, 0x2, P2 ;  /* 0x0000000900197c11 */ /* 0x000fc400090f1403 */
[----:B------:R-:W-:-:S09]  /*5120*/  LEA.HI.X R15, R2, UR9, R27, 0x2, P1 ;  /* 0x00000009020f7c11 */ /* 0x000fd200088f141b */
[----:B------:R-:W-:Y:S05]  /*5130*/  @P0 BRA `(.L_x_699) ;  /* 0x00000000000c0947 */ /* 0x000fea0003800000 */
[----:B------:R-:W-:-:S13]  /*5140*/  ISETP.GE.AND P0, PT, R13, R22, PT ;  /* 0x000000160d00720c */ /* 0x000fda0003f06270 */
[----:B------:R0:W5:Y:S04]  /*5150*/  @!P0 LDG.E R19, desc[UR6][R14.64] ;  /* 0x000000060e138981 */ /* 0x000168000c1e1900 */
[----:B------:R0:W5:Y:S02]  /*5160*/  @P0 LDG.E R19, desc[UR6][R24.64] ;  /* 0x0000000618130981 */ /* 0x000164000c1e1900 */
.L_x_699:
[----:B------:R-:W-:Y:S05]  /*5170*/  BSYNC.RECONVERGENT B1 ;  /* 0x0000000000017941 */ /* 0x000fea0003800200 */
.L_x_698:
[----:B------:R-:W-:Y:S01]  /*5180*/  VIADD R3, R13, 0x100 ;  /* 0x000001000d037836 */ /* 0x000fe20000000000 */
[----:B------:R-:W-:Y:S04]  /*5190*/  BSSY.RECONVERGENT B1, `(.L_x_700) ;  /* 0x0000006000017945 */ /* 0x000fe80003800200 */
[----:B------:R-:W-:-:S13]  /*51a0*/  ISETP.GE.AND P0, PT, R3, R20, PT ;  /* 0x000000140300720c */ /* 0x000fda0003f06270 */
[----:B------:R-:W-:Y:S05]  /*51b0*/  @P0 BRA `(.L_x_701) ;  /* 0x00000000000c0947 */ /* 0x000fea0003800000 */
[----:B------:R-:W-:-:S13]  /*51c0*/  ISETP.GE.AND P0, PT, R3, R22, PT ;  /* 0x000000160300720c */ /* 0x000fda0003f06270 */
[----:B------:R1:W5:Y:S04]  /*51d0*/  @P0 LDG.E R18, desc[UR6][R24.64+0x400] ;  /* 0x0004000618120981 */ /* 0x000368000c1e1900 */
[----:B------:R1:W5:Y:S02]  /*51e0*/  @!P0 LDG.E R18, desc[UR6][R14.64+0x400] ;  /* 0x000400060e128981 */ /* 0x000364000c1e1900 */
.L_x_701:
[----:B------:R-:W-:Y:S05]  /*51f0*/  BSYNC.RECONVERGENT B1 ;  /* 0x0000000000017941 */ /* 0x000fea0003800200 */
.L_x_700:
[----:B------:R-:W-:Y:S01]  /*5200*/  VIADD R3, R13, 0x200 ;  /* 0x000002000d037836 */ /* 0x000fe20000000000 */
[----:B------:R-:W-:Y:S04]  /*5210*/  BSSY.RECONVERGENT B1, `(.L_x_702) ;  /* 0x0000006000017945 */ /* 0x000fe80003800200 */
[----:B------:R-:W-:-:S13]  /*5220*/  ISETP.GE.AND P0, PT, R3, R20, PT ;  /* 0x000000140300720c */ /* 0x000fda0003f06270 */
[----:B------:R-:W-:Y:S05]  /*5230*/  @P0 BRA `(.L_x_703) ;  /* 0x00000000000c0947 */ /* 0x000fea0003800000 */
[----:B------:R-:W-:-:S13]  /*5240*/  ISETP.GE.AND P0, PT, R3, R22, PT ;  /* 0x000000160300720c */ /* 0x000fda0003f06270 */
[----:B------:R2:W5:Y:S04]  /*5250*/  @P0 LDG.E R17, desc[UR6][R24.64+0x800] ;  /* 0x0008000618110981 */ /* 0x000568000c1e1900 */
[----:B------:R2:W5:Y:S02]  /*5260*/  @!P0 LDG.E R17, desc[UR6][R14.64+0x800] ;  /* 0x000800060e118981 */ /* 0x000564000c1e1900 */
.L_x_703:
[----:B------:R-:W-:Y:S05]  /*5270*/  BSYNC.RECONVERGENT B1 ;  /* 0x0000000000017941 */ /* 0x000fea0003800200 */
.L_x_702:
[----:B------:R-:W-:Y:S01]  /*5280*/  VIADD R3, R13, 0x300 ;  /* 0x000003000d037836 */ /* 0x000fe20000000000 */
[----:B------:R-:W-:Y:S04]  /*5290*/  BSSY.RECONVERGENT B1, `(.L_x_704) ;  /* 0x0000006000017945 */ /* 0x000fe80003800200 */
[----:B------:R-:W-:-:S13]  /*52a0*/  ISETP.GE.AND P0, PT, R3, R20, PT ;  /* 0x000000140300720c */ /* 0x000fda0003f06270 */
[----:B------:R-:W-:Y:S05]  /*52b0*/  @P0 BRA `(.L_x_705) ;  /* 0x00000000000c0947 */ /* 0x000fea0003800000 */
[----:B------:R-:W-:-:S13]  /*52c0*/  ISETP.GE.AND P0, PT, R3, R22, PT ;  /* 0x000000160300720c */ /* 0x000fda0003f06270 */
[----:B------:R3:W5:Y:S04]  /*52d0*/  @P0 LDG.E R16, desc[UR6][R24.64+0xc00] ;  /* 0x000c000618100981 */ /* 0x000768000c1e1900 */
[----:B------:R3:W5:Y:S02]  /*52e0*/  @!P0 LDG.E R16, desc[UR6][R14.64+0xc00] ;  /* 0x000c00060e108981 */ /* 0x000764000c1e1900 */
.L_x_705:
[----:B------:R-:W-:Y:S05]  /*52f0*/  BSYNC.RECONVERGENT B1 ;  /* 0x0000000000017941 */ /* 0x000fea0003800200 */
.L_x_704:
[----:B------:R-:W-:Y:S01]  /*5300*/  LOP3.LUT R3, R13, 0x400, RZ, 0xfc, !PT ;  /* 0x000004000d037812 */ /* 0x000fe200078efcff */
[----:B------:R-:W-:Y:S03]  /*5310*/  BSSY.RECONVERGENT B1, `(.L_x_706) ;  /* 0x0000006000017945 */ /* 0x000fe60003800200 */
[----:B------:R-:W-:-:S13]  /*5320*/  ISETP.GE.AND P0, PT, R3, R20, PT ;  /* 0x000000140300720c */ /* 0x000fda0003f06270 */
[----:B------:R-:W-:Y:S05]  /*5330*/  @P0 BRA `(.L_x_707) ;  /* 0x00000000000c0947 */ /* 0x000fea0003800000 */
[----:B------:R-:W-:-:S13]  /*5340*/  ISETP.GE.AND P0, PT, R3, R22, PT ;  /* 0x000000160300720c */ /* 0x000fda0003f06270 */
[----:B------:R4:W5:Y:S04]  /*5350*/  @P0 LDG.E R0, desc[UR6][R24.64+0x1000] ;  /* 0x0010000618000981 */ /* 0x000968000c1e1900 */
[----:B------:R4:W5:Y:S02]  /*5360*/  @!P0 LDG.E R0, desc[UR6][R14.64+0x1000] ;  /* 0x001000060e008981 */ /* 0x000964000c1e1900 */
.L_x_707:
[----:B------:R-:W-:Y:S05]  /*5370*/  BSYNC.RECONVERGENT B1 ;  /* 0x0000000000017941 */ /* 0x000fea0003800200 */
.L_x_706:
[----:B------:R-:W-:Y:S01]  /*5380*/  VIADD R3, R13, 0x500 ;  /* 0x000005000d037836 */ /* 0x000fe20000000000 */
[----:B------:R-:W-:Y:S04]  /*5390*/  BSSY.RECONVERGENT B1, `(.L_x_708) ;  /* 0x0000006000017945 */ /* 0x000fe80003800200 */
[----:B------:R-:W-:-:S13]  /*53a0*/  ISETP.GE.AND P0, PT, R3, R20, PT ;  /* 0x000000140300720c */ /* 0x000fda0003f06270 */
[----:B------:R-:W-:Y:S05]  /*53b0*/  @P0 BRA `(.L_x_709) ;  /* 0x00000000000c0947 */ /* 0x000fea0003800000 */
[----:B------:R-:W-:-:S13]  /*53c0*/  ISETP.GE.AND P0, PT, R3, R22, PT ;  /* 0x000000160300720c */ /* 0x000fda0003f06270 */
[----:B------:R0:W5:Y:S04]  /*53d0*/  @P0 LDG.E R2, desc[UR6][R24.64+0x1400] ;  /* 0x0014000618020981 */ /* 0x000168000c1e1900 */
[----:B------:R0:W5:Y:S02]  /*53e0*/  @!P0 LDG.E R2, desc[UR6][R14.64+0x1400] ;  /* 0x001400060e028981 */ /* 0x000164000c1e1900 */
.L_x_709:
[----:B------:R-:W-:Y:S05]  /*53f0*/  BSYNC.RECONVERGENT B1 ;  /* 0x0000000000017941 */ /* 0x000fea0003800200 */
.L_x_708:
[----:B------:R-:W-:Y:S01]  /*5400*/  VIADD R3, R13, 0x600 ;  /* 0x000006000d037836 */ /* 0x000fe20000000000 */
[----:B------:R-:W-:Y:S04]  /*5410*/  BSSY.RECONVERGENT B1, `(.L_x_710) ;  /* 0x0000006000017945 */ /* 0x000fe80003800200 */
[----:B------:R-:W-:-:S13]  /*5420*/  ISETP.GE.AND P0, PT, R3, R20, PT ;  /* 0x000000140300720c */ /* 0x000fda0003f06270 */
[----:B------:R-:W-:Y:S05]  /*5430*/  @P0 BRA `(.L_x_711) ;  /* 0x00000000000c0947 */ /* 0x000fea0003800000 */
[----:B------:R-:W-:-:S13]  /*5440*/  ISETP.GE.AND P0, PT, R3, R22, PT ;  /* 0x000000160300720c */ /* 0x000fda0003f06270 */
[----:B------:R0:W5:Y:S04]  /*5450*/  @P0 LDG.E R3, desc[UR6][R24.64+0x1800] ;  /* 0x0018000618030981 */ /* 0x000168000c1e1900 */
[----:B------:R0:W5:Y:S02]  /*5460*/  @!P0 LDG.E R3, desc[UR6][R14.64+0x1800] ;  /* 0x001800060e038981 */ /* 0x000164000c1e1900 */
.L_x_711:
[----:B------:R-:W-:Y:S05]  /*5470*/  BSYNC.RECONVERGENT B1 ;  /* 0x0000000000017941 */ /* 0x000fea0003800200 */
.L_x_710:
[----:B------:R-:W-:Y:S01]  /*5480*/  VIADD R5, R13, 0x700 ;  /* 0x000007000d057836 */ /* 0x000fe20000000000 */
[----:B------:R-:W-:Y:S04]  /*5490*/  BSSY.RECONVERGENT B1, `(.L_x_712) ;  /* 0x0000006000017945 */ /* 0x000fe80003800200 */
[----:B------:R-:W-:-:S13]  /*54a0*/  ISETP.GE.AND P0, PT, R5, R20, PT ;  /* 0x000000140500720c */ /* 0x000fda0003f06270 */
[----:B------:R-:W-:Y:S05]  /*54b0*/  @P0 BRA `(.L_x_713) ;  /* 0x00000000000c0947 */ /* 0x000fea0003800000 */
[----:B------:R-:W-:-:S13]  /*54c0*/  ISETP.GE.AND P0, PT, R5, R22, PT ;  /* 0x000000160500720c */ /* 0x000fda0003f06270 */
[----:B------:R0:W5:Y:S04]  /*54d0*/  @P0 LDG.E R4, desc[UR6][R24.64+0x1c00] ;  /* 0x001c000618040981 */ /* 0x000168000c1e1900 */
[----:B------:R0:W5:Y:S02]  /*54e0*/  @!P0 LDG.E R4, desc[UR6][R14.64+0x1c00] ;  /* 0x001c00060e048981 */ /* 0x000164000c1e1900 */
.L_x_713:
[----:B------:R-:W-:Y:S05]  /*54f0*/  BSYNC.RECONVERGENT B1 ;  /* 0x0000000000017941 */ /* 0x000fea0003800200 */
.L_x_712:
[----:B------:R-:W-:Y:S01]  /*5500*/  LOP3.LUT R5, R13, 0x800, RZ, 0xfc, !PT ;  /* 0x000008000d057812 */ /* 0x000fe200078efcff */
[----:B------:R-:W-:Y:S03]  /*5510*/  BSSY.RECONVERGENT B1, `(.L_x_714) ;  /* 0x0000006000017945 */ /* 0x000fe60003800200 */
[----:B------:R-:W-:-:S13]  /*5520*/  ISETP.GE.AND P0, PT, R5, R20, PT ;  /* 0x000000140500720c */ /* 0x000fda0003f06270 */
[----:B------:R-:W-:Y:S05]  /*5530*/  @P0 BRA `(.L_x_715) ;  /* 0x00000000000c0947 */ /* 0x000fea0003800000 */
[----:B------:R-:W-:-:S13]  /*5540*/  ISETP.GE.AND P0, PT, R5, R22, PT ;  /* 0x000000160500720c */ /* 0x000fda0003f06270 */
[----:B------:R0:W5:Y:S04]  /*5550*/  @P0 LDG.E R5, desc[UR6][R24.64+0x2000] ;  /* 0x0020000618050981 */ /* 0x000168000c1e1900 */
[----:B------:R0:W5:Y:S02]  /*5560*/  @!P0 LDG.E R5, desc[UR6][R14.64+0x2000] ;  /* 0x002000060e058981 */ /* 0x000164000c1e1900 */
.L_x_715:
[----:B------:R-:W-:Y:S05]  /*5570*/  BSYNC.RECONVERGENT B1 ;  /* 0x0000000000017941 */ /* 0x000fea0003800200 */
.L_x_714:
[----:B------:R-:W-:Y:S01]  /*5580*/  VIADD R7, R13, 0x900 ;  /* 0x000009000d077836 */ /* 0x000fe20000000000 */
[----:B------:R-:W-:Y:S04]  /*5590*/  BSSY.RECONVERGENT B1, `(.L_x_716) ;  /* 0x0000006000017945 */ /* 0x000fe80003800200 */
[----:B------:R-:W-:-:S13]  /*55a0*/  ISETP.GE.AND P0, PT, R7, R20, PT ;  /* 0x000000140700720c */ /* 0x000fda0003f06270 */
[----:B------:R-:W-:Y:S05]  /*55b0*/  @P0 BRA `(.L_x_717) ;  /* 0x00000000000c0947 */ /* 0x000fea0003800000 */
[----:B------:R-:W-:-:S13]  /*55c0*/  ISETP.GE.AND P0, PT, R7, R22, PT ;  /* 0x000000160700720c */ /* 0x000fda0003f06270 */
[----:B------:R0:W5:Y:S04]  /*55d0*/  @P0 LDG.E R6, desc[UR6][R24.64+0x2400] ;  /* 0x0024000618060981 */ /* 0x000168000c1e1900 */
[----:B------:R0:W5:Y:S02]  /*55e0*/  @!P0 LDG.E R6, desc[UR6][R14.64+0x2400] ;  /* 0x002400060e068981 */ /* 0x000164000c1e1900 */
.L_x_717:
[----:B------:R-:W-:Y:S05]  /*55f0*/  BSYNC.RECONVERGENT B1 ;  /* 0x0000000000017941 */ /* 0x000fea0003800200 */
.L_x_716:
[----:B------:R-:W-:Y:S01]  /*5600*/  VIADD R7, R13, 0xa00 ;  /* 0x00000a000d077836 */ /* 0x000fe20000000000 */
[----:B------:R-:W-:Y:S04]  /*5610*/  BSSY.RECONVERGENT B1, `(.L_x_718) ;  /* 0x0000006000017945 */ /* 0x000fe80003800200 */
[----:B------:R-:W-:-:S13]  /*5620*/  ISETP.GE.AND P0, PT, R7, R20, PT ;  /* 0x000000140700720c */ /* 0x000fda0003f06270 */
[----:B------:R-:W-:Y:S05]  /*5630*/  @P0 BRA `(.L_x_719) ;  /* 0x00000000000c0947 */ /* 0x000fea0003800000 */
[----:B------:R-:W-:-:S13]  /*5640*/  ISETP.GE.AND P0, PT, R7, R22, PT ;  /* 0x000000160700720c */ /* 0x000fda0003f06270 */
[----:B------:R0:W5:Y:S04]  /*5650*/  @P0 LDG.E R7, desc[UR6][R24.64+0x2800] ;  /* 0x0028000618070981 */ /* 0x000168000c1e1900 */
[----:B------:R0:W5:Y:S02]  /*5660*/  @!P0 LDG.E R7, desc[UR6][R14.64+0x2800] ;  /* 0x002800060e078981 */ /* 0x000164000c1e1900 */
.L_x_719:
[----:B------:R-:W-:Y:S05]  /*5670*/  BSYNC.RECONVERGENT B1 ;  /* 0x0000000000017941 */ /* 0x000fea0003800200 */
.L_x_718:
[----:B------:R-:W-:Y:S01]  /*5680*/  VIADD R9, R13, 0xb00 ;  /* 0x00000b000d097836 */ /* 0x000fe20000000000 */
[----:B------:R-:W-:Y:S04]  /*5690*/  BSSY.RECONVERGENT B1, `(.L_x_720) ;  /* 0x0000006000017945 */ /* 0x000fe80003800200 */
[----:B------:R-:W-:-:S13]  /*56a0*/  ISETP.GE.AND P0, PT, R9, R20, PT ;  /* 0x000000140900720c */ /* 0x000fda0003f06270 */
[----:B------:R-:W-:Y:S05]  /*56b0*/  @P0 BRA `(.L_x_721) ;  /* 0x00000000000c0947 */ /* 0x000fea0003800000 */
[----:B------:R-:W-:-:S13]  /*56c0*/  ISETP.GE.AND P0, PT, R9, R22, PT ;  /* 0x000000160900720c */ /* 0x000fda0003f06270 */
[----:B------:R0:W5:Y:S04]  /*56d0*/  @P0 LDG.E R8, desc[UR6][R24.64+0x2c00] ;  /* 0x002c000618080981 */ /* 0x000168000c1e1900 */
[----:B------:R0:W5:Y:S02]  /*56e0*/  @!P0 LDG.E R8, desc[UR6][R14.64+0x2c00] ;  /* 0x002c00060e088981 */ /* 0x000164000c1e1900 */
.L_x_721:
[----:B------:R-:W-:Y:S05]  /*56f0*/  BSYNC.RECONVERGENT B1 ;  /* 0x0000000000017941 */ /* 0x000fea0003800200 */
.L_x_720:
[----:B------:R-:W-:Y:S01]  /*5700*/  LOP3.LUT R9, R13, 0xc00, RZ, 0xfc, !PT ;  /* 0x00000c000d097812 */ /* 0x000fe200078efcff */
[----:B------:R-:W-:Y:S03]  /*5710*/  BSSY.RECONVERGENT B1, `(.L_x_722) ;  /* 0x0000006000017945 */ /* 0x000fe60003800200 */
[----:B------:R-:W-:-:S13]  /*5720*/  ISETP.GE.AND P0, PT, R9, R20, PT ;  /* 0x000000140900720c */ /* 0x000fda0003f06270 */
[----:B------:R-:W-:Y:S05]  /*5730*/  @P0 BRA `(.L_x_723) ;  /* 0x00000000000c0947 */ /* 0x000fea0003800000 */
[----:B------:R-:W-:-:S13]  /*5740*/  ISETP.GE.AND P0, PT, R9, R22, PT ;  /* 0x000000160900720c */ /* 0x000fda0003f06270 */
[----:B------:R0:W5:Y:S04]  /*5750*/  @P0 LDG.E R9, desc[UR6][R24.64+0x3000] ;  /* 0x0030000618090981 */ /* 0x000168000c1e1900 */
[----:B------:R0:W5:Y:S02]  /*5760*/  @!P0 LDG.E R9, desc[UR6][R14.64+0x3000] ;  /* 0x003000060e098981 */ /* 0x000164000c1e1900 */
.L_x_723:
[----:B------:R-:W-:Y:S05]  /*5770*/  BSYNC.RECONVERGENT B1 ;  /* 0x0000000000017941 */ /* 0x000fea0003800200 */
.L_x_722:
[----:B------:R-:W-:Y:S01]  /*5780*/  VIADD R11, R13, 0xd00 ;  /* 0x00000d000d0b7836 */ /* 0x000fe20000000000 */
[----:B------:R-:W-:Y:S04]  /*5790*/  BSSY.RECONVERGENT B1, `(.L_x_724) ;  /* 0x0000006000017945 */ /* 0x000fe80003800200 */
[----:B------:R-:W-:-:S13]  /*57a0*/  ISETP.GE.AND P0, PT, R11, R20, PT ;  /* 0x000000140b00720c */ /* 0x000fda0003f06270 */
[----:B------:R-:W-:Y:S05]  /*57b0*/  @P0 BRA `(.L_x_725) ;  /* 0x00000000000c0947 */ /* 0x000fea0003800000 */
[----:B------:R-:W-:-:S13]  /*57c0*/  ISETP.GE.AND P0, PT, R11, R22, PT ;  /* 0x000000160b00720c */ /* 0x000fda0003f06270 */
[----:B------:R0:W5:Y:S04]  /*57d0*/  @P0 LDG.E R10, desc[UR6][R24.64+0x3400] ;  /* 0x00340006180a0981 */ /* 0x000168000c1e1900 */
[----:B------:R0:W5:Y:S02]  /*57e0*/  @!P0 LDG.E R10, desc[UR6][R14.64+0x3400] ;  /* 0x003400060e0a8981 */ /* 0x000164000c1e1900 */
.L_x_725:
[----:B------:R-:W-:Y:S05]  /*57f0*/  BSYNC.RECONVERGENT B1 ;  /* 0x0000000000017941 */ /* 0x000fea0003800200 */
.L_x_724:
[----:B------:R-:W-:Y:S01]  /*5800*/  VIADD R11, R13, 0xe00 ;  /* 0x00000e000d0b7836 */ /* 0x000fe20000000000 */
[----:B------:R-:W-:Y:S04]  /*5810*/  BSSY.RECONVERGENT B1, `(.L_x_726) ;  /* 0x0000006000017945 */ /* 0x000fe80003800200 */
[----:B------:R-:W-:-:S13]  /*5820*/  ISETP.GE.AND P0, PT, R11, R20, PT ;  /* 0x000000140b00720c */ /* 0x000fda0003f06270 */
[----:B------:R-:W-:Y:S05]  /*5830*/  @P0 BRA `(.L_x_727) ;  /* 0x00000000000c0947 */ /* 0x000fea0003800000 */
[----:B------:R-:W-:-:S13]  /*5840*/  ISETP.GE.AND P0, PT, R11, R22, PT ;  /* 0x000000160b00720c */ /* 0x000fda0003f06270 */
[----:B------:R0:W5:Y:S04]  /*5850*/  @P0 LDG.E R11, desc[UR6][R24.64+0x3800] ;  /* 0x00380006180b0981 */ /* 0x000168000c1e1900 */
[----:B------:R0:W5:Y:S02]  /*5860*/  @!P0 LDG.E R11, desc[UR6][R14.64+0x3800] ;  /* 0x003800060e0b8981 */ /* 0x000164000c1e1900 */
.L_x_727:
[----:B------:R-:W-:Y:S05]  /*5870*/  BSYNC.RECONVERGENT B1 ;  /* 0x0000000000017941 */ /* 0x000fea0003800200 */
.L_x_726:
[C---:B------:R-:W-:Y:S01]  /*5880*/  VIADD R23, R13.reuse, 0xf00 ;  /* 0x00000f000d177836 */ /* 0x040fe20000000000 */
[----:B------:R-:W-:Y:S01]  /*5890*/  LOP3.LUT R13, R13, 0x1000, RZ, 0xfc, !PT ;  /* 0x000010000d0d7812 */ /* 0x000fe200078efcff */
[----:B------:R-:W-:Y:S03]  /*58a0*/  BSSY.RECONVERGENT B1, `(.L_x_728) ;  /* 0x0000007000017945 */ /* 0x000fe60003800200 */
[-C--:B------:R-:W-:Y:S02]  /*58b0*/  ISETP.GE.AND P0, PT, R23, R20.reuse, PT ;  /* 0x000000141700720c */ /* 0x080fe40003f06270 */
[----:B------:R-:W-:-:S11]  /*58c0*/  ISETP.GE.AND P1, PT, R13, R20, PT ;  /* 0x000000140d00720c */ /* 0x000fd60003f26270 */
[----:B------:R-:W-:Y:S05]  /*58d0*/  @P0 BRA `(.L_x_729) ;  /* 0x00000000000c0947 */ /* 0x000fea0003800000 */
[----:B------:R-:W-:-:S13]  /*58e0*/  ISETP.GE.AND P0, PT, R23, R22, PT ;  /* 0x000000161700720c */ /* 0x000fda0003f06270 */
[----:B------:R0:W5:Y:S04]  /*58f0*/  @P0 LDG.E R12, desc[UR6][R24.64+0x3c00] ;  /* 0x003c0006180c0981 */ /* 0x000168000c1e1900 */
[----:B------:R0:W5:Y:S02]  /*5900*/  @!P0 LDG.E R12, desc[UR6][R14.64+0x3c00] ;  /* 0x003c00060e0c8981 */ /* 0x000164000c1e1900 */
.L_x_729:
[----:B------:R-:W-:Y:S05]  /*5910*/  BSYNC.RECONVERGENT B1 ;  /* 0x0000000000017941 */ /* 0x000fea0003800200 */
.L_x_728:
[----:B------:R-:W-:Y:S05]  /*5920*/  @P1 BRA `(.L_x_730) ;  /* 0x0000001000981947 */ /* 0x000fea0003800000 */
[----:B------:R-:W-:-:S13]  /*5930*/  ISETP.GE.AND P0, PT, R13, R22, PT ;  /* 0x000000160d00720c */ /* 0x000fda0003f06270 */
[----:B------:R0:W5:Y:S04]  /*5940*/  @P0 LDG.E R13, desc[UR6][R24.64+0x4000] ;  /* 0x00400006180d0981 */ /* 0x000168000c1e1900 */
[----:B------:R0:W5:Y:S01]  /*5950*/  @!P0 LDG.E R13, desc[UR6][R14.64+0x4000] ;  /* 0x004000060e0d8981 */ /* 0x000162000c1e1900 */
[----:B------:R-:W-:Y:S05]  /*5960*/  BRA `(.L_x_730) ;  /* 0x0000001000887947 */ /* 0x000fea0003800000 */
.L_x_697:
[----:B------:R-:W-:Y:S02]  /*5970*/  IMAD.MOV.U32 R15, RZ, RZ, R5 ;  /* 0x000000ffff0f7224 */ /* 0x000fe400078e0005 */
[----:B------:R-:W-:Y:S02]  /*5980*/  IMAD.IADD R20, R22, 0x1, R21 ;  /* 0x0000000116147824 */ /* 0x000fe400078e0215 */
[----:B------:R-:W-:-:S03]  /*5990*/  IMAD.WIDE.U32 R14, R3, 0x1100, R14 ;  /* 0x00001100030e7825 */ /* 0x000fc600078e000e */
[----:B------:R-:W-:Y:S01]  /*59a0*/  IADD3 R24, P0, PT, R2, R14, RZ ;  /* 0x0000000e02187210 */ /* 0x000fe20007f1e0ff */
[----:B------:R-:W-:-:S05]  /*59b0*/  IMAD.MOV.U32 R14, RZ, RZ, RZ ;  /* 0x000000ffff0e7224 */ /* 0x000fca00078e00ff */
[----:B------:R-:W-:Y:S01]  /*59c0*/  IADD3.X R23, PT, PT, R23, R14, R15, P0, !PT ;  /* 0x0000000e17177210 */ /* 0x000fe200007fe40f */
[----:B------:R-:W-:Y:S01]  /*59d0*/  VIADD R15, R13, 0x100 ;  /* 0x000001000d0f7836 */ /* 0x000fe20000000000 */
[----:B------:R-:W0:Y:S04]  /*59e0*/  S2R R14, SR_TID.X ;  /* 0x00000000000e7919 */ /* 0x000e280000002100 */
[----:B------:R-:W-:-:S13]  /*59f0*/  ISETP.GE.AND P1, PT, R15, R20, PT ;  /* 0x000000140f00720c */ /* 0x000fda0003f26270 */
[----:B------:R-:W-:-:S04]  /*5a00*/  @!P1 ISETP.GE.AND P2, PT, R15, R22, PT ;  /* 0x000000160f00920c */ /* 0x000fc80003f46270 */
[----:B------:R-:W-:Y:S01]  /*5a10*/  @!P1 SEL R28, R26, R24, !P2 ;  /* 0x000000181a1c9207 */ /* 0x000fe20005000000 */
[----:B0-----:R-:W-:Y:S02]  /*5a20*/  VIADD R25, R14, 0x100 ;  /* 0x000001000e197836 */ /* 0x001fe40000000000 */
[----:B------:R-:W-:Y:S01]  /*5a30*/  @!P1 IMAD.IADD R14, R15, 0x1, -R22 ;  /* 0x000000010f0e9824 */ /* 0x000fe200078e0a16 */
[----:B------:R-:W-:-:S04]  /*5a40*/  @!P1 SEL R15, R27, R23, !P2 ;  /* 0x000000171b0f9207 */ /* 0x000fc80005000000 */
[----:B------:R-:W-:Y:S02]  /*5a50*/  @!P1 SEL R25, R25, R14, !P2 ;  /* 0x0000000e19199207 */ /* 0x000fe40005000000 */
[----:B------:R-:W-:Y:S02]  /*5a60*/  @!P1 SHF.R.S32.HI R14, RZ, 0x1f, R14 ;  /* 0x0000001fff0e9819 */ /* 0x000fe4000001140e */
[----:B------:R-:W-:Y:S02]  /*5a70*/  @!P1 IADD3 R25, P0, PT, R25, R28, RZ ;  /* 0x0000001c19199210 */ /* 0x000fe40007f1e0ff */
[----:B------:R-:W-:-:S05]  /*5a80*/  @!P1 SEL R14, R14, RZ, P2 ;  /* 0x000000ff0e0e9207 */ /* 0x000fca0001000000 */
[----:B------:R-:W-:Y:S02]  /*5a90*/  @!P1 IMAD.X R28, R14, 0x1, R15, P0 ;  /* 0x000000010e1c9824 */ /* 0x000fe400000e060f */
[----:B------:R-:W0:Y:S02]  /*5aa0*/  @!P1 LDC.64 R14, c[0x0][0x3a0] ;  /* 0x0000e800ff0e9b82 */ /* 0x000e240000000a00 */
[----:B0-----:R-:W-:-:S04]  /*5ab0*/  @!P1 LEA R14, P0, R25, R14, 0x2 ;  /* 0x0000000e190e9211 */ /* 0x001fc800078010ff */
[----:B------:R-:W-:Y:S02]  /*5ac0*/  @!P1 LEA.HI.X R15, R25, R15, R28, 0x2, P0 ;  /* 0x0000000f190f9211 */ /* 0x000fe400000f141c */
[----:B------:R-:W0:Y:S01]  /*5ad0*/  S2R R28, SR_TID.X ;  /* 0x00000000001c7919 */ /* 0x000e220000002100 */
[----:B------:R-:W-:Y:S02]  /*5ae0*/  VIADD R25, R13, 0x200 ;  /* 0x000002000d197836 */ /* 0x000fe40000000000 */
[----:B------:R1:W5:Y:S03]  /*5af0*/  @!P1 LDG.E R18, desc[UR6][R14.64] ;  /* 0x000000060e129981 */ /* 0x000366000c1e1900 */
[----:B------:R-:W-:-:S13]  /*5b00*/  ISETP.GE.AND P1, PT, R25, R20, PT ;  /* 0x000000141900720c */ /* 0x000fda0003f26270 */
[C---:B------:R-:W-:Y:S01]  /*5b10*/  @!P1 ISETP.GE.AND P2, PT, R25.reuse, R22, PT ;  /* 0x000000161900920c */ /* 0x040fe20003f46270 */
[----:B------:R-:W-:-:S03]  /*5b20*/  @!P1 IMAD.IADD R25, R25, 0x1, -R22 ;  /* 0x0000000119199824 */ /* 0x000fc600078e0a16 */
[----:B-1----:R-:W-:Y:S01]  /*5b30*/  @!P1 SEL R15, R27, R23, !P2 ;  /* 0x000000171b0f9207 */ /* 0x002fe20005000000 */
[----:B0-----:R-:W-:-:S05]  /*5b40*/  VIADD R28, R28, 0x200 ;  /* 0x000002001c1c7836 */ /* 0x001fca0000000000 */
[----:B------:R-:W-:Y:S02]  /*5b50*/  @!P1 SEL R29, R28, R25, !P2 ;  /* 0x000000191c1d9207 */ /* 0x000fe40005000000 */
[----:B------:R-:W-:Y:S02]  /*5b60*/  @!P1 SHF.R.S32.HI R28, RZ, 0x1f, R25 ;  /* 0x0000001fff1c9819 */ /* 0x000fe40000011419 */
[----:B------:R-:W-:Y:S02]  /*5b70*/  @!P1 SEL R25, R26, R24, !P2 ;  /* 0x000000181a199207 */ /* 0x000fe40005000000 */
[----:B------:R-:W-:Y:S02]  /*5b80*/  @!P1 SEL R28, R28, RZ, P2 ;  /* 0x000000ff1c1c9207 */ /* 0x000fe40001000000 */
[----:B------:R-:W-:-:S05]  /*5b90*/  @!P1 IADD3 R25, P0, PT, R29, R25, RZ ;  /* 0x000000191d199210 */ /* 0x000fca0007f1e0ff */
        /* <DEDUP_REMOVED lines=22> */
[----:B------:R-:W-:Y:S02]  /*5d00*/  LOP3.LUT R25, R13, 0x400, RZ, 0xfc, !PT ;  /* 0x000004000d197812 */ /* 0x000fe400078efcff */
[----:B------:R1:W5:Y:S02]  /*5d10*/  @!P1 LDG.E R16, desc[UR6][R14.64] ;  /* 0x000000060e109981 */ /* 0x000364000c1e1900 */
[----:B------:R-:W-:-:S13]  /*5d20*/  ISETP.GE.AND P1, PT, R25, R20, PT ;  /* 0x000000141900720c */ /* 0x000fda0003f26270 */
[C---:B------:R-:W-:Y:S01]  /*5d30*/  @!P1 ISETP.GE.AND P2, PT, R25.reuse, R22, PT ;  /* 0x000000161900920c */ /* 0x040fe20003f46270 */
[----:B------:R-:W-:-:S03]  /*5d40*/  @!P1 IMAD.IADD R25, R25, 0x1, -R22 ;  /* 0x0000000119199824 */ /* 0x000fc600078e0a16 */
[----:B-1----:R-:W-:Y:S02]  /*5d50*/  @!P1 SEL R15, R27, R23, !P2 ;  /* 0x000000171b0f9207 */ /* 0x002fe40005000000 */
[----:B0-----:R-:W-:-:S04]  /*5d60*/  LOP3.LUT R28, R28, 0x400, RZ, 0xfc, !PT ;  /* 0x000004001c1c7812 */ /* 0x001fc800078efcff */
        /* <DEDUP_REMOVED lines=193> */
[----:B------:R-:W0:Y:S01]  /*6980*/  @!P1 LDC.64 R14, c[0x0][0x3a0] ;  /* 0x0000e800ff0e9b82 */ /* 0x000e220000000a00 */
[----:B------:R-:W-:Y:S02]  /*6990*/  ISETP.GE.AND P2, PT, R13, R20, PT ;  /* 0x000000140d00720c */ /* 0x000fe40003f46270 */
[----:B0-----:R-:W-:-:S04]  /*69a0*/  @!P1 LEA R14, P0, R25, R14, 0x2 ;  /* 0x0000000e190e9211 */ /* 0x001fc800078010ff */
[----:B------:R-:W-:-:S05]  /*69b0*/  @!P1 LEA.HI.X R15, R25, R15, R28, 0x2, P0 ;  /* 0x0000000f190f9211 */ /* 0x000fca00000f141c */
[----:B------:R0:W5:Y:S02]  /*69c0*/  @!P1 LDG.E R12, desc[UR6][R14.64] ;  /* 0x000000060e0c9981 */ /* 0x000164000c1e1900 */
[C---:B------:R-:W-:Y:S01]  /*69d0*/  @!P2 IMAD.IADD R25, R13.reuse, 0x1, -R22 ;  /* 0x000000010d19a824 */ /* 0x040fe200078e0a16 */
[----:B------:R-:W-:-:S04]  /*69e0*/  @!P2 ISETP.GE.AND P0, PT, R13, R22, PT ;  /* 0x000000160d00a20c */ /* 0x000fc80003f06270 */
[----:B------:R-:W-:Y:S02]  /*69f0*/  @!P2 SHF.R.S32.HI R28, RZ, 0x1f, R25 ;  /* 0x0000001fff1ca819 */ /* 0x000fe40000011419 */
[----:B------:R-:W-:Y:S01]  /*6a00*/  @!P2 SEL R25, R13, R25, !P0 ;  /* 0x000000190d19a207 */ /* 0x000fe20004000000 */
[----:B0-----:R-:W0:Y:S01]  /*6a10*/  @!P2 LDC.64 R14, c[0x0][0x3a0] ;  /* 0x0000e800ff0eab82 */ /* 0x001e220000000a00 */
[----:B------:R-:W-:Y:S02]  /*6a20*/  @!P2 SEL R29, R26, R24, !P0 ;  /* 0x000000181a1da207 */ /* 0x000fe40004000000 */
[----:B------:R-:W-:Y:S02]  /*6a30*/  @!P2 SEL R28, R28, RZ, P0 ;  /* 0x000000ff1c1ca207 */ /* 0x000fe40000000000 */
[----:B------:R-:W-:Y:S02]  /*6a40*/  @!P2 IADD3 R25, P1, PT, R25, R29, RZ ;  /* 0x0000001d1919a210 */ /* 0x000fe40007f3e0ff */
[----:B------:R-:W-:-:S05]  /*6a50*/  @!P2 SEL R29, R27, R23, !P0 ;  /* 0x000000171b1da207 */ /* 0x000fca0004000000 */
[----:B------:R-:W-:Y:S01]  /*6a60*/  @!P2 IMAD.X R28, R28, 0x1, R29, P1 ;  /* 0x000000011c1ca824 */ /* 0x000fe200008e061d */
[----:B0-----:R-:W-:-:S04]  /*6a70*/  @!P2 LEA R14, P0, R25, R14, 0x2 ;  /* 0x0000000e190ea211 */ /* 0x001fc800078010ff */
[----:B------:R-:W-:Y:S02]  /*6a80*/  @!P2 LEA.HI.X R15, R25, R15, R28, 0x2, P0 ;  /* 0x0000000f190fa211 */ /* 0x000fe400000f141c */
[----:B------:R-:W-:-:S03]  /*6a90*/  LOP3.LUT R25, R13, 0x1000, RZ, 0xfc, !PT ;  /* 0x000010000d197812 */ /* 0x000fc600078efcff */
[----:B------:R0:W5:Y:S01]  /*6aa0*/  @!P2 LDG.E R19, desc[UR6][R14.64] ;  /* 0x000000060e13a981 */ /* 0x000162000c1e1900 */
[----:B------:R-:W-:-:S13]  /*6ab0*/  ISETP.GE.AND P1, PT, R25, R20, PT ;  /* 0x000000141900720c */ /* 0x000fda0003f26270 */
[----:B0-----:R-:W0:Y:S01]  /*6ac0*/  @!P1 LDC.64 R14, c[0x0][0x3a0] ;  /* 0x0000e800ff0e9b82 */ /* 0x001e220000000a00 */
[----:B------:R-:W-:-:S04]  /*6ad0*/  @!P1 ISETP.GE.AND P2, PT, R25, R22, PT ;  /* 0x000000161900920c */ /* 0x000fc80003f46270 */
[----:B------:R-:W-:Y:S01]  /*6ae0*/  @!P1 SEL R24, R26, R24, !P2 ;  /* 0x000000181a189207 */ /* 0x000fe20005000000 */
[----:B------:R-:W-:Y:S01]  /*6af0*/  @!P1 IMAD.IADD R26, R25, 0x1, -R22 ;  /* 0x00000001191a9824 */ /* 0x000fe200078e0a16 */
[----:B------:R-:W-:-:S04]  /*6b00*/  @!P1 SEL R23, R27, R23, !P2 ;  /* 0x000000171b179207 */ /* 0x000fc80005000000 */
[----:B------:R-:W-:Y:S02]  /*6b10*/  @!P1 SEL R25, R25, R26, !P2 ;  /* 0x0000001a19199207 */ /* 0x000fe40005000000 */
[----:B------:R-:W-:Y:S02]  /*6b20*/  @!P1 SHF.R.S32.HI R26, RZ, 0x1f, R26 ;  /* 0x0000001fff1a9819 */ /* 0x000fe4000001141a */
[----:B------:R-:W-:Y:S02]  /*6b30*/  @!P1 IADD3 R24, P0, PT, R25, R24, RZ ;  /* 0x0000001819189210 */ /* 0x000fe40007f1e0ff */
[----:B------:R-:W-:-:S05]  /*6b40*/  @!P1 SEL R26, R26, RZ, P2 ;  /* 0x000000ff1a1a9207 */ /* 0x000fca0001000000 */
[----:B------:R-:W-:Y:S01]  /*6b50*/  @!P1 IMAD.X R23, R26, 0x1, R23, P0 ;  /* 0x000000011a179824 */ /* 0x000fe200000e0617 */
[----:B0-----:R-:W-:-:S04]  /*6b60*/  @!P1 LEA R14, P0, R24, R14, 0x2 ;  /* 0x0000000e180e9211 */ /* 0x001fc800078010ff */
[----:B------:R-:W-:-:S05]  /*6b70*/  @!P1 LEA.HI.X R15, R24, R15, R23, 0x2, P0 ;  /* 0x0000000f180f9211 */ /* 0x000fca00000f1417 */
[----:B------:R0:W5:Y:S04]  /*6b80*/  @!P1 LDG.E R13, desc[UR6][R14.64] ;  /* 0x000000060e0d9981 */ /* 0x000168000c1e1900 */
.L_x_730:
[----:B------:R-:W-:Y:S05]  /*6b90*/  BSYNC.RECONVERGENT B0 ;  /* 0x0000000000007941 */ /* 0x000fea0003800200 */
.L_x_696:
[----:B01234-:R-:W0:Y:S01]  /*6ba0*/  S2R R24, SR_CgaCtaId ;  /* 0x0000000000187919 */ /* 0x01fe220000008800 */
[----:B------:R-:W-:Y:S01]  /*6bb0*/  MOV R15, 0x400 ;  /* 0x00000400000f7802 */ /* 0x000fe20000000f00 */
[----:B------:R-:W1:Y:S03]  /*6bc0*/  S2R R14, SR_TID.X ;  /* 0x00000000000e7919 */ /* 0x000e660000002100 */
[----:B0-----:R-:W-:-:S05]  /*6bd0*/  LEA R15, R24, R15, 0x18 ;  /* 0x0000000f180f7211 */ /* 0x001fca00078ec0ff */
[----:B-1----:R-:W-:-:S05]  /*6be0*/  IMAD R23, R14, 0x4, R15 ;  /* 0x000000040e177824 */ /* 0x002fca00078e020f */
[----:B-----5:R-:W-:Y:S04]  /*6bf0*/  STS [R23], R19 ;  /* 0x0000001317007388 */ /* 0x020fe80000000800 */
[----:B------:R-:W-:Y:S04]  /*6c00*/  STS [R23+0x400], R18 ;  /* 0x0004001217007388 */ /* 0x000fe80000000800 */
[----:B------:R-:W-:Y:S04]  /*6c10*/  STS [R23+0x800], R17 ;  /* 0x0008001117007388 */ /* 0x000fe80000000800 */
[----:B------:R-:W-:Y:S04]  /*6c20*/  STS [R23+0xc00], R16 ;  /* 0x000c001017007388 */ /* 0x000fe80000000800 */
        /* <DEDUP_REMOVED lines=16> */
[----:B------:R-:W0:Y:S01]  /*6d30*/  LDCU UR4, c[0x0][0x3b0] ;  /* 0x00007600ff0477ac */ /* 0x000e220008000800 */
[----:B------:R-:W-:Y:S01]  /*6d40*/  BSSY.RECONVERGENT B0, `(.L_x_731) ;  /* 0x000002b000007945 */ /* 0x000fe20003800200 */
[----:B-1----:R-:W-:Y:S01]  /*6d50*/  IMAD R4, R22, 0x4, R15 ;  /* 0x0000000416047824 */ /* 0x002fe200078e020f */
        /* <DEDUP_REMOVED lines=8> */
.L_x_736:
        /* <DEDUP_REMOVED lines=14> */
.L_x_735:
        /* <DEDUP_REMOVED lines=15> */
.L_x_734:
[----:B------:R-:W-:Y:S05]  /*6fb0*/  BSYNC.RECONVERGENT B1 ;  /* 0x0000000000017941 */ /* 0x000fea0003800200 */
.L_x_733:
[----:B------:R-:W-:-:S05]  /*6fc0*/  @P2 VIADD R21, R12, 0x1 ;  /* 0x000000010c152836 */ /* 0x000fca0000000000 */
[----:B------:R-:W-:-:S13]  /*6fd0*/  ISETP.GE.AND P0, PT, R21, R5, PT ;  /* 0x000000051500720c */ /* 0x000fda0003f06270 */
[----:B------:R-:W-:Y:S05]  /*6fe0*/  @!P0 BRA `(.L_x_736) ;  /* 0xfffffffc007c8947 */ /* 0x000fea000383ffff */
.L_x_732:
[----:B------:R-:W-:Y:S05]  /*6ff0*/  BSYNC.RECONVERGENT B0 ;  /* 0x0000000000007941 */ /* 0x000fea0003800200 */
.L_x_731:
        /* <DEDUP_REMOVED lines=17> */
.L_x_739:
        /* <DEDUP_REMOVED lines=15> */
.L_x_738:
[----:B------:R-:W-:Y:S05]  /*7200*/  BSYNC.RECONVERGENT B0 ;  /* 0x0000000000007941 */ /* 0x000fea0003800200 */
.L_x_737:
        /* <DEDUP_REMOVED lines=18> */
.L_x_742:
        /* <DEDUP_REMOVED lines=15> */
.L_x_741:
[----:B--2---:R-:W-:Y:S05]  /*7420*/  BSYNC.RECONVERGENT B0 ;  /* 0x0000000000007941 */ /* 0x004fea0003800200 */
.L_x_740:
[----:B------:R-:W-:Y:S01]  /*7430*/  VIADD R12, R13, 0x1 ;  /* 0x000000010d0c7836 */ /* 0x000fe20000000000 */
[----:B-1-3--:R-:W-:Y:S01]  /*7440*/  SEL R4, R3, R0, P1 ;  /* 0x0000000003047207 */ /* 0x00afe20000800000 */
[----:B------:R-:W-:Y:S01]  /*7450*/  VIADD R5, R11, 0x1 ;  /* 0x000000010b057836 */ /* 0x000fe20000000000 */
[----:B------:R-:W0:Y:S01]  /*7460*/  LDCU UR4, c[0x0][0x3b0] ;  /* 0x00007600ff0477ac */ /* 0x000e220008000800 */
[----:B------:R-:W-:Y:S01]  /*7470*/  @P1 IMAD.MOV R12, RZ, RZ, R13 ;  /* 0x000000ffff0c1224 */ /* 0x000fe200078e020d */
[----:B------:R-:W-:Y:S01]  /*7480*/  BSSY.RECONVERGENT B0, `(.L_x_743) ;  /* 0x000001e000007945 */ /* 0x000fe20003800200 */
[----:B------:R-:W-:Y:S01]  /*7490*/  @!P1 IMAD.MOV R5, RZ, RZ, R11 ;  /* 0x000000ffff059224 */ /* 0x000fe200078e020b */
[----:B------:R-:W-:Y:S01]  /*74a0*/  PLOP3.LUT P0, PT, PT, PT, PT, 0x8, 0x80 ;  /* 0x000000000080781c */ /* 0x000fe20003f0e170 */
        /* <DEDUP_REMOVED lines=12> */
.L_x_745:
        /* <DEDUP_REMOVED lines=15> */
.L_x_744:
[----:B------:R-:W-:Y:S05]  /*7660*/  BSYNC.RECONVERGENT B0 ;  /* 0x0000000000007941 */ /* 0x000fea0003800200 */
.L_x_743:
        /* <DEDUP_REMOVED lines=20> */
.L_x_748:
        /* <DEDUP_REMOVED lines=15> */
.L_x_747:
[----:B------:R-:W-:Y:S05]  /*78a0*/  BSYNC.RECONVERGENT B0 ;  /* 0x0000000000007941 */ /* 0x000fea0003800200 */
.L_x_746:
        /* <DEDUP_REMOVED lines=20> */
.L_x_751:
        /* <DEDUP_REMOVED lines=15> */
.L_x_750:
[----:B------:R-:W-:Y:S05]  /*7ae0*/  BSYNC.RECONVERGENT B0 ;  /* 0x0000000000007941 */ /* 0x000fea0003800200 */
.L_x_749:
        /* <DEDUP_REMOVED lines=20> */
.L_x_754:
        /* <DEDUP_REMOVED lines=15> */
.L_x_753:
[----:B------:R-:W-:Y:S05]  /*7d20*/  BSYNC.RECONVERGENT B0 ;  /* 0x0000000000007941 */ /* 0x000fea0003800200 */
.L_x_752:
        /* <DEDUP_REMOVED lines=20> */
.L_x_757:
        /* <DEDUP_REMOVED lines=15> */
.L_x_756:
[----:B------:R-:W-:Y:S05]  /*7f60*/  BSYNC.RECONVERGENT B0 ;  /* 0x0000000000007941 */ /* 0x000fea0003800200 */
.L_x_755:
        /* <DEDUP_REMOVED lines=20> */
.L_x_760:
        /* <DEDUP_REMOVED lines=15> */
.L_x_759:
[----:B------:R-:W-:Y:S05]  /*81a0*/  BSYNC.RECONVERGENT B0 ;  /* 0x0000000000007941 */ /* 0x000fea0003800200 */
.L_x_758:
        /* <DEDUP_REMOVED lines=20> */
.L_x_763:
        /* <DEDUP_REMOVED lines=15> */
.L_x_762:
[----:B------:R-:W-:Y:S05]  /*83e0*/  BSYNC.RECONVERGENT B0 ;  /* 0x0000000000007941 */ /* 0x000fea0003800200 */
.L_x_761:
        /* <DEDUP_REMOVED lines=20> */
.L_x_766:
        /* <DEDUP_REMOVED lines=15> */
.L_x_765:
[----:B------:R-:W-:Y:S05]  /*8620*/  BSYNC.RECONVERGENT B0 ;  /* 0x0000000000007941 */ /* 0x000fea0003800200 */
.L_x_764:
        /* <DEDUP_REMOVED lines=20> */
.L_x_769:
        /* <DEDUP_REMOVED lines=15> */
.L_x_768:
[----:B------:R-:W-:Y:S05]  /*8860*/  BSYNC.RECONVERGENT B0 ;  /* 0x0000000000007941 */ /* 0x000fea0003800200 */
.L_x_767:
        /* <DEDUP_REMOVED lines=19> */
.L_x_772:
        /* <DEDUP_REMOVED lines=16> */
.L_x_771:
[----:B------:R-:W-:Y:S05]  /*8aa0*/  BSYNC.RECONVERGENT B0 ;  /* 0x0000000000007941 */ /* 0x000fea0003800200 */
.L_x_770:
        /* <DEDUP_REMOVED lines=19> */
.L_x_775:
        /* <DEDUP_REMOVED lines=16> */
.L_x_774:
[----:B------:R-:W-:Y:S05]  /*8ce0*/  BSYNC.RECONVERGENT B0 ;  /* 0x0000000000007941 */ /* 0x000fea0003800200 */
.L_x_773:
        /* <DEDUP_REMOVED lines=19> */
.L_x_778:
        /* <DEDUP_REMOVED lines=16> */
.L_x_777:
[----:B------:R-:W-:Y:S05]  /*8f20*/  BSYNC.RECONVERGENT B0 ;  /* 0x0000000000007941 */ /* 0x000fea0003800200 */
.L_x_776:
        /* <DEDUP_REMOVED lines=22> */
.L_x_781:
        /* <DEDUP_REMOVED lines=16> */
.L_x_780:
[----:B0-----:R-:W-:Y:S05]  /*9190*/  BSYNC.RECONVERGENT B0 ;  /* 0x0000000000007941 */ /* 0x001fea0003800200 */
.L_x_779:
[----:B------:R-:W0:Y:S01]  /*91a0*/  S2UR UR5, SR_CgaCtaId ;  /* 0x00000000000579c3 */ /* 0x000e220000008800 */
[----:B------:R-:W-:Y:S01]  /*91b0*/  VIADD R27, R24, 0x1 ;  /* 0x00000001181b7836 */ /* 0x000fe20000000000 */
[----:B------:R-:W-:Y:S01]  /*91c0*/  UMOV UR4, 0x400 ;  /* 0x0000040000047882 */ /* 0x000fe20000000000 */
[----:B------:R-:W-:Y:S01]  /*91d0*/  @!P0 IMAD.MOV R27, RZ, RZ, R24 ;  /* 0x000000ffff1b8224 */ /* 0x000fe200078e0218 */
[----:B------:R-:W-:Y:S01]  /*91e0*/  BSSY.RECONVERGENT B0, `(.L_x_782) ;  /* 0x0000022000007945 */ /* 0x000fe20003800200 */
[----:B------:R-:W-:Y:S01]  /*91f0*/  VIADD R25, R29, 0x1 ;  /* 0x000000011d197836 */ /* 0x000fe20000000000 */
[----:B--23--:R-:W-:Y:S01]  /*9200*/  SEL R24, R3, R0, P0 ;  /* 0x0000000003187207 */ /* 0x00cfe20000000000 */
[----:B------:R-:W-:Y:S01]  /*9210*/  @P0 IMAD.MOV R25, RZ, RZ, R29 ;  /* 0x000000ffff190224 */ /* 0x000fe200078e021d */
[----:B------:R-:W-:Y:S01]  /*9220*/  ISETP.GE.AND P1, PT, R27, R20, PT ;  /* 0x000000141b00720c */ /* 0x000fe20003f26270 */
        /* <DEDUP_REMOVED lines=13> */
.L_x_784:
        /* <DEDUP_REMOVED lines=16> */
.L_x_783:
[----:B0-----:R-:W-:Y:S05]  /*9400*/  BSYNC.RECONVERGENT B0 ;  /* 0x0000000000007941 */ /* 0x001fea0003800200 */
.L_x_782:
[----:B------:R-:W0:Y:S01]  /*9410*/  S2UR UR5, SR_CgaCtaId ;  /* 0x00000000000579c3 */ /* 0x000e220000008800 */
[----:B------:R-:W-:Y:S01]  /*9420*/  UMOV UR4, 0x400 ;  /* 0x0000040000047882 */ /* 0x000fe20000000000 */
[----:B------:R-:W-:Y:S01]  /*9430*/  VIADD R13, R25, 0x1 ;  /* 0x00000001190d7836 */ /* 0x000fe20000000000 */
[----:B------:R-:W-:Y:S01]  /*9440*/  BSSY.RECONVERGENT B0, `(.L_x_785) ;  /* 0x0000023000007945 */ /* 0x000fe20003800200 */
[----:B------:R-:W-:Y:S01]  /*9450*/  @P0 IMAD.MOV R13, RZ, RZ, R25 ;  /* 0x000000ffff0d0224 */ /* 0x000fe200078e0219 */
[----:B--23--:R-:W-:Y:S01]  /*9460*/  SEL R25, R3, R0, P0 ;  /* 0x0000000003197207 */ /* 0x00cfe20000000000 */
[----:B-1----:R-:W-:Y:S02]  /*9470*/  VIADD R11, R27, 0x1 ;  /* 0x000000011b0b7836 */ /* 0x002fe40000000000 */
        /* <DEDUP_REMOVED lines=15> */
.L_x_787:
        /* <DEDUP_REMOVED lines=16> */
.L_x_786:
[----:B------:R-:W-:Y:S05]  /*9670*/  BSYNC.RECONVERGENT B0 ;  /* 0x0000000000007941 */ /* 0x000fea0003800200 */
.L_x_785:
[----:B------:R-:W0:Y:S02]  /*9680*/  LDCU.U8 UR4, c[0x0][0x380] ;  /* 0x00007000ff0477ac */ /* 0x000e240008000000 */
[----:B0-----:R-:W-:-:S04]  /*9690*/  UPRMT UR4, UR4, 0x8880, URZ ;  /* 0x0000888004047896 */ /* 0x001fc800080000ff */
[----:B------:R-:W-:Y:S01]  /*96a0*/  UISETP.NE.AND UP0, UPT, UR4, URZ, UPT ;  /* 0x000000ff0400728c */ /* 0x000fe2000bf05270 */
[----:B------:R-:W-:Y:S08]  /*96b0*/  BAR.SYNC.DEFER_BLOCKING 0x0 ;  /* 0x0000000000007b1d */ /* 0x000ff00000010000 */
[----:B------:R-:W-:Y:S05]  /*96c0*/  BRA.U !UP0, `(.L_x_788) ;  /* 0x0000000508b87547 */ /* 0x000fea000b800000 */
[----:B------:R-:W0:Y:S01]  /*96d0*/  S2R R0, SR_LANEID ;  /* 0x0000000000007919 */ /* 0x000e220000000000 */
[----:B------:R-:W1:Y:S01]  /*96e0*/  S2UR UR5, SR_CgaCtaId ;  /* 0x00000000000579c3 */ /* 0x000e620000008800 */
[----:B---3--:R-:W-:Y:S01]  /*96f0*/  SHF.R.U32.HI R3, RZ, 0x5, R14 ;  /* 0x00000005ff037819 */ /* 0x008fe2000001160e */
[----:B------:R-:W-:Y:S01]  /*9700*/  UMOV UR4, 0x400 ;  /* 0x0000040000047882 */ /* 0x000fe20000000000 */
[----:B------:R-:W-:Y:S01]  /*9710*/  ISETP.NE.AND P0, PT, R14, RZ, PT ;  /* 0x000000ff0e00720c */ /* 0x000fe20003f05270 */
[----:B-1----:R-:W-:Y:S02]  /*9720*/  ULEA UR4, UR5, UR4, 0x18 ;  /* 0x0000000405047291 */ /* 0x002fe4000f8ec0ff */
[----:B0-----:R-:W-:-:S04]  /*9730*/  IMAD R3, R3, 0x20, R0 ;  /* 0x0000002003037824 */ /* 0x001fc800078e0200 */
[----:B------:R-:W-:-:S04]  /*9740*/  IMAD R3, R3, 0x11, RZ ;  /* 0x0000001103037824 */ /* 0x000fc800078e02ff */
[----:B------:R-:W-:Y:S01]  /*9750*/  IMAD R0, R0, -0x10, R3 ;  /* 0xfffffff000007824 */ /* 0x000fe200078e0203 */
[----:B------:R-:W-:-:S04]  /*9760*/  LEA R22, R3, UR4, 0x2 ;  /* 0x0000000403167c11 */ /* 0x000fc8000f8e10ff */
[----:B------:R-:W-:Y:S01]  /*9770*/  LEA R28, R0, UR4, 0x2 ;  /* 0x00000004001c7c11 */ /* 0x000fe2000f8e10ff */
[----:B------:R-:W-:Y:S04]  /*9780*/  STS [R22], R2 ;  /* 0x0000000216007388 */ /* 0x000fe80000000800 */
[----:B------:R0:W-:Y:S04]  /*9790*/  STS [R22+0x4], R4 ;  /* 0x0000040416007388 */ /* 0x0001e80000000800 */
[----:B------:R1:W-:Y:S04]  /*97a0*/  STS [R22+0x8], R5 ;  /* 0x0000080516007388 */ /* 0x0003e80000000800 */
[----:B------:R-:W-:Y:S01]  /*97b0*/  STS [R22+0xc], R6 ;  /* 0x00000c0616007388 */ /* 0x000fe20000000800 */
[----:B0-----:R-:W-:-:S03]  /*97c0*/  LOP3.LUT R4, R14, 0x1f, RZ, 0xc0, !PT ;  /* 0x0000001f0e047812 */ /* 0x001fc600078ec0ff */
[----:B------:R0:W-:Y:S01]  /*97d0*/  STS [R22+0x10], R7 ;  /* 0x0000100716007388 */ /* 0x0001e20000000800 */
[----:B-1----:R-:W-:-:S03]  /*97e0*/  LOP3.LUT R5, R14, 0x3e0, RZ, 0xc0, !PT ;  /* 0x000003e00e057812 */ /* 0x002fc600078ec0ff */
[----:B------:R-:W-:Y:S02]  /*97f0*/  STS [R22+0x14], R8 ;  /* 0x0000140816007388 */ /* 0x000fe40000000800 */
[----:B------:R-:W-:Y:S02]  /*9800*/  IMAD R4, R5, 0x11, R4 ;  /* 0x0000001105047824 */ /* 0x000fe400078e0204 */
[----:B------:R-:W-:Y:S01]  /*9810*/  STS [R22+0x18], R9 ;  /* 0x0000180916007388 */ /* 0x000fe20000000800 */
[----:B------:R-:W-:Y:S02]  /*9820*/  IMAD.MOV.U32 R5, RZ, RZ, RZ ;  /* 0x000000ffff057224 */ /* 0x000fe400078e00ff */
[----:B------:R-:W-:Y:S01]  /*9830*/  VIADD R14, R4, 0x40 ;  /* 0x00000040040e7836 */ /* 0x000fe20000000000 */
        /* <DEDUP_REMOVED lines=11> */
[----:B------:R-:W-:Y:S04]  /*98f0*/  LDS R29, [R28] ;  /* 0x000000001c1d7984 */ /* 0x000fe80000000800 */
        /* <DEDUP_REMOVED lines=17> */
[----:B------:R-:W-:Y:S06]  /*9a10*/  BAR.SYNC.DEFER_BLOCKING 0x0 ;  /* 0x0000000000007b1d */ /* 0x000fec0000010000 */
[----:B0-----:R-:W0:Y:S01]  /*9a20*/  S2R R7, SR_CTAID.X ;  /* 0x0000000000077919 */ /* 0x001e220000002500 */
[----:B------:R-:W1:Y:S01]  /*9a30*/  LDS R22, [UR4+0x4400] ;  /* 0x00440004ff167984 */ /* 0x000e620008000800 */
[----:B------:R-:W2:Y:S01]  /*9a40*/  LDCU.64 UR4, c[0x0][0x3a0] ;  /* 0x00007400ff0477ac */ /* 0x000ea20008000a00 */
[----:B0-----:R-:W-:-:S04]  /*9a50*/  IMAD.WIDE.U32 R6, R7, 0x1100, R4 ;  /* 0x0000110007067825 */ /* 0x001fc800078e0004 */
[----:B------:R-:W-:Y:S01]  /*9a60*/  VIADD R5, R4, 0x20 ;  /* 0x0000002004057836 */ /* 0x000fe20000000000 */
[----:B--2---:R-:W-:-:S04]  /*9a70*/  LEA R2, P0, R6, UR4, 0x2 ;  /* 0x0000000406027c11 */ /* 0x004fc8000f8010ff */
[----:B------:R-:W-:Y:S01]  /*9a80*/  LEA.HI.X R3, R6, UR5, R7, 0x2, P0 ;  /* 0x0000000506037c11 */ /* 0x000fe200080f1407 */
[C---:B------:R-:W-:Y:S02]  /*9a90*/  VIADD R7, R4.reuse, 0x80 ;  /* 0x0000008004077836 */ /* 0x040fe40000000000 */
[C---:B------:R-:W-:Y:S01]  /*9aa0*/  VIADD R6, R4.reuse, 0xa0 ;  /* 0x000000a004067836 */ /* 0x040fe20000000000 */
[CC--:B-1----:R-:W-:Y:S02]  /*9ab0*/  ISETP.GE.AND P2, PT, R4.reuse, R22.reuse, PT ;  /* 0x000000160400720c */ /* 0x0c2fe40003f46270 */
[-C--:B------:R-:W-:Y:S01]  /*9ac0*/  ISETP.GE.AND P1, PT, R5, R22.reuse, PT ;  /* 0x000000160500720c */ /* 0x080fe20003f26270 */
[----:B------:R-:W-:Y:S01]  /*9ad0*/  VIADD R5, R4, 0x60 ;  /* 0x0000006004057836 */ /* 0x000fe20000000000 */
[-C--:B------:R-:W-:Y:S01]  /*9ae0*/  ISETP.GE.AND P0, PT, R14, R22.reuse, PT ;  /* 0x000000160e00720c */ /* 0x080fe20003f06270 */
[C---:B------:R-:W-:Y:S01]  /*9af0*/  VIADD R14, R4.reuse, 0xc0 ;  /* 0x000000c0040e7836 */ /* 0x040fe20000000000 */
[-C--:B------:R-:W-:Y:S01]  /*9b00*/  ISETP.GE.AND P6, PT, R7, R22.reuse, PT ;  /* 0x000000160700720c */ /* 0x080fe20003fc6270 */
[C---:B------:R-:W-:Y:S01]  /*9b10*/  VIADD R7, R4.reuse, 0x100 ;  /* 0x0000010004077836 */ /* 0x040fe20000000000 */
[-C--:B------:R-:W-:Y:S01]  /*9b20*/  ISETP.GE.AND P4, PT, R5, R22.reuse, PT ;  /* 0x000000160500720c */ /* 0x080fe20003f86270 */
[----:B------:R-:W-:Y:S01]  /*9b30*/  VIADD R5, R4, 0xe0 ;  /* 0x000000e004057836 */ /* 0x000fe20000000000 */
[----:B------:R-:W-:-:S02]  /*9b40*/  ISETP.GE.AND P3, PT, R14, R22, PT ;  /* 0x000000160e00720c */ /* 0x000fc40003f66270 */
[-C--:B------:R-:W-:Y:S01]  /*9b50*/  ISETP.GE.AND P5, PT, R6, R22.reuse, PT ;  /* 0x000000160600720c */ /* 0x080fe20003fa6270 */
[----:B------:R0:W-:Y:S01]  /*9b60*/  @!P2 STG.E desc[UR6][R2.64], R29 ;  /* 0x0000001d0200a986 */ /* 0x0001e2000c101906 */
[-C--:B------:R-:W-:Y:S01]  /*9b70*/  ISETP.GE.AND P2, PT, R5, R22.reuse, PT ;  /* 0x000000160500720c */ /* 0x080fe20003f46270 */
[C---:B------:R-:W-:Y:S02]  /*9b80*/  VIADD R5, R4.reuse, 0x120 ;  /* 0x0000012004057836 */ /* 0x040fe40000000000 */
[----:B------:R0:W-:Y:S03]  /*9b90*/  @!P0 STG.E desc[UR6][R2.64+0x100], R16 ;  /* 0x0001001002008986 */ /* 0x0001e6000c101906 */
[-C--:B------:R-:W-:Y:S01]  /*9ba0*/  ISETP.GE.AND P0, PT, R5, R22.reuse, PT ;  /* 0x000000160500720c */ /* 0x080fe20003f06270 */
[C---:B------:R-:W-:Y:S01]  /*9bb0*/  VIADD R5, R4.reuse, 0x160 ;  /* 0x0000016004057836 */ /* 0x040fe20000000000 */
[----:B------:R0:W-:Y:S01]  /*9bc0*/  @!P1 STG.E desc[UR6][R2.64+0x80], R18 ;  /* 0x0000801202009986 */ /* 0x0001e2000c101906 */
[----:B------:R-:W-:Y:S01]  /*9bd0*/  ISETP.GE.AND P1, PT, R7, R22, PT ;  /* 0x000000160700720c */ /* 0x000fe20003f26270 */
[----:B------:R-:W-:-:S02]  /*9be0*/  VIADD R7, R4, 0x140 ;  /* 0x0000014004077836 */ /* 0x000fc40000000000 */
[----:B------:R0:W-:Y:S01]  /*9bf0*/  @!P6 STG.E desc[UR6][R2.64+0x200], R10 ;  /* 0x0002000a0200e986 */ /* 0x0001e2000c101906 */
[-C--:B------:R-:W-:Y:S01]  /*9c00*/  ISETP.GE.AND P6, PT, R5, R22.reuse, PT ;  /* 0x000000160500720c */ /* 0x080fe20003fc6270 */
[C---:B------:R-:W-:Y:S02]  /*9c10*/  VIADD R5, R4.reuse, 0x1a0 ;  /* 0x000001a004057836 */ /* 0x040fe40000000000 */
[----:B------:R0:W-:Y:S01]  /*9c20*/  @!P4 STG.E desc[UR6][R2.64+0x180], R12 ;  /* 0x0001800c0200c986 */ /* 0x0001e2000c101906 */
[-C--:B------:R-:W-:Y:S01]  /*9c30*/  ISETP.GE.AND P4, PT, R7, R22.reuse, PT ;  /* 0x000000160700720c */ /* 0x080fe20003f86270 */
[C---:B------:R-:W-:Y:S02]  /*9c40*/  VIADD R7, R4.reuse, 0x180 ;  /* 0x0000018004077836 */ /* 0x040fe40000000000 */
        /* <DEDUP_REMOVED lines=22> */
.L_x_788:
        /* <DEDUP_REMOVED lines=21> */
[----:B0-----:R-:W-:-:S03]  /*9f00*/  LOP3.LUT R16, R14, 0x3e0, RZ, 0xc0, !PT ;  /* 0x000003e00e107812 */ /* 0x001fc600078ec0ff */
[----:B------:R-:W-:Y:S02]  /*9f10*/  STS [R10+0x28], R19 ;  /* 0x000028130a007388 */ /* 0x000fe40000000800 */
[----:B------:R-:W-:Y:S02]  /*9f20*/  IMAD R16, R16, 0x11, RZ ;  /* 0x0000001110107824 */ /* 0x000fe400078e02ff */
        /* <DEDUP_REMOVED lines=23> */
[----:B------:R0:W-:Y:S04]  /*a0a0*/  LDS R5, [R12+0x800] ;  /* 0x000800000c057984 */ /* 0x0001e80000000800 */
[----:B------:R2:W-:Y:S01]  /*a0b0*/  @!P0 STS [UR4+0x4400], R20 ;  /* 0x00440014ff008988 */ /* 0x0005e20008000804 */
[----:B------:R-:W-:Y:S06]  /*a0c0*/  BAR.SYNC.DEFER_BLOCKING 0x0 ;  /* 0x0000000000007b1d */ /* 0x000fec0000010000 */
[----:B------:R-:W3:Y:S01]  /*a0d0*/  S2R R2, SR_CTAID.X ;  /* 0x0000000000027919 */ /* 0x000ee20000002500 */
[----:B------:R-:W4:Y:S01]  /*a0e0*/  LDS R10, [UR4+0x4400] ;  /* 0x00440004ff0a7984 */ /* 0x000f220008000800 */
[----:B------:R-:W5:Y:S01]  /*a0f0*/  LDCU.64 UR4, c[0x0][0x388] ;  /* 0x00007100ff0477ac */ /* 0x000f620008000a00 */
[----:B---3--:R-:W-:-:S03]  /*a100*/  IMAD.WIDE.U32 R2, R2, 0x1100, RZ ;  /* 0x0000110002027825 */ /* 0x008fc600078e00ff */
[--C-:B-1----:R-:W-:Y:S02]  /*a110*/  LOP3.LUT R18, R2, 0x1f, R14.reuse, 0xf8, !PT ;  /* 0x0000001f02127812 */ /* 0x102fe400078ef80e */
[C---:B------:R-:W-:Y:S02]  /*a120*/  LOP3.LUT R14, R16.reuse, 0x1f, R14, 0xf8, !PT ;  /* 0x0000001f100e7812 */ /* 0x040fe400078ef80e */
[----:B------:R-:W-:-:S03]  /*a130*/  IADD3 R18, P0, PT, R16, R18, RZ ;  /* 0x0000001210127210 */ /* 0x000fc60007f1e0ff */
[----:B0-----:R-:W-:Y:S02]  /*a140*/  VIADD R12, R14, 0x20 ;  /* 0x000000200e0c7836 */ /* 0x001fe40000000000 */
[----:B------:R-:W-:Y:S01]  /*a150*/  IMAD.X R3, RZ, RZ, R3, P0 ;  /* 0x000000ffff037224 */ /* 0x000fe200000e0603 */
[----:B-----5:R-:W-:Y:S01]  /*a160*/  LEA R2, P0, R18, UR4, 0x2 ;  /* 0x0000000412027c11 */ /* 0x020fe2000f8010ff */
[C---:B------:R-:W-:Y:S02]  /*a170*/  VIADD R16, R14.reuse, 0x40 ;  /* 0x000000400e107836 */ /* 0x040fe40000000000 */
[----:B--2---:R-:W-:Y:S01]  /*a180*/  VIADD R20, R14, 0xc0 ;  /* 0x000000c00e147836 */ /* 0x004fe20000000000 */
[----:B------:R-:W-:Y:S01]  /*a190*/  LEA.HI.X R3, R18, UR5, R3, 0x2, P0 ;  /* 0x0000000512037c11 */ /* 0x000fe200080f1403 */
[C---:B------:R-:W-:Y:S01]  /*a1a0*/  VIADD R18, R14.reuse, 0xa0 ;  /* 0x000000a00e127836 */ /* 0x040fe20000000000 */
[-C--:B----4-:R-:W-:Y:S02]  /*a1b0*/  ISETP.GE.AND P2, PT, R14, R10.reuse, PT ;  /* 0x0000000a0e00720c */ /* 0x090fe40003f46270 */
        /* <DEDUP_REMOVED lines=8> */
[----:B------:R-:W-:Y:S01]  /*a240*/  VIADD R16, R14, 0x100 ;  /* 0x000001000e107836 */ /* 0x000fe20000000000 */
[-C--:B------:R-:W-:Y:S01]  /*a250*/  ISETP.GE.AND P1, PT, R20, R10.reuse, PT ;  /* 0x0000000a1400720c */ /* 0x080fe20003f26270 */
[----:B------:R0:W-:Y:S01]  /*a260*/  @!P2 STG.E desc[UR6][R2.64], R27 ;  /* 0x0000001b0200a986 */ /* 0x0001e2000c101906 */
[-C--:B------:R-:W-:Y:S01]  /*a270*/  ISETP.GE.AND P2, PT, R12, R10.reuse, PT ;  /* 0x0000000a0c00720c */ /* 0x080fe20003f46270 */
[----:B------:R-:W-:Y:S02]  /*a280*/  VIADD R12, R14, 0x120 ;  /* 0x000001200e0c7836 */ /* 0x000fe40000000000 */
[----:B------:R1:W-:Y:S01]  /*a290*/  @!P3 STG.E desc[UR6][R2.64+0x80], R8 ;  /* 0x000080080200b986 */ /* 0x0003e2000c101906 */
[----:B------:R-:W-:Y:S01]  /*a2a0*/  ISETP.GE.AND P3, PT, R16, R10, PT ;  /* 0x0000000a1000720c */ /* 0x000fe20003f66270 */
[----:B------:R-:W-:-:S02]  /*a2b0*/  VIADD R16, R14, 0x140 ;  /* 0x000001400e107836 */ /* 0x000fc40000000000 */
[----:B------:R-:W-:Y:S01]  /*a2c0*/  @!P4 STG.E desc[UR6][R2.64+0x100], R6 ;  /* 0x000100060200c986 */ /* 0x000fe2000c101906 */
[----:B------:R-:W-:Y:S01]  /*a2d0*/  ISETP.GE.AND P4, PT, R12, R10, PT ;  /* 0x0000000a0c00720c */ /* 0x000fe20003f86270 */
[C---:B------:R-:W-:Y:S02]  /*a2e0*/  VIADD R12, R14.reuse, 0x160 ;  /* 0x000001600e0c7836 */ /* 0x040fe40000000000 */
[C---:B0-----:R-:W-:Y:S01]  /*a2f0*/  VIADD R27, R14.reuse, 0x180 ;  /* 0x000001800e1b7836 */ /* 0x041fe20000000000 */
[----:B------:R-:W-:Y:S01]  /*a300*/  @!P0 STG.E desc[UR6][R2.64+0x280], R29 ;  /* 0x0002801d02008986 */ /* 0x000fe2000c101906 */
[----:B-1----:R-:W-:-:S03]  /*a310*/  VIADD R8, R14, 0x1a0 ;  /* 0x000001a00e087836 */ /* 0x002fc60000000000 */
[-C--:B------:R-:W-:Y:S01]  /*a320*/  ISETP.GE.AND P0, PT, R27, R10.reuse, PT ;  /* 0x0000000a1b00720c */ /* 0x080fe20003f06270 */
        /* <DEDUP_REMOVED lines=8> */
[----:B0-----:R-:W-:Y:S02]  /*a3b0*/  VIADD R4, R14, 0x1e0 ;  /* 0x000001e00e047836 */ /* 0x001fe40000000000 */
        /* <DEDUP_REMOVED lines=15> */
.L_x_789:
        /* <DEDUP_REMOVED lines=13> */
.L_x_3419:


//--------------------- .text._ZN3cub18CUB_300001_SM_10006detail10merge_sort30DeviceMergeSortPartitionKernelIN6thrust24THRUST_300001_SM_1000_NS6detail15normal_iteratorINS5_10device_ptrIiEEEEm14edge_sort_funcIiEiEEvbT_PT2_T0_SG_PSG_T1_SG_i --------------------------
	.section	.text._ZN3cub18CUB_300001_SM_10006detail10merge_sort30DeviceMergeSortPartitionKernelIN6thrust24THRUST_300001_SM_1000_NS6detail15normal_iteratorINS5_10device_ptrIiEEEEm14edge_sort_funcIiEiEEvbT_PT2_T0_SG_PSG_T1_SG_i,"ax",@progbits
	.align	128
        .global         _ZN3cub18CUB_300001_SM_10006detail10merge_sort30DeviceMergeSortPartitionKernelIN6thrust24THRUST_300001_SM_1000_NS6detail15normal_iteratorINS5_10device_ptrIiEEEEm14edge_sort_funcIiEiEEvbT_PT2_T0_SG_PSG_T1_SG_i
        .type           _ZN3cub18CUB_300001_SM_10006detail10merge_sort30DeviceMergeSortPartitionKernelIN6thrust24THRUST_300001_SM_1000_NS6detail15normal_iteratorINS5_10device_ptrIiEEEEm14edge_sort_funcIiEiEEvbT_PT2_T0_SG_PSG_T1_SG_i,@function
        .size           _ZN3cub18CUB_300001_SM_10006detail10merge_sort30DeviceMergeSortPartitionKernelIN6thrust24THRUST_300001_SM_1000_NS6detail15normal_iteratorINS5_10device_ptrIiEEEEm14edge_sort_funcIiEiEEvbT_PT2_T0_SG_PSG_T1_SG_i,(.L_x_3420 - _ZN3cub18CUB_300001_SM_10006detail10merge_sort30DeviceMergeSortPartitionKernelIN6thrust24THRUST_300001_SM_1000_NS6detail15normal_iteratorINS5_10device_ptrIiEEEEm14edge_sort_funcIiEiEEvbT_PT2_T0_SG_PSG_T1_SG_i)
        .other          _ZN3cub18CUB_300001_SM_10006detail10merge_sort30DeviceMergeSortPartitionKernelIN6thrust24THRUST_300001_SM_1000_NS6detail15normal_iteratorINS5_10device_ptrIiEEEEm14edge_sort_funcIiEiEEvbT_PT2_T0_SG_PSG_T1_SG_i,@"STO_CUDA_ENTRY STV_DEFAULT"
_ZN3cub18CUB_300001_SM_10006detail10merge_sort30DeviceMergeSortPartitionKernelIN6thrust24THRUST_300001_SM_1000_NS6detail15normal_iteratorINS5_10device_ptrIiEEEEm14edge_sort_funcIiEiEEvbT_PT2_T0_SG_PSG_T1_SG_i:
.text._ZN3cub18CUB_300001_SM_10006detail10merge_sort30DeviceMergeSortPartitionKernelIN6thrust24THRUST_300001_SM_1000_NS6detail15normal_iteratorINS5_10device_ptrIiEEEEm14edge_sort_funcIiEiEEvbT_PT2_T0_SG_PSG_T1_SG_i:
[----:B------:R-:W-:Y:S01]  /*0000*/  LDC R1, c[0x0][0x37c] ;  /* 0x0000df00ff017b82 */ /* 0x000fe20000000800 */
[----:B------:R-:W0:Y:S01]  /*0010*/  S2R R4, SR_CTAID.X ;  /* 0x0000000000047919 */ /* 0x000e220000002500 */
[----:B------:R-:W0:Y:S01]  /*0020*/  LDCU UR4, c[0x0][0x360] ;  /* 0x00006c00ff0477ac */ /* 0x000e220008000800 */
[----:B------:R-:W0:Y:S01]  /*0030*/  S2R R3, SR_TID.X ;  /* 0x0000000000037919 */ /* 0x000e220000002100 */
[----:B------:R-:W1:Y:S01]  /*0040*/  LDCU.64 UR10, c[0x0][0x3a0] ;  /* 0x00007400ff0a77ac */ /* 0x000e620008000a00 */
[----:B0-----:R-:W-:-:S05]  /*0050*/  IMAD R4, R4, UR4, R3 ;  /* 0x0000000404047c24 */ /* 0x001fca000f8e0203 */
[----:B-1----:R-:W-:-:S04]  /*0060*/  ISETP.GE.U32.AND P0, PT, R4, UR10, PT ;  /* 0x0000000a04007c0c */ /* 0x002fc8000bf06070 */
[----:B------:R-:W-:-:S13]  /*0070*/  ISETP.GE.U32.AND.EX P0, PT, RZ, UR11, PT, P0 ;  /* 0x0000000bff007c0c */ /* 0x000fda000bf06100 */
[----:B------:R-:W-:Y:S05]  /*0080*/  @P0 EXIT ;  /* 0x000000000000094d */ /* 0x000fea0003800000 */
[----:B------:R-:W0:Y:S01]  /*0090*/  LDCU.64 UR6, c[0x0][0x3c0] ;  /* 0x00007800ff0677ac */ /* 0x000e220008000a00 */
[----:B------:R-:W1:Y:S01]  /*00a0*/  LDC R0, c[0x0][0x3c8] ;  /* 0x0000f200ff007b82 */ /* 0x000e620000000800 */
[----:B------:R-:W-:Y:S01]  /*00b0*/  ACQBULK ;  /* 0x000000000000782e */ /* 0x000fe20000000000 */
[----:B------:R-:W2:Y:S01]  /*00c0*/  LDCU.64 UR8, c[0x0][0x358] ;  /* 0x00006b00ff0877ac */ /* 0x000ea20008000a00 */
[----:B0-----:R-:W-:Y:S02]  /*00d0*/  UIADD3 UR4, UPT, UPT, -UR6, URZ, URZ ;  /* 0x000000ff06047290 */ /* 0x001fe4000fffe1ff */
[----:B------:R-:W-:-:S04]  /*00e0*/  USHF.R.U32.HI UR5, URZ, 0x1, UR7 ;  /* 0x00000001ff057899 */ /* 0x000fc80008011607 */
[----:B------:R-:W-:Y:S01]  /*00f0*/  LOP3.LUT R5, R4, UR4, RZ, 0xc0, !PT ;  /* 0x0000000404057c12 */ /* 0x000fe2000f8ec0ff */
[----:B------:R-:W-:Y:S01]  /*0100*/  USHF.R.U64 UR4, UR6, 0x1, UR7 ;  /* 0x0000000106047899 */ /* 0x000fe20008001207 */
[----:B-1----:R-:W-:Y:S01]  /*0110*/  SHF.R.S32.HI R9, RZ, 0x1f, R0 ;  /* 0x0000001fff097819 */ /* 0x002fe20000011400 */
[----:B------:R-:W-:Y:S02]  /*0120*/  IMAD R6, R0, UR5, RZ ;  /* 0x0000000500067c24 */ /* 0x000fe4000f8e02ff */
[----:B------:R-:W-:-:S04]  /*0130*/  IMAD.WIDE.U32 R2, R5, R0, RZ ;  /* 0x0000000005027225 */ /* 0x000fc800078e00ff */
[----:B------:R-:W-:-:S04]  /*0140*/  IMAD.WIDE.U32 R12, R0, UR4, RZ ;  /* 0x00000004000c7c25 */ /* 0x000fc8000f8e00ff */
[C---:B------:R-:W-:Y:S01]  /*0150*/  IMAD R7, R9.reuse, UR4, R6 ;  /* 0x0000000409077c24 */ /* 0x040fe2000f8e0206 */
[----:B------:R-:W-:Y:S01]  /*0160*/  IADD3 R6, P2, PT, R4, 0x1, RZ ;  /* 0x0000000104067810 */ /* 0x000fe20007f5e0ff */
[----:B------:R-:W-:Y:S01]  /*0170*/  IMAD R3, R9, R5, R3 ;  /* 0x0000000509037224 */ /* 0x000fe200078e0203 */
[----:B------:R-:W-:Y:S01]  /*0180*/  LOP3.LUT R5, RZ, R2, RZ, 0x33, !PT ;  /* 0x00000002ff057212 */ /* 0x000fe200078e33ff */
[----:B------:R-:W-:Y:S01]  /*0190*/  IMAD.IADD R13, R13, 0x1, R7 ;  /* 0x000000010d0d7824 */ /* 0x000fe200078e0207 */
[----:B------:R-:W0:Y:S01]  /*01a0*/  LDCU.64 UR4, c[0x0][0x398] ;  /* 0x00007300ff0477ac */ /* 0x000e220008000a00 */
[----:B------:R-:W-:Y:S01]  /*01b0*/  ISETP.NE.U32.AND P0, PT, R6, UR10, PT ;  /* 0x0000000a06007c0c */ /* 0x000fe2000bf05070 */
[----:B------:R-:W-:Y:S01]  /*01c0*/  IMAD.X R6, RZ, RZ, RZ, P2 ;  /* 0x000000ffff067224 */ /* 0x000fe200010e06ff */
[----:B------:R-:W-:Y:S02]  /*01d0*/  ISETP.LT.U32.AND P1, PT, R12, R5, PT ;  /* 0x000000050c00720c */ /* 0x000fe40003f21070 */
[----:B------:R-:W-:-:S02]  /*01e0*/  LOP3.LUT R8, RZ, R3, RZ, 0x33, !PT ;  /* 0x00000003ff087212 */ /* 0x000fc400078e33ff */
[----:B------:R-:W-:Y:S02]  /*01f0*/  ISETP.NE.AND.EX P0, PT, R6, UR11, PT, P0 ;  /* 0x0000000b06007c0c */ /* 0x000fe4000bf05300 */
[----:B------:R-:W-:-:S04]  /*0200*/  ISETP.LT.U32.AND.EX P1, PT, R13, R8, PT, P1 ;  /* 0x000000080d00720c */ /* 0x000fc80003f21110 */
[----:B------:R-:W-:Y:S02]  /*0210*/  SEL R5, R12, R5, P1 ;  /* 0x000000050c057207 */ /* 0x000fe40000800000 */
[----:B------:R-:W-:Y:S02]  /*0220*/  SEL R8, R13, R8, P1 ;  /* 0x000000080d087207 */ /* 0x000fe40000800000 */
[----:B------:R-:W-:-:S03]  /*0230*/  IADD3 R6, P1, PT, R5, R2, RZ ;  /* 0x0000000205067210 */ /* 0x000fc60007f3e0ff */
[----:B------:R-:W1:Y:S02]  /*0240*/  @!P0 LDC.64 R10, c[0x0][0x3a8] ;  /* 0x0000ea00ff0a8b82 */ /* 0x000e640000000a00 */
[----:B------:R-:W-:Y:S01]  /*0250*/  IMAD.X R5, R8, 0x1, R3, P1 ;  /* 0x0000000108057824 */ /* 0x000fe200008e0603 */
[----:B0-----:R-:W-:-:S04]  /*0260*/  ISETP.LT.U32.AND P1, PT, R6, UR4, PT ;  /* 0x0000000406007c0c */ /* 0x001fc8000bf21070 */
[----:B------:R-:W-:-:S04]  /*0270*/  ISETP.LT.U32.AND.EX P1, PT, R5, UR5, PT, P1 ;  /* 0x0000000505007c0c */ /* 0x000fc8000bf21110 */
[----:B------:R-:W-:Y:S02]  /*0280*/  SEL R6, R6, UR4, P1 ;  /* 0x0000000406067c07 */ /* 0x000fe40008800000 */
[----:B------:R-:W-:Y:S02]  /*0290*/  SEL R7, R5, UR5, P1 ;  /* 0x0000000505077c07 */ /* 0x000fe40008800000 */
[----:B------:R-:W-:Y:S02]  /*02a0*/  LOP3.LUT R17, RZ, R6, RZ, 0x33, !PT ;  /* 0x00000006ff117212 */ /* 0x000fe400078e33ff */
[----:B------:R-:W-:Y:S02]  /*02b0*/  LOP3.LUT R19, RZ, R7, RZ, 0x33, !PT ;  /* 0x00000007ff137212 */ /* 0x000fe400078e33ff */
[----:B------:R-:W-:-:S04]  /*02c0*/  ISETP.LT.U32.AND P1, PT, R12, R17, PT ;  /* 0x000000110c00720c */ /* 0x000fc80003f21070 */
[C---:B------:R-:W-:Y:S02]  /*02d0*/  ISETP.LT.U32.AND.EX P1, PT, R13.reuse, R19, PT, P1 ;  /* 0x000000130d00720c */ /* 0x040fe40003f21110 */
[----:B-1----:R-:W-:Y:S02]  /*02e0*/  @!P0 LEA R10, P2, R4, R10, 0x3 ;  /* 0x0000000a040a8211 */ /* 0x002fe400078418ff */
[----:B------:R-:W-:Y:S02]  /*02f0*/  SEL R17, R12, R17, P1 ;  /* 0x000000110c117207 */ /* 0x000fe40000800000 */
[----:B------:R-:W-:Y:S02]  /*0300*/  SEL R19, R13, R19, P1 ;  /* 0x000000130d137207 */ /* 0x000fe40000800000 */
[----:B------:R-:W-:Y:S02]  /*0310*/  IADD3 R17, P3, PT, R17, R6, RZ ;  /* 0x0000000611117210 */ /* 0x000fe40007f7e0ff */
[----:B------:R-:W-:-:S02]  /*0320*/  @!P0 LEA.HI.X R11, R4, R11, RZ, 0x3, P2 ;  /* 0x0000000b040b8211 */ /* 0x000fc400010f1cff */
[C---:B------:R-:W-:Y:S01]  /*0330*/  ISETP.LT.U32.AND P1, PT, R2.reuse, UR4, PT ;  /* 0x0000000402007c0c */ /* 0x040fe2000bf21070 */
[----:B------:R-:W-:Y:S01]  /*0340*/  IMAD.X R19, R19, 0x1, R7, P3 ;  /* 0x0000000113137824 */ /* 0x000fe200018e0607 */
[----:B------:R-:W-:Y:S01]  /*0350*/  ISETP.LT.U32.AND P2, PT, R17, UR4, PT ;  /* 0x0000000411007c0c */ /* 0x000fe2000bf41070 */
[----:B--2---:R0:W-:Y:S01]  /*0360*/  @!P0 STG.E.64 desc[UR8][R10.64], R6 ;  /* 0x000000060a008986 */ /* 0x0041e2000c101b08 */
[----:B------:R-:W-:Y:S02]  /*0370*/  ISETP.LT.U32.AND.EX P1, PT, R3, UR5, PT, P1 ;  /* 0x0000000503007c0c */ /* 0x000fe4000bf21110 */
[----:B------:R-:W-:Y:S02]  /*0380*/  ISETP.LT.U32.AND.EX P2, PT, R19, UR5, PT, P2 ;  /* 0x0000000513007c0c */ /* 0x000fe4000bf41120 */
[----:B------:R-:W-:Y:S02]  /*0390*/  SEL R5, R2, UR4, P1 ;  /* 0x0000000402057c07 */ /* 0x000fe40008800000 */
[----:B------:R-:W-:-:S02]  /*03a0*/  SEL R3, R3, UR5, P1 ;  /* 0x0000000503037c07 */ /* 0x000fc40008800000 */
[----:B------:R-:W-:Y:S02]  /*03b0*/  SEL R17, R17, UR4, P2 ;  /* 0x0000000411117c07 */ /* 0x000fe40009000000 */
[----:B------:R-:W-:Y:S01]  /*03c0*/  SEL R19, R19, UR5, P2 ;  /* 0x0000000513137c07 */ /* 0x000fe20009000000 */
[----:B------:R-:W-:Y:S06]  /*03d0*/  @!P0 EXIT ;  /* 0x000000000000894d */ /* 0x000fec0003800000 */
[----:B------:R-:W1:Y:S01]  /*03e0*/  LDCU.U8 UR5, c[0x0][0x380] ;  /* 0x00007000ff0577ac */ /* 0x000e620008000000 */
[----:B------:R-:W-:Y:S01]  /*03f0*/  IADD3 R15, P0, PT, R17, -R5, RZ ;  /* 0x80000005110f7210 */ /* 0x000fe20007f1e0ff */
[----:B------:R-:W-:Y:S01]  /*0400*/  BSSY.RECONVERGENT B0, `(.L_x_790) ;  /* 0x000009c000007945 */ /* 0x000fe20003800200 */
[----:B------:R-:W-:-:S06]  /*0410*/  UIADD3 UR4, UPT, UPT, UR6, -0x1, URZ ;  /* 0xffffffff06047890 */ /* 0x000fcc000fffe0ff */
[----:B------:R-:W-:-:S05]  /*0420*/  LOP3.LUT R13, R4, UR4, RZ, 0xc0, !PT ;  /* 0x00000004040d7c12 */ /* 0x000fca000f8ec0ff */
[----:B0-----:R-:W-:Y:S01]  /*0430*/  IMAD.WIDE.U32 R10, R13, R0, RZ ;  /* 0x000000000d0a7225 */ /* 0x001fe200078e00ff */
[----:B-1----:R-:W-:-:S03]  /*0440*/  UPRMT UR4, UR5, 0x8880, URZ ;  /* 0x0000888005047896 */ /* 0x002fc600080000ff */
[----:B------:R-:W-:Y:S01]  /*0450*/  IMAD.X R0, R19, 0x1, ~R3, P0 ;  /* 0x0000000113007824 */ /* 0x000fe200000e0e03 */
[----:B------:R-:W-:Y:S01]  /*0460*/  ISETP.LT.U32.AND P0, PT, R10, R15, PT ;  /* 0x0000000f0a00720c */ /* 0x000fe20003f01070 */
[----:B------:R-:W-:Y:S01]  /*0470*/  IMAD R9, R9, R13, R11 ;  /* 0x0000000d09097224 */ /* 0x000fe200078e020b */
[----:B------:R-:W-:-:S04]  /*0480*/  UISETP.NE.AND UP0, UPT, UR4, URZ, UPT ;  /* 0x000000ff0400728c */ /* 0x000fc8000bf05270 */
[----:B------:R-:W-:-:S04]  /*0490*/  ISETP.LT.U32.AND.EX P0, PT, R9, R0, PT, P0 ;  /* 0x000000000900720c */ /* 0x000fc80003f01100 */
[----:B------:R-:W-:Y:S02]  /*04a0*/  SEL R12, R10, R15, P0 ;  /* 0x0000000f0a0c7207 */ /* 0x000fe40000000000 */
[----:B------:R-:W-:Y:S01]  /*04b0*/  SEL R9, R9, R0, P0 ;  /* 0x0000000009097207 */ /* 0x000fe20000000000 */
[----:B------:R-:W-:Y:S06]  /*04c0*/  BRA.U !UP0, `(.L_x_791) ;  /* 0x0000000508247547 */ /* 0x000fec000b800000 */
[----:B------:R-:W-:Y:S01]  /*04d0*/  IADD3 R11, P0, PT, R17, -R6, RZ ;  /* 0x80000006110b7210 */ /* 0x000fe20007f1e0ff */
[----:B------:R-:W0:Y:S01]  /*04e0*/  LDCU UR6, c[0x0][0x3b0] ;  /* 0x00007600ff0677ac */ /* 0x000e220008000800 */
[----:B------:R-:W-:Y:S01]  /*04f0*/  IADD3 R15, P2, PT, R6, -R5, RZ ;  /* 0x80000005060f7210 */ /* 0x000fe20007f5e0ff */
[----:B------:R-:W-:Y:S02]  /*0500*/  BSSY.RECONVERGENT B1, `(.L_x_792) ;  /* 0x0000044000017945 */ /* 0x000fe40003800200 */
[----:B------:R-:W-:Y:S01]  /*0510*/  IMAD.X R8, R19, 0x1, ~R7, P0 ;  /* 0x0000000113087824 */ /* 0x000fe200000e0e07 */
[----:B------:R-:W-:Y:S01]  /*0520*/  ISETP.GT.U32.AND P0, PT, R12, R11, PT ;  /* 0x0000000b0c00720c */ /* 0x000fe20003f04070 */
[----:B------:R-:W-:Y:S01]  /*0530*/  IMAD.X R10, R7, 0x1, ~R3, P2 ;  /* 0x00000001070a7824 */ /* 0x000fe200010e0e03 */
[----:B------:R-:W-:Y:S02]  /*0540*/  ISETP.LT.U32.AND P1, PT, R15, R12, PT ;  /* 0x0000000c0f00720c */ /* 0x000fe40003f21070 */
[----:B------:R-:W-:-:S02]  /*0550*/  ISETP.GT.U32.AND.EX P0, PT, R9, R8, PT, P0 ;  /* 0x000000080900720c */ /* 0x000fc40003f04100 */
[----:B------:R-:W-:Y:S02]  /*0560*/  ISETP.LT.U32.AND.EX P1, PT, R10, R9, PT, P1 ;  /* 0x000000090a00720c */ /* 0x000fe40003f21110 */
[-C--:B------:R-:W-:Y:S02]  /*0570*/  SEL R2, R12, R11.reuse, P0 ;  /* 0x0000000b0c027207 */ /* 0x080fe40000000000 */
[----:B------:R-:W-:Y:S02]  /*0580*/  SEL R0, R9, R8, P0 ;  /* 0x0000000809007207 */ /* 0x000fe40000000000 */
[----:B------:R-:W-:Y:S02]  /*0590*/  IADD3 R2, P0, PT, R2, -R11, RZ ;  /* 0x8000000b02027210 */ /* 0x000fe40007f1e0ff */
[----:B------:R-:W-:Y:S02]  /*05a0*/  SEL R15, R15, R12, P1 ;  /* 0x0000000c0f0f7207 */ /* 0x000fe40000800000 */
[----:B------:R-:W-:Y:S01]  /*05b0*/  SEL R17, R10, R9, P1 ;  /* 0x000000090a117207 */ /* 0x000fe20000800000 */
[----:B------:R-:W-:Y:S01]  /*05c0*/  IMAD.X R0, R0, 0x1, ~R8, P0 ;  /* 0x0000000100007824 */ /* 0x000fe200000e0e08 */
[----:B------:R-:W-:-:S04]  /*05d0*/  ISETP.GE.U32.AND P0, PT, R2, R15, PT ;  /* 0x0000000f0200720c */ /* 0x000fc80003f06070 */
[----:B------:R-:W-:-:S13]  /*05e0*/  ISETP.GE.U32.AND.EX P0, PT, R0, R17, PT, P0 ;  /* 0x000000110000720c */ /* 0x000fda0003f06100 */
[----:B0-----:R-:W-:Y:S05]  /*05f0*/  @P0 BRA `(.L_x_793) ;  /* 0x0000000000d00947 */ /* 0x001fea0003800000 */
[----:B------:R-:W-:-:S05]  /*0600*/  IADD3 R8, P0, PT, R12, R6, RZ ;  /* 0x000000060c087210 */ /* 0x000fca0007f1e0ff */
[----:B------:R-:W-:-:S08]  /*0610*/  IMAD.X R9, R9, 0x1, R7, P0 ;  /* 0x0000000109097824 */ /* 0x000fd000000e0607 */
.L_x_797:
[----:B------:R-:W-:Y:S01]  /*0620*/  IADD3 R7, P0, PT, -R2, R15, RZ ;  /* 0x0000000f02077210 */ /* 0x000fe20007f1e1ff */
[----:B------:R-:W0:Y:S04]  /*0630*/  LDCU.64 UR4, c[0x0][0x388] ;  /* 0x00007100ff0477ac */ /* 0x000e280008000a00 */
[----:B------:R-:W-:-:S05]  /*0640*/  IMAD.X R6, R17, 0x1, ~R0, P0 ;  /* 0x0000000111067824 */ /* 0x000fca00000e0e00 */
[--C-:B------:R-:W-:Y:S02]  /*0650*/  SHF.R.U64 R7, R7, 0x1, R6.reuse ;  /* 0x0000000107077819 */ /* 0x100fe40000001206 */
[----:B------:R-:W-:Y:S02]  /*0660*/  SHF.R.U32.HI R11, RZ, 0x1, R6 ;  /* 0x00000001ff0b7819 */ /* 0x000fe40000011606 */
[----:B------:R-:W-:-:S04]  /*0670*/  IADD3 R16, P0, PT, R2, R7, RZ ;  /* 0x0000000702107210 */ /* 0x000fc80007f1e0ff */
[----:B------:R-:W-:Y:S01]  /*0680*/  LOP3.LUT R7, RZ, R16, RZ, 0x33, !PT ;  /* 0x00000010ff077212 */ /* 0x000fe200078e33ff */
[----:B------:R-:W-:Y:S01]  /*0690*/  IMAD.X R14, R0, 0x1, R11, P0 ;  /* 0x00000001000e7824 */ /* 0x000fe200000e060b */
[----:B------:R-:W-:Y:S02]  /*06a0*/  IADD3 R11, P0, PT, R16, R5, RZ ;  /* 0x00000005100b7210 */ /* 0x000fe40007f1e0ff */
[----:B------:R-:W-:Y:S02]  /*06b0*/  IADD3 R6, P1, PT, R7, R8, RZ ;  /* 0x0000000807067210 */ /* 0x000fe40007f3e0ff */
[----:B------:R-:W-:Y:S01]  /*06c0*/  LOP3.LUT R12, RZ, R14, RZ, 0x33, !PT ;  /* 0x0000000eff0c7212 */ /* 0x000fe200078e33ff */
[----:B------:R-:W-:Y:S01]  /*06d0*/  IMAD.X R18, R14, 0x1, R3, P0 ;  /* 0x000000010e127824 */ /* 0x000fe200000e0603 */
[----:B0-----:R-:W-:-:S03]  /*06e0*/  LEA R10, P0, R11, UR4, 0x2 ;  /* 0x000000040b0a7c11 */ /* 0x001fc6000f8010ff */
[----:B------:R-:W-:Y:S01]  /*06f0*/  IMAD.X R7, R12, 0x1, R9, P1 ;  /* 0x000000010c077824 */ /* 0x000fe200008e0609 */
[C---:B------:R-:W-:Y:S02]  /*0700*/  LEA R12, P1, R6.reuse, UR4, 0x2 ;  /* 0x00000004060c7c11 */ /* 0x040fe4000f8210ff */
[----:B------:R-:W-:Y:S02]  /*0710*/  LEA.HI.X R11, R11, UR5, R18, 0x2, P0 ;  /* 0x000000050b0b7c11 */ /* 0x000fe400080f1412 */
[----:B------:R-:W-:Y:S02]  /*0720*/  LEA.HI.X R13, R6, UR5, R7, 0x2, P1 ;  /* 0x00000005060d7c11 */ /* 0x000fe400088f1407 */
[----:B------:R-:W0:Y:S01]  /*0730*/  LDC.64 R6, c[0x0][0x3b8] ;  /* 0x0000ee00ff067b82 */ /* 0x000e220000000a00 */
[----:B------:R1:W5:Y:S04]  /*0740*/  LDG.E R21, desc[UR8][R10.64] ;  /* 0x000000080a157981 */ /* 0x000368000c1e1900 */
[----:B------:R1:W5:Y:S01]  /*0750*/  LDG.E R23, desc[UR8][R12.64] ;  /* 0x000000080c177981 */ /* 0x000362000c1e1900 */
[----:B------:R-:W-:Y:S01]  /*0760*/  BSSY.RECONVERGENT B2, `(.L_x_794) ;  /* 0x0000016000027945 */ /* 0x000fe20003800200 */
[----:B------:R-:W-:Y:S01]  /*0770*/  PLOP3.LUT P0, PT, PT, PT, PT, 0x80, 0x8 ;  /* 0x000000000008781c */ /* 0x000fe20003f0f070 */
[----:B------:R-:W-:-:S02]  /*0780*/  IMAD.MOV.U32 R19, RZ, RZ, R15 ;  /* 0x000000ffff137224 */ /* 0x000fc400078e000f */
[----:B------:R-:W-:Y:S02]  /*0790*/  IMAD.MOV.U32 R20, RZ, RZ, R17 ;  /* 0x000000ffff147224 */ /* 0x000fe400078e0011 */
[----:B------:R-:W-:-:S08]  /*07a0*/  IMAD.MOV.U32 R18, RZ, RZ, RZ ;  /* 0x000000ffff127224 */ /* 0x000fd000078e00ff */
.L_x_796:
[C---:B-1---5:R-:W-:Y:S02]  /*07b0*/  IMAD R11, R18.reuse, UR6, R23 ;  /* 0x00000006120b7c24 */ /* 0x062fe4000f8e0217 */
[----:B------:R-:W-:Y:S02]  /*07c0*/  IMAD R13, R18, UR6, R21 ;  /* 0x00000006120d7c24 */ /* 0x000fe4000f8e0215 */
[----:B0-----:R-:W-:-:S04]  /*07d0*/  IMAD.WIDE R10, R11, 0x4, R6 ;  /* 0x000000040b0a7825 */ /* 0x001fc800078e0206 */
[----:B------:R-:W-:Y:S02]  /*07e0*/  IMAD.WIDE R12, R13, 0x4, R6 ;  /* 0x000000040d0c7825 */ /* 0x000fe400078e0206 */
[----:B------:R-:W2:Y:S04]  /*07f0*/  LDG.E R10, desc[UR8][R10.64] ;  /* 0x000000080a0a7981 */ /* 0x000ea8000c1e1900 */
[----:B------:R-:W2:Y:S01]  /*0800*/  LDG.E R13, desc[UR8][R12.64] ;  /* 0x000000080c0d7981 */ /* 0x000ea2000c1e1900 */
[----:B------:R-:W-:Y:S02]  /*0810*/  IMAD.MOV.U32 R15, RZ, RZ, R16 ;  /* 0x000000ffff0f7224 */ /* 0x000fe400078e0010 */
[----:B------:R-:W-:Y:S01]  /*0820*/  IMAD.MOV.U32 R17, RZ, RZ, R14 ;  /* 0x000000ffff117224 */ /* 0x000fe200078e000e */
[----:B--2---:R-:W-:-:S13]  /*0830*/  ISETP.GE.AND P2, PT, R10, R13, PT ;  /* 0x0000000d0a00720c */ /* 0x004fda0003f46270 */
[----:B------:R-:W-:Y:S05]  /*0840*/  @!P2 BRA `(.L_x_795) ;  /* 0x00000000001ca947 */ /* 0x000fea0003800000 */
[----:B------:R-:W-:Y:S01]  /*0850*/  ISETP.LE.AND P3, PT, R10, R13, PT ;  /* 0x0000000d0a00720c */ /* 0x000fe20003f63270 */
[----:B------:R-:W-:Y:S01]  /*0860*/  IMAD.MOV.U32 R18, RZ, RZ, 0x1 ;  /* 0x00000001ff127424 */ /* 0x000fe200078e00ff */
[----:B------:R-:W-:Y:S01]  /*0870*/  PLOP3.LUT P1, PT, P0, PT, PT, 0x80, 0x8 ;  /* 0x000000000008781c */ /* 0x000fe2000072f070 */
[----:B------:R-:W-:Y:S01]  /*0880*/  IMAD.MOV.U32 R15, RZ, RZ, R19 ;  /* 0x000000ffff0f7224 */ /* 0x000fe200078e0013 */
[----:B------:R-:W-:Y:S01]  /*0890*/  PLOP3.LUT P0, PT, PT, PT, PT, 0x8, 0x80 ;  /* 0x000000000080781c */ /* 0x000fe20003f0e170 */
[----:B------:R-:W-:-:S10]  /*08a0*/  IMAD.MOV.U32 R17, RZ, RZ, R20 ;  /* 0x000000ffff117224 */ /* 0x000fd400078e0014 */
[----:B------:R-:W-:Y:S05]  /*08b0*/  @P1 BRA P3, `(.L_x_796) ;  /* 0xfffffffc00bc1947 */ /* 0x000fea000183ffff */
.L_x_795:
[----:B------:R-:W-:Y:S05]  /*08c0*/  BSYNC.RECONVERGENT B2 ;  /* 0x0000000000027941 */ /* 0x000fea0003800200 */
.L_x_794:
[----:B------:R-:W-:-:S04]  /*08d0*/  IADD3 R7, P0, PT, R16, 0x1, RZ ;  /* 0x0000000110077810 */ /* 0x000fc80007f1e0ff */
[----:B------:R-:W-:Y:S01]  /*08e0*/  SEL R2, R2, R7, !P2 ;  /* 0x0000000702027207 */ /* 0x000fe20005000000 */
[----:B------:R-:W-:-:S03]  /*08f0*/  IMAD.X R11, RZ, RZ, R14, P0 ;  /* 0x000000ffff0b7224 */ /* 0x000fc600000e060e */
[----:B------:R-:W-:Y:S02]  /*0900*/  ISETP.GE.U32.AND P0, PT, R2, R15, PT ;  /* 0x0000000f0200720c */ /* 0x000fe40003f06070 */
[----:B------:R-:W-:-:S04]  /*0910*/  SEL R0, R0, R11, !P2 ;  /* 0x0000000b00007207 */ /* 0x000fc80005000000 */
[----:B------:R-:W-:-:S13]  /*0920*/  ISETP.GE.U32.AND.EX P0, PT, R0, R17, PT, P0 ;  /* 0x000000110000720c */ /* 0x000fda0003f06100 */
[----:B------:R-:W-:Y:S05]  /*0930*/  @!P0 BRA `(.L_x_797) ;  /* 0xfffffffc00388947 */ /* 0x000fea000383ffff */
.L_x_793:
[----:B------:R-:W-:Y:S05]  /*0940*/  BSYNC.RECONVERGENT B1 ;  /* 0x0000000000017941 */ /* 0x000fea0003800200 */
.L_x_792:
[----:B------:R-:W-:Y:S05]  /*0950*/  BRA `(.L_x_798) ;  /* 0x0000000400187947 */ /* 0x000fea0003800000 */
.L_x_791:
[----:B------:R-:W-:Y:S01]  /*0960*/  IADD3 R17, P0, PT, R17, -R6, RZ ;  /* 0x8000000611117210 */ /* 0x000fe20007f1e0ff */
[----:B------:R-:W0:Y:S01]  /*0970*/  LDCU UR6, c[0x0][0x3b0] ;  /* 0x00007600ff0677ac */ /* 0x000e220008000800 */
[----:B------:R-:W-:-:S03]  /*0980*/  IADD3 R11, P2, PT, R6, -R5, RZ ;  /* 0x80000005060b7210 */ /* 0x000fc60007f5e0ff */
[----:B------:R-:W-:Y:S01]  /*0990*/  IMAD.X R0, R19, 0x1, ~R7, P0 ;  /* 0x0000000113007824 */ /* 0x000fe200000e0e07 */
[----:B------:R-:W-:Y:S01]  /*09a0*/  ISETP.GT.U32.AND P0, PT, R12, R17, PT ;  /* 0x000000110c00720c */ /* 0x000fe20003f04070 */
[----:B------:R-:W-:Y:S01]  /*09b0*/  IMAD.X R8, R7, 0x1, ~R3, P2 ;  /* 0x0000000107087824 */ /* 0x000fe200010e0e03 */
[----:B------:R-:W-:Y:S02]  /*09c0*/  ISETP.LT.U32.AND P1, PT, R11, R12, PT ;  /* 0x0000000c0b00720c */ /* 0x000fe40003f21070 */
[CC--:B------:R-:W-:Y:S02]  /*09d0*/  ISETP.GT.U32.AND.EX P0, PT, R9.reuse, R0.reuse, PT, P0 ;  /* 0x000000000900720c */ /* 0x0c0fe40003f04100 */
[----:B------:R-:W-:Y:S02]  /*09e0*/  ISETP.LT.U32.AND.EX P1, PT, R8, R9, PT, P1 ;  /* 0x000000090800720c */ /* 0x000fe40003f21110 */
[----:B------:R-:W-:Y:S02]  /*09f0*/  SEL R2, R12, R17, P0 ;  /* 0x000000110c027207 */ /* 0x000fe40000000000 */
[----:B------:R-:W-:-:S02]  /*0a00*/  SEL R13, R9, R0, P0 ;  /* 0x00000000090d7207 */ /* 0x000fc40000000000 */
        /* <DEDUP_REMOVED lines=9> */
.L_x_802:
        /* <DEDUP_REMOVED lines=25> */
.L_x_801:
        /* <DEDUP_REMOVED lines=17> */
.L_x_800:
[----:B------:R-:W-:Y:S05]  /*0d40*/  BSYNC.RECONVERGENT B1 ;  /* 0x0000000000017941 */ /* 0x000fea0003800200 */
.L_x_799:
[----:B------:R-:W-:-:S04]  /*0d50*/  IADD3 R7, P0, PT, R16, 0x1, RZ ;  /* 0x0000000110077810 */ /* 0x000fc80007f1e0ff */
[----:B------:R-:W-:Y:S01]  /*0d60*/  SEL R2, R2, R7, !P2 ;  /* 0x0000000702027207 */ /* 0x000fe20005000000 */
[----:B------:R-:W-:-:S03]  /*0d70*/  IMAD.X R11, RZ, RZ, R14, P0 ;  /* 0x000000ffff0b7224 */ /* 0x000fc600000e060e */
[----:B------:R-:W-:Y:S02]  /*0d80*/  ISETP.GE.U32.AND P0, PT, R2, R15, PT ;  /* 0x0000000f0200720c */ /* 0x000fe40003f06070 */
[----:B------:R-:W-:-:S04]  /*0d90*/  SEL R0, R0, R11, !P2 ;  /* 0x0000000b00007207 */ /* 0x000fc80005000000 */
[----:B------:R-:W-:-:S13]  /*0da0*/  ISETP.GE.U32.AND.EX P0, PT, R0, R17, PT, P0 ;  /* 0x000000110000720c */ /* 0x000fda0003f06100 */
[----:B------:R-:W-:Y:S05]  /*0db0*/  @!P0 BRA `(.L_x_802) ;  /* 0xfffffffc00388947 */ /* 0x000fea000383ffff */
.L_x_798:
[----:B------:R-:W-:Y:S05]  /*0dc0*/  BSYNC.RECONVERGENT B0 ;  /* 0x0000000000007941 */ /* 0x000fea0003800200 */
.L_x_790:
[----:B------:R-:W0:Y:S01]  /*0dd0*/  LDCU.64 UR4, c[0x0][0x3a8] ;  /* 0x00007500ff0477ac */ /* 0x000e220008000a00 */
[----:B------:R-:W-:-:S05]  /*0de0*/  IADD3 R2, P0, PT, R5, R2, RZ ;  /* 0x0000000205027210 */ /* 0x000fca0007f1e0ff */
[----:B------:R-:W-:Y:S01]  /*0df0*/  IMAD.X R3, R3, 0x1, R0, P0 ;  /* 0x0000000103037824 */ /* 0x000fe200000e0600 */
[----:B0-----:R-:W-:-:S04]  /*0e00*/  LEA R6, P1, R4, UR4, 0x3 ;  /* 0x0000000404067c11 */ /* 0x001fc8000f8218ff */
[----:B------:R-:W-:-:S05]  /*0e10*/  LEA.HI.X R7, R4, UR5, RZ, 0x3, P1 ;  /* 0x0000000504077c11 */ /* 0x000fca00088f1cff */
[----:B------:R-:W-:Y:S01]  /*0e20*/  STG.E.64 desc[UR8][R6.64], R2 ;  /* 0x0000000206007986 */ /* 0x000fe2000c101b08 */
[----:B------:R-:W-:Y:S05]  /*0e30*/  EXIT ;  /* 0x000000000000794d */ /* 0x000fea0003800000 */
.L_x_803:
        /* <DEDUP_REMOVED lines=12> */
.L_x_3420:


//--------------------- .text._ZN3cub18CUB_300001_SM_10006detail10merge_sort30DeviceMergeSortBlockSortKernelINS2_10policy_hubIN6thrust24THRUST_300001_SM_1000_NS6detail15normal_iteratorINS6_10device_ptrIiEEEEE9Policy600ESB_PNS0_8NullTypeESB_SF_m14edge_sort_funcIiEiSE_EEvbT0_T1_T2_T3_T4_PT6_PT7_T5_NS1_7vsmem_tE --------------------------
	.section	.text._ZN3cub18CUB_300001_SM_10006detail10merge_sort30DeviceMergeSortBlockSortKernelINS2_10policy_hubIN6thrust24THRUST_300001_SM_1000_NS6detail15normal_iteratorINS6_10device_ptrIiEEEEE9Policy600ESB_PNS0_8NullTypeESB_SF_m14edge_sort_funcIiEiSE_EEvbT0_T1_T2_T3_T4_PT6_PT7_T5_NS1_7vsmem_tE,"ax",@progbits
	.align	128
        .global         _ZN3cub18CUB_300001_SM_10006detail10merge_sort30DeviceMergeSortBlockSortKernelINS2_10policy_hubIN6thrust24THRUST_300001_SM_1000_NS6detail15normal_iteratorINS6_10device_ptrIiEEEEE9Policy600ESB_PNS0_8NullTypeESB_SF_m14edge_sort_funcIiEiSE_EEvbT0_T1_T2_T3_T4_PT6_PT7_T5_NS1_7vsmem_tE
        .type           _ZN3cub18CUB_300001_SM_10006detail10merge_sort30DeviceMergeSortBlockSortKernelINS2_10policy_hubIN6thrust24THRUST_300001_SM_1000_NS6detail15normal_iteratorINS6_10device_ptrIiEEEEE9Policy600ESB_PNS0_8NullTypeESB_SF_m14edge_sort_funcIiEiSE_EEvbT0_T1_T2_T3_T4_PT6_PT7_T5_NS1_7vsmem_tE,@function
        .size           _ZN3cub18CUB_300001_SM_10006detail10merge_sort30DeviceMergeSortBlockSortKernelINS2_10policy_hubIN6thrust24THRUST_300001_SM_1000_NS6detail15normal_iteratorINS6_10device_ptrIiEEEEE9Policy600ESB_PNS0_8NullTypeESB_SF_m14edge_sort_funcIiEiSE_EEvbT0_T1_T2_T3_T4_PT6_PT7_T5_NS1_7vsmem_tE,(.L_x_3421 - _ZN3cub18CUB_300001_SM_10006detail10merge_sort30DeviceMergeSortBlockSortKernelINS2_10policy_hubIN6thrust24THRUST_300001_SM_1000_NS6detail15normal_iteratorINS6_10device_ptrIiEEEEE9Policy600ESB_PNS0_8NullTypeESB_SF_m14edge_sort_funcIiEiSE_EEvbT0_T1_T2_T3_T4_PT6_PT7_T5_NS1_7vsmem_tE)
        .other          _ZN3cub18CUB_300001_SM_10006detail10merge_sort30DeviceMergeSortBlockSortKernelINS2_10policy_hubIN6thrust24THRUST_300001_SM_1000_NS6detail15normal_iteratorINS6_10device_ptrIiEEEEE9Policy600ESB_PNS0_8NullTypeESB_SF_m14edge_sort_funcIiEiSE_EEvbT0_T1_T2_T3_T4_PT6_PT7_T5_NS1_7vsmem_tE,@"STO_CUDA_ENTRY STV_DEFAULT"
_ZN3cub18CUB_300001_SM_10006detail10merge_sort30DeviceMergeSortBlockSortKernelINS2_10policy_hubIN6thrust24THRUST_300001_SM_1000_NS6detail15normal_iteratorINS6_10device_ptrIiEEEEE9Policy600ESB_PNS0_8NullTypeESB_SF_m14edge_sort_funcIiEiSE_EEvbT0_T1_T2_T3_T4_PT6_PT7_T5_NS1_7vsmem_tE:
.text._ZN3cub18CUB_300001_SM_10006detail10merge_sort30DeviceMergeSortBlockSortKernelINS2_10policy_hubIN6thrust24THRUST_300001_SM_1000_NS6detail15normal_iteratorINS6_10device_ptrIiEEEEE9Policy600ESB_PNS0_8NullTypeESB_SF_m14edge_sort_funcIiEiSE_EEvbT0_T1_T2_T3_T4_PT6_PT7_T5_NS1_7vsmem_tE:
[----:B------:R-:W-:Y:S01]  /*0000*/  LDC R1, c[0x0][0x37c] ;  /* 0x0000df00ff017b82 */ /* 0x000fe20000000800 */
[----:B------:R-:W0:Y:S01]  /*0010*/  S2R R3, SR_CTAID.X ;  /* 0x0000000000037919 */ /* 0x000e220000002500 */
[----:B------:R-:W1:Y:S01]  /*0020*/  LDCU UR4, c[0x0][0x370] ;  /* 0x00006e00ff0477ac */ /* 0x000e620008000800 */
[----:B------:R-:W2:Y:S01]  /*0030*/  LDCU.64 UR6, c[0x0][0x358] ;  /* 0x00006b00ff0677ac */ /* 0x000ea20008000a00 */
[----:B-1----:R-:W-:-:S04]  /*0040*/  UIADD3 UR4, UP0, UPT, UR4, -0x1, URZ ;  /* 0xffffffff04047890 */ /* 0x002fc8000ff1e0ff */
[----:B------:R-:W-:-:S06]  /*0050*/  UIADD3.X UR5, UPT, UPT, URZ, -0x1, URZ, UP0, !UPT ;  /* 0xffffffffff057890 */ /* 0x000fcc00087fe4ff */
[----:B------:R-:W-:Y:S01]  /*0060*/  IMAD.U32 R0, RZ, RZ, UR5 ;  /* 0x00000005ff007e24 */ /* 0x000fe2000f8e00ff */
[C---:B0-----:R-:W-:Y:S01]  /*0070*/  ISETP.LT.U32.AND P0, PT, R3.reuse, UR4, PT ;  /* 0x0000000403007c0c */ /* 0x041fe2000bf01070 */
[----:B------:R-:W-:-:S03]  /*0080*/  IMAD.WIDE.U32 R18, R3, 0x1100, RZ ;  /* 0x0000110003127825 */ /* 0x000fc600078e00ff */
[----:B------:R-:W-:-:S13]  /*0090*/  ISETP.GT.U32.AND.EX P0, PT, R0, RZ, PT, P0 ;  /* 0x000000ff0000720c */ /* 0x000fda0003f04100 */
[----:B--2---:R-:W-:Y:S05]  /*00a0*/  @!P0 BRA `(.L_x_804) ;  /* 0x000000f800ec8947 */ /* 0x004fea0003800000 */
[----:B------:R-:W0:Y:S01]  /*00b0*/  S2R R0, SR_TID.X ;  /* 0x0000000000007919 */ /* 0x000e220000002100 */
[----:B------:R-:W1:Y:S01]  /*00c0*/  LDCU.64 UR4, c[0x0][0x388] ;  /* 0x00007100ff0477ac */ /* 0x000e620008000a00 */
[----:B------:R-:W-:Y:S01]  /*00d0*/  ACQBULK ;  /* 0x000000000000782e */ /* 0x000fe20000000000 */
[----:B0-----:R-:W-:-:S05]  /*00e0*/  LOP3.LUT R2, R0, 0x3e0, RZ, 0xc0, !PT ;  /* 0x000003e000027812 */ /* 0x001fca00078ec0ff */
[----:B------:R-:W-:-:S05]  /*00f0*/  IMAD R2, R2, 0x11, RZ ;  /* 0x0000001102027824 */ /* 0x000fca00078e02ff */
[----:B------:R-:W-:-:S04]  /*0100*/  LOP3.LUT R3, R2, 0x1f, R0, 0xf8, !PT ;  /* 0x0000001f02037812 */ /* 0x000fc800078ef800 */
[----:B------:R-:W-:-:S05]  /*0110*/  IADD3 R4, P0, PT, R18, R3, RZ ;  /* 0x0000000312047210 */ /* 0x000fca0007f1e0ff */
[----:B------:R-:W-:Y:S02]  /*0120*/  IMAD.X R5, RZ, RZ, R19, P0 ;  /* 0x000000ffff057224 */ /* 0x000fe400000e0613 */
        /* <DEDUP_REMOVED lines=20> */
[----:B------:R0:W5:Y:S01]  /*0270*/  LDG.E R13, desc[UR6][R6.64+0x800] ;  /* 0x00080006060d7981 */ /* 0x000162000c1e1900 */
[----:B------:R-:W-:-:S02]  /*0280*/  SHF.R.U32.HI R5, RZ, 0x5, R0 ;  /* 0x00000005ff057819 */ /* 0x000fc40000011600 */
[----:B------:R-:W-:Y:S01]  /*0290*/  MOV R27, 0x400 ;  /* 0x00000400001b7802 */ /* 0x000fe20000000f00 */
[----:B------:R-:W1:Y:S01]  /*02a0*/  S2R R17, SR_LANEID ;  /* 0x0000000000117919 */ /* 0x000e620000000000 */
[----:B------:R-:W0:Y:S01]  /*02b0*/  S2R R15, SR_CgaCtaId ;  /* 0x00000000000f7919 */ /* 0x000e220000008800 */
[----:B-1----:R-:W-:Y:S01]  /*02c0*/  IMAD R5, R5, 0x220, R17 ;  /* 0x0000022005057824 */ /* 0x002fe200078e0211 */
[----:B0-----:R-:W-:-:S04]  /*02d0*/  LEA R27, R15, R27, 0x18 ;  /* 0x0000001b0f1b7211 */ /* 0x001fc800078ec0ff */
[----:B------:R-:W-:-:S05]  /*02e0*/  LEA R5, R5, R27, 0x2 ;  /* 0x0000001b05057211 */ /* 0x000fca00078e10ff */
[----:B------:R-:W-:Y:S01]  /*02f0*/  IMAD R6, R17, 0x40, R5 ;  /* 0x0000004011067824 */ /* 0x000fe200078e0205 */
[----:B--2---:R-:W-:Y:S04]  /*0300*/  STS [R5], R8 ;  /* 0x0000000805007388 */ /* 0x004fe80000000800 */
[----:B---3--:R-:W-:Y:S04]  /*0310*/  STS [R5+0x80], R10 ;  /* 0x0000800a05007388 */ /* 0x008fe80000000800 */
[----:B----4-:R-:W-:Y:S04]  /*0320*/  STS [R5+0x100], R12 ;  /* 0x0001000c05007388 */ /* 0x010fe80000000800 */
[----:B-----5:R-:W-:Y:S04]  /*0330*/  STS [R5+0x180], R14 ;  /* 0x0001800e05007388 */ /* 0x020fe80000000800 */
        /* <DEDUP_REMOVED lines=11> */
[----:B------:R0:W-:Y:S04]  /*03f0*/  STS [R5+0x780], R11 ;  /* 0x0007800b05007388 */ /* 0x0001e80000000800 */
[----:B------:R1:W-:Y:S01]  /*0400*/  STS [R5+0x800], R13 ;  /* 0x0008000d05007388 */ /* 0x0003e20000000800 */
[----:B------:R-:W-:-:S03]  /*0410*/  NOP ;  /* 0x0000000000007918 */ /* 0x000fc60000000000 */
[----:B------:R1:W2:Y:S04]  /*0420*/  LDS R24, [R6] ;  /* 0x0000000006187984 */ /* 0x0002a80000000800 */
        /* <DEDUP_REMOVED lines=9> */
[----:B------:R1:W1:Y:S04]  /*04c0*/  LDS R16, [R6+0x28] ;  /* 0x0000280006107984 */ /* 0x0002680000000800 */
[----:B------:R0:W1:Y:S04]  /*04d0*/  LDS R30, [R6+0x2c] ;  /* 0x00002c00061e7984 */ /* 0x0000680000000800 */
[----:B------:R0:W1:Y:S04]  /*04e0*/  LDS R23, [R6+0x30] ;  /* 0x0000300006177984 */ /* 0x0000680000000800 */
[----:B------:R0:W1:Y:S04]  /*04f0*/  LDS R31, [R6+0x34] ;  /* 0x00003400061f7984 */ /* 0x0000680000000800 */
[----:B------:R0:W1:Y:S04]  /*0500*/  LDS R15, [R6+0x38] ;  /* 0x00003800060f7984 */ /* 0x0000680000000800 */
[----:B------:R0:W1:Y:S04]  /*0510*/  LDS R32, [R6+0x3c] ;  /* 0x00003c0006207984 */ /* 0x0000680000000800 */
[----:B------:R0:W1:Y:S01]  /*0520*/  LDS R21, [R6+0x40] ;  /* 0x0000400006157984 */ /* 0x0000620000000800 */
[----:B------:R-:W-:Y:S08]  /*0530*/  BAR.SYNC.DEFER_BLOCKING 0x0 ;  /* 0x0000000000007b1d */ /* 0x000ff00000010000 */
[----:B------:R-:W-:Y:S01]  /*0540*/  PREEXIT ;  /* 0x000000000000782d */ /* 0x000fe20000000000 */
[----:B------:R-:W-:Y:S01]  /*0550*/  BSSY.RECONVERGENT B0, `(.L_x_805) ;  /* 0x0000016000007945 */ /* 0x000fe20003800200 */
[----:B------:R-:W-:Y:S01]  /*0560*/  PLOP3.LUT P0, PT, PT, PT, PT, 0x80, 0x8 ;  /* 0x000000000008781c */ /* 0x000fe20003f0f070 */
[----:B0-----:R-:W-:Y:S01]  /*0570*/  IMAD.MOV.U32 R11, RZ, RZ, RZ ;  /* 0x000000ffff0b7224 */ /* 0x001fe200078e00ff */
[----:B--234-:R-:W0:Y:S11]  /*0580*/  LDCU UR4, c[0x0][0x3c0] ;  /* 0x00007800ff0477ac */ /* 0x01ce360008000800 */
.L_x_807:
[----:B------:R-:W2:Y:S01]  /*0590*/  LDC.64 R8, c[0x0][0x3c8] ;  /* 0x0000f200ff087b82 */ /* 0x000ea20000000a00 */
[C---:B0-----:R-:W-:Y:S02]  /*05a0*/  IMAD R7, R11.reuse, UR4, R14 ;  /* 0x000000040b077c24 */ /* 0x041fe4000f8e020e */
[----:B------:R-:W-:Y:S02]  /*05b0*/  IMAD R33, R11, UR4, R24 ;  /* 0x000000040b217c24 */ /* 0x000fe4000f8e0218 */
[----:B--2---:R-:W-:-:S04]  /*05c0*/  IMAD.WIDE R10, R7, 0x4, R8 ;  /* 0x00000004070a7825 */ /* 0x004fc800078e0208 */
[----:B------:R-:W-:Y:S02]  /*05d0*/  IMAD.WIDE R8, R33, 0x4, R8 ;  /* 0x0000000421087825 */ /* 0x000fe400078e0208 */
[----:B------:R-:W2:Y:S04]  /*05e0*/  LDG.E R10, desc[UR6][R10.64] ;  /* 0x000000060a0a7981 */ /* 0x000ea8000c1e1900 */
[----:B------:R-:W2:Y:S01]  /*05f0*/  LDG.E R9, desc[UR6][R8.64] ;  /* 0x0000000608097981 */ /* 0x000ea2000c1e1900 */
[----:B------:R-:W-:Y:S01]  /*0600*/  IMAD.MOV.U32 R7, RZ, RZ, R24 ;  /* 0x000000ffff077224 */ /* 0x000fe200078e0018 */
[----:B------:R-:W-:Y:S02]  /*0610*/  MOV R22, R14 ;  /* 0x0000000e00167202 */ /* 0x000fe40000000f00 */
        /* <DEDUP_REMOVED lines=9> */
.L_x_806:
[----:B------:R-:W-:Y:S05]  /*06b0*/  BSYNC.RECONVERGENT B0 ;  /* 0x0000000000007941 */ /* 0x000fea0003800200 */
.L_x_805:
[----:B------:R-:W-:Y:S01]  /*06c0*/  HFMA2 R10, -RZ, RZ, 0, 0 ;  /* 0x00000000ff0a7431 */ /* 0x000fe200000001ff */
[----:B------:R-:W-:Y:S01]  /*06d0*/  BSSY.RECONVERGENT B0, `(.L_x_808) ;  /* 0x0000015000007945 */ /* 0x000fe20003800200 */
[----:B------:R-:W-:Y:S01]  /*06e0*/  PLOP3.LUT P0, PT, PT, PT, PT, 0x80, 0x8 ;  /* 0x000000000008781c */ /* 0x000fe20003f0f070 */
[----:B------:R-:W0:-:S12]  /*06f0*/  LDCU UR4, c[0x0][0x3c0] ;  /* 0x00007800ff0477ac */ /* 0x000e180008000800 */
.L_x_810:
[----:B------:R-:W2:Y:S01]  /*0700*/  LDC.64 R8, c[0x0][0x3c8] ;  /* 0x0000f200ff087b82 */ /* 0x000ea20000000a00 */
[C---:B0-----:R-:W-:Y:S02]  /*0710*/  IMAD R11, R10.reuse, UR4, R25 ;  /* 0x000000040a0b7c24 */ /* 0x041fe4000f8e0219 */
[----:B------:R-:W-:Y:S02]  /*0720*/  IMAD R33, R10, UR4, R20 ;  /* 0x000000040a217c24 */ /* 0x000fe4000f8e0214 */
[----:B--2---:R-:W-:-:S04]  /*0730*/  IMAD.WIDE R10, R11, 0x4, R8 ;  /* 0x000000040b0a7825 */ /* 0x004fc800078e0208 */
        /* <DEDUP_REMOVED lines=11> */
[----:B------:R-:W-:Y:S02]  /*07f0*/  PLOP3.LUT P0, PT, PT, PT, PT, 0x8, 0x80 ;  /* 0x000000000080781c */ /* 0x000fe40003f0e170 */
[----:B------:R-:W-:-:S09]  /*0800*/  MOV R14, R25 ;  /* 0x00000019000e7202 */ /* 0x000fd20000000f00 */
[----:B------:R-:W-:Y:S05]  /*0810*/  @P1 BRA P2, `(.L_x_810) ;  /* 0xfffffffc00b81947 */ /* 0x000fea000103ffff */
.L_x_809:
[----:B------:R-:W-:Y:S05]  /*0820*/  BSYNC.RECONVERGENT B0 ;  /* 0x0000000000007941 */ /* 0x000fea0003800200 */
.L_x_808:
[----:B------:R-:W-:Y:S01]  /*0830*/  BSSY.RECONVERGENT B0, `(.L_x_811) ;  /* 0x0000016000007945 */ /* 0x000fe20003800200 */
[----:B------:R-:W-:Y:S01]  /*0840*/  PLOP3.LUT P0, PT, PT, PT, PT, 0x80, 0x8 ;  /* 0x000000000008781c */ /* 0x000fe20003f0f070 */
[----:B------:R-:W-:Y:S01]  /*0850*/  IMAD.MOV.U32 R11, RZ, RZ, RZ ;  /* 0x000000ffff0b7224 */ /* 0x000fe200078e00ff */
[----:B------:R-:W0:Y:S11]  /*0860*/  LDCU UR4, c[0x0][0x3c0] ;  /* 0x00007800ff0477ac */ /* 0x000e360008000800 */
.L_x_813:
        /* <DEDUP_REMOVED lines=18> */
.L_x_812:
[----:B------:R-:W-:Y:S05]  /*0990*/  BSYNC.RECONVERGENT B0 ;  /* 0x0000000000007941 */ /* 0x000fea0003800200 */
.L_x_811:
[----:B------:R-:W-:Y:S01]  /*09a0*/  HFMA2 R10, -RZ, RZ, 0, 0 ;  /* 0x00000000ff0a7431 */ /* 0x000fe200000001ff */
[----:B------:R-:W-:Y:S01]  /*09b0*/  BSSY.RECONVERGENT B0, `(.L_x_814) ;  /* 0x0000015000007945 */ /* 0x000fe20003800200 */
[----:B------:R-:W-:Y:S01]  /*09c0*/  PLOP3.LUT P0, PT, PT, PT, PT, 0x80, 0x8 ;  /* 0x000000000008781c */ /* 0x000fe20003f0f070 */
[----:B------:R-:W0:-:S12]  /*09d0*/  LDCU UR4, c[0x0][0x3c0] ;  /* 0x00007800ff0477ac */ /* 0x000e180008000800 */
.L_x_816:
        /* <DEDUP_REMOVED lines=18> */
.L_x_815:
[----:B------:R-:W-:Y:S05]  /*0b00*/  BSYNC.RECONVERGENT B0 ;  /* 0x0000000000007941 */ /* 0x000fea0003800200 */
.L_x_814:
[----:B------:R-:W-:Y:S01]  /*0b10*/  BSSY.RECONVERGENT B0, `(.L_x_817) ;  /* 0x0000016000007945 */ /* 0x000fe20003800200 */
[----:B------:R-:W-:Y:S01]  /*0b20*/  PLOP3.LUT P0, PT, PT, PT, PT, 0x80, 0x8 ;  /* 0x000000000008781c */ /* 0x000fe20003f0f070 */
[----:B------:R-:W-:Y:S01]  /*0b30*/  IMAD.MOV.U32 R10, RZ, RZ, RZ ;  /* 0x000000ffff0a7224 */ /* 0x000fe200078e00ff */
[----:B------:R-:W0:Y:S11]  /*0b40*/  LDCU UR4, c[0x0][0x3c0] ;  /* 0x00007800ff0477ac */ /* 0x000e360008000800 */
.L_x_819:
        /* <DEDUP_REMOVED lines=18> */
.L_x_818:
[----:B------:R-:W-:Y:S05]  /*0c70*/  BSYNC.RECONVERGENT B0 ;  /* 0x0000000000007941 */ /* 0x000fea0003800200 */
.L_x_817:
[----:B------:R-:W-:Y:S01]  /*0c80*/  HFMA2 R11, -RZ, RZ, 0, 0 ;  /* 0x00000000ff0b7431 */ /* 0x000fe200000001ff */
[----:B------:R-:W-:Y:S01]  /*0c90*/  BSSY.RECONVERGENT B0, `(.L_x_820) ;  /* 0x0000015000007945 */ /* 0x000fe20003800200 */
[----:B------:R-:W-:Y:S01]  /*0ca0*/  PLOP3.LUT P0, PT, PT, PT, PT, 0x80, 0x8 ;  /* 0x000000000008781c */ /* 0x000fe20003f0f070 */
[----:B------:R-:W0:-:S12]  /*0cb0*/  LDCU UR4, c[0x0][0x3c0] ;  /* 0x00007800ff0477ac */ /* 0x000e180008000800 */
.L_x_822:
[----:B------:R-:W2:Y:S01]  /*0cc0*/  LDC.64 R8, c[0x0][0x3c8] ;  /* 0x0000f200ff087b82 */ /* 0x000ea20000000a00 */
[C---:B01----:R-:W-:Y:S02]  /*0cd0*/  IMAD R13, R11.reuse, UR4, R30 ;  /* 0x000000040b0d7c24 */ /* 0x043fe4000f8e021e */
        /* <DEDUP_REMOVED lines=16> */
.L_x_821:
[----:B------:R-:W-:Y:S05]  /*0de0*/  BSYNC.RECONVERGENT B0 ;  /* 0x0000000000007941 */ /* 0x000fea0003800200 */
.L_x_820:
[----:B------:R-:W-:Y:S01]  /*0df0*/  BSSY.RECONVERGENT B0, `(.L_x_823) ;  /* 0x0000016000007945 */ /* 0x000fe20003800200 */
[----:B------:R-:W-:Y:S01]  /*0e00*/  PLOP3.LUT P0, PT, PT, PT, PT, 0x80, 0x8 ;  /* 0x000000000008781c */ /* 0x000fe20003f0f070 */
[----:B------:R-:W-:Y:S01]  /*0e10*/  IMAD.MOV.U32 R10, RZ, RZ, RZ ;  /* 0x000000ffff0a7224 */ /* 0x000fe200078e00ff */
[----:B------:R-:W0:Y:S11]  /*0e20*/  LDCU UR4, c[0x0][0x3c0] ;  /* 0x00007800ff0477ac */ /* 0x000e360008000800 */
.L_x_825:
[----:B------:R-:W1:Y:S01]  /*0e30*/  LDC.64 R8, c[0x0][0x3c8] ;  /* 0x0000f200ff087b82 */ /* 0x000e620000000a00 */
[C---:B0-----:R-:W-:Y:S02]  /*0e40*/  IMAD R11, R10.reuse, UR4, R31 ;  /* 0x000000040a0b7c24 */ /* 0x041fe4000f8e021f */
[----:B------:R-:W-:Y:S02]  /*0e50*/  IMAD R33, R10, UR4, R23 ;  /* 0x000000040a217c24 */ /* 0x000fe4000f8e0217 */
[----:B-1----:R-:W-:-:S04]  /*0e60*/  IMAD.WIDE R10, R11, 0x4, R8 ;  /* 0x000000040b0a7825 */ /* 0x002fc800078e0208 */
        /* <DEDUP_REMOVED lines=14> */
.L_x_824:
[----:B------:R-:W-:Y:S05]  /*0f50*/  BSYNC.RECONVERGENT B0 ;  /* 0x0000000000007941 */ /* 0x000fea0003800200 */
.L_x_823:
[----:B------:R-:W-:Y:S01]  /*0f60*/  HFMA2 R10, -RZ, RZ, 0, 0 ;  /* 0x00000000ff0a7431 */ /* 0x000fe200000001ff */
[----:B------:R-:W-:Y:S01]  /*0f70*/  BSSY.RECONVERGENT B0, `(.L_x_826) ;  /* 0x0000015000007945 */ /* 0x000fe20003800200 */
[----:B------:R-:W-:Y:S01]  /*0f80*/  PLOP3.LUT P0, PT, PT, PT, PT, 0x80, 0x8 ;  /* 0x000000000008781c */ /* 0x000fe20003f0f070 */
[----:B------:R-:W0:-:S12]  /*0f90*/  LDCU UR4, c[0x0][0x3c0] ;  /* 0x00007800ff0477ac */ /* 0x000e180008000800 */
.L_x_828:
[----:B------:R-:W1:Y:S01]  /*0fa0*/  LDC.64 R8, c[0x0][0x3c8] ;  /* 0x0000f200ff087b82 */ /* 0x000e620000000a00 */
[C---:B0-----:R-:W-:Y:S02]  /*0fb0*/  IMAD R11, R10.reuse, UR4, R32 ;  /* 0x000000040a0b7c24 */ /* 0x041fe4000f8e0220 */
[----:B------:R-:W-:Y:S02]  /*0fc0*/  IMAD R23, R10, UR4, R15 ;  /* 0x000000040a177c24 */ /* 0x000fe4000f8e020f */
[----:B-1----:R-:W-:-:S04]  /*0fd0*/  IMAD.WIDE R10, R11, 0x4, R8 ;  /* 0x000000040b0a7825 */ /* 0x002fc800078e0208 */
        /* <DEDUP_REMOVED lines=14> */
.L_x_827:
[----:B------:R-:W-:Y:S05]  /*10c0*/  BSYNC.RECONVERGENT B0 ;  /* 0x0000000000007941 */ /* 0x000fea0003800200 */
.L_x_826:
[----:B------:R-:W-:Y:S01]  /*10d0*/  BSSY.RECONVERGENT B0, `(.L_x_829) ;  /* 0x0000016000007945 */ /* 0x000fe20003800200 */
[----:B------:R-:W-:Y:S01]  /*10e0*/  PLOP3.LUT P0, PT, PT, PT, PT, 0x80, 0x8 ;  /* 0x000000000008781c */ /* 0x000fe20003f0f070 */
[----:B------:R-:W-:Y:S01]  /*10f0*/  IMAD.MOV.U32 R10, RZ, RZ, RZ ;  /* 0x000000ffff0a7224 */ /* 0x000fe200078e00ff */
[----:B------:R-:W0:Y:S11]  /*1100*/  LDCU UR4, c[0x0][0x3c0] ;  /* 0x00007800ff0477ac */ /* 0x000e360008000800 */
.L_x_831:
        /* <DEDUP_REMOVED lines=18> */
.L_x_830:
[----:B------:R-:W-:Y:S05]  /*1230*/  BSYNC.RECONVERGENT B0 ;  /* 0x0000000000007941 */ /* 0x000fea0003800200 */
.L_x_829:
[----:B------:R-:W-:Y:S01]  /*1240*/  HFMA2 R10, -RZ, RZ, 0, 0 ;  /* 0x00000000ff0a7431 */ /* 0x000fe200000001ff */
[----:B------:R-:W-:Y:S01]  /*1250*/  BSSY.RECONVERGENT B0, `(.L_x_832) ;  /* 0x0000015000007945 */ /* 0x000fe20003800200 */
[----:B------:R-:W-:Y:S01]  /*1260*/  PLOP3.LUT P0, PT, PT, PT, PT, 0x80, 0x8 ;  /* 0x000000000008781c */ /* 0x000fe20003f0f070 */
[----:B------:R-:W0:-:S12]  /*1270*/  LDCU UR4, c[0x0][0x3c0] ;  /* 0x00007800ff0477ac */ /* 0x000e180008000800 */
.L_x_834:
        /* <DEDUP_REMOVED lines=18> */
.L_x_833:
[----:B------:R-:W-:Y:S05]  /*13a0*/  BSYNC.RECONVERGENT B0 ;  /* 0x0000000000007941 */ /* 0x000fea0003800200 */
.L_x_832:
[----:B------:R-:W-:Y:S01]  /*13b0*/  BSSY.RECONVERGENT B0, `(.L_x_835) ;  /* 0x0000016000007945 */ /* 0x000fe20003800200 */
[----:B------:R-:W-:Y:S01]  /*13c0*/  PLOP3.LUT P0, PT, PT, PT, PT, 0x80, 0x8 ;  /* 0x000000000008781c */ /* 0x000fe20003f0f070 */
[----:B------:R-:W-:Y:S01]  /*13d0*/  IMAD.MOV.U32 R11, RZ, RZ, RZ ;  /* 0x000000ffff0b7224 */ /* 0x000fe200078e00ff */
[----:B------:R-:W0:Y:S11]  /*13e0*/  LDCU UR4, c[0x0][0x3c0] ;  /* 0x00007800ff0477ac */ /* 0x000e360008000800 */
.L_x_837:
        /* <DEDUP_REMOVED lines=18> */
.L_x_836:
[----:B------:R-:W-:Y:S05]  /*1510*/  BSYNC.RECONVERGENT B0 ;  /* 0x0000000000007941 */ /* 0x000fea0003800200 */
.L_x_835:
[----:B------:R-:W-:Y:S01]  /*1520*/  HFMA2 R11, -RZ, RZ, 0, 0 ;  /* 0x00000000ff0b7431 */ /* 0x000fe200000001ff */
[----:B------:R-:W-:Y:S01]  /*1530*/  BSSY.RECONVERGENT B0, `(.L_x_838) ;  /* 0x0000015000007945 */ /* 0x000fe20003800200 */
[----:B------:R-:W-:Y:S01]  /*1540*/  PLOP3.LUT P0, PT, PT, PT, PT, 0x80, 0x8 ;  /* 0x000000000008781c */ /* 0x000fe20003f0f070 */
[----:B------:R-:W0:-:S12]  /*1550*/  LDCU UR4, c[0x0][0x3c0] ;  /* 0x00007800ff0477ac */ /* 0x000e180008000800 */
.L_x_840:
        /* <DEDUP_REMOVED lines=18> */
.L_x_839:
[----:B------:R-:W-:Y:S05]  /*1680*/  BSYNC.RECONVERGENT B0 ;  /* 0x0000000000007941 */ /* 0x000fea0003800200 */
.L_x_838:
[----:B------:R-:W-:Y:S01]  /*1690*/  BSSY.RECONVERGENT B0, `(.L_x_841) ;  /* 0x0000016000007945 */ /* 0x000fe20003800200 */
[----:B------:R-:W-:Y:S01]  /*16a0*/  PLOP3.LUT P0, PT, PT, PT, PT, 0x80, 0x8 ;  /* 0x000000000008781c */ /* 0x000fe20003f0f070 */
[----:B------:R-:W-:Y:S01]  /*16b0*/  IMAD.MOV.U32 R10, RZ, RZ, RZ ;  /* 0x000000ffff0a7224 */ /* 0x000fe200078e00ff */
[----:B------:R-:W0:Y:S11]  /*16c0*/  LDCU UR4, c[0x0][0x3c0] ;  /* 0x00007800ff0477ac */ /* 0x000e360008000800 */
.L_x_843:
        /* <DEDUP_REMOVED lines=18> */
.L_x_842:
[----:B------:R-:W-:Y:S05]  /*17f0*/  BSYNC.RECONVERGENT B0 ;  /* 0x0000000000007941 */ /* 0x000fea0003800200 */
.L_x_841:
[----:B------:R-:W-:Y:S01]  /*1800*/  HFMA2 R10, -RZ, RZ, 0, 0 ;  /* 0x00000000ff0a7431 */ /* 0x000fe200000001ff */
[----:B------:R-:W-:Y:S01]  /*1810*/  BSSY.RECONVERGENT B0, `(.L_x_844) ;  /* 0x0000015000007945 */ /* 0x000fe20003800200 */
[----:B------:R-:W-:Y:S01]  /*1820*/  PLOP3.LUT P0, PT, PT, PT, PT, 0x80, 0x8 ;  /* 0x000000000008781c */ /* 0x000fe20003f0f070 */
[----:B------:R-:W0:-:S12]  /*1830*/  LDCU UR4, c[0x0][0x3c0] ;  /* 0x00007800ff0477ac */ /* 0x000e180008000800 */
.L_x_846:
        /* <DEDUP_REMOVED lines=18> */
.L_x_845:
[----:B------:R-:W-:Y:S05]  /*1960*/  BSYNC.RECONVERGENT B0 ;  /* 0x0000000000007941 */ /* 0x000fea0003800200 */
.L_x_844:
[----:B------:R-:W-:Y:S01]  /*1970*/  BSSY.RECONVERGENT B0, `(.L_x_847) ;  /* 0x0000016000007945 */ /* 0x000fe20003800200 */
[----:B------:R-:W-:Y:S01]  /*1980*/  PLOP3.LUT P0, PT, PT, PT, PT, 0x80, 0x8 ;  /* 0x000000000008781c */ /* 0x000fe20003f0f070 */
[----:B------:R-:W-:Y:S01]  /*1990*/  IMAD.MOV.U32 R10, RZ, RZ, RZ ;  /* 0x000000ffff0a7224 */ /* 0x000fe200078e00ff */
[----:B------:R-:W0:Y:S11]  /*19a0*/  LDCU UR4, c[0x0][0x3c0] ;  /* 0x00007800ff0477ac */ /* 0x000e360008000800 */
.L_x_849:
        /* <DEDUP_REMOVED lines=18> */
.L_x_848:
[----:B------:R-:W-:Y:S05]  /*1ad0*/  BSYNC.RECONVERGENT B0 ;  /* 0x0000000000007941 */ /* 0x000fea0003800200 */
.L_x_847:
[----:B------:R-:W-:Y:S01]  /*1ae0*/  HFMA2 R10, -RZ, RZ, 0, 0 ;  /* 0x00000000ff0a7431 */ /* 0x000fe200000001ff */
[----:B------:R-:W-:Y:S01]  /*1af0*/  BSSY.RECONVERGENT B0, `(.L_x_850) ;  /* 0x0000015000007945 */ /* 0x000fe20003800200 */
[----:B------:R-:W-:Y:S01]  /*1b00*/  PLOP3.LUT P0, PT, PT, PT, PT, 0x80, 0x8 ;  /* 0x000000000008781c */ /* 0x000fe20003f0f070 */
[----:B------:R-:W0:-:S12]  /*1b10*/  LDCU UR4, c[0x0][0x3c0] ;  /* 0x00007800ff0477ac */ /* 0x000e180008000800 */
.L_x_852:
        /* <DEDUP_REMOVED lines=18> */
.L_x_851:
[----:B------:R-:W-:Y:S05]  /*1c40*/  BSYNC.RECONVERGENT B0 ;  /* 0x0000000000007941 */ /* 0x000fea0003800200 */
.L_x_850:
[----:B------:R-:W-:Y:S01]  /*1c50*/  BSSY.RECONVERGENT B0, `(.L_x_853) ;  /* 0x0000016000007945 */ /* 0x000fe20003800200 */
[----:B------:R-:W-:Y:S01]  /*1c60*/  PLOP3.LUT P0, PT, PT, PT, PT, 0x80, 0x8 ;  /* 0x000000000008781c */ /* 0x000fe20003f0f070 */
[----:B------:R-:W-:Y:S01]  /*1c70*/  IMAD.MOV.U32 R11, RZ, RZ, RZ ;  /* 0x000000ffff0b7224 */ /* 0x000fe200078e00ff */
[----:B------:R-:W0:Y:S11]  /*1c80*/  LDCU UR4, c[0x0][0x3c0] ;  /* 0x00007800ff0477ac */ /* 0x000e360008000800 */
.L_x_855:
        /* <DEDUP_REMOVED lines=18> */
.L_x_854:
[----:B------:R-:W-:Y:S05]  /*1db0*/  BSYNC.RECONVERGENT B0 ;  /* 0x0000000000007941 */ /* 0x000fea0003800200 */
.L_x_853:
[----:B------:R-:W-:Y:S01]  /*1dc0*/  HFMA2 R10, -RZ, RZ, 0, 0 ;  /* 0x00000000ff0a7431 */ /* 0x000fe200000001ff */
[----:B------:R-:W-:Y:S01]  /*1dd0*/  BSSY.RECONVERGENT B0, `(.L_x_856) ;  /* 0x0000015000007945 */ /* 0x000fe20003800200 */
[----:B------:R-:W-:Y:S01]  /*1de0*/  PLOP3.LUT P0, PT, PT, PT, PT, 0x80, 0x8 ;  /* 0x000000000008781c */ /* 0x000fe20003f0f070 */
[----:B------:R-:W0:-:S12]  /*1df0*/  LDCU UR4, c[0x0][0x3c0] ;  /* 0x00007800ff0477ac */ /* 0x000e180008000800 */
.L_x_858:
        /* <DEDUP_REMOVED lines=18> */
.L_x_857:
[----:B------:R-:W-:Y:S05]  /*1f20*/  BSYNC.RECONVERGENT B0 ;  /* 0x0000000000007941 */ /* 0x000fea0003800200 */
.L_x_856:
[----:B------:R-:W-:Y:S01]  /*1f30*/  BSSY.RECONVERGENT B0, `(.L_x_859) ;  /* 0x0000016000007945 */ /* 0x000fe20003800200 */
[----:B------:R-:W-:Y:S01]  /*1f40*/  PLOP3.LUT P0, PT, PT, PT, PT, 0x80, 0x8 ;  /* 0x000000000008781c */ /* 0x000fe20003f0f070 */
[----:B------:R-:W-:Y:S01]  /*1f50*/  IMAD.MOV.U32 R10, RZ, RZ, RZ ;  /* 0x000000ffff0a7224 */ /* 0x000fe200078e00ff */
[----:B------:R-:W0:Y:S11]  /*1f60*/  LDCU UR4, c[0x0][0x3c0] ;  /* 0x00007800ff0477ac */ /* 0x000e360008000800 */
.L_x_861:
        /* <DEDUP_REMOVED lines=18> */
.L_x_860:
[----:B------:R-:W-:Y:S05]  /*2090*/  BSYNC.RECONVERGENT B0 ;  /* 0x0000000000007941 */ /* 0x000fea0003800200 */
.L_x_859:
[----:B------:R-:W-:Y:S01]  /*20a0*/  HFMA2 R11, -RZ, RZ, 0, 0 ;  /* 0x00000000ff0b7431 */ /* 0x000fe200000001ff */
[----:B------:R-:W-:Y:S01]  /*20b0*/  BSSY.RECONVERGENT B0, `(.L_x_862) ;  /* 0x0000015000007945 */ /* 0x000fe20003800200 */
[----:B------:R-:W-:Y:S01]  /*20c0*/  PLOP3.LUT P0, PT, PT, PT, PT, 0x80, 0x8 ;  /* 0x000000000008781c */ /* 0x000fe20003f0f070 */
[----:B------:R-:W0:-:S12]  /*20d0*/  LDCU UR4, c[0x0][0x3c0] ;  /* 0x00007800ff0477ac */ /* 0x000e180008000800 */
.L_x_864:
        /* <DEDUP_REMOVED lines=18> */
.L_x_863:
[----:B------:R-:W-:Y:S05]  /*2200*/  BSYNC.RECONVERGENT B0 ;  /* 0x0000000000007941 */ /* 0x000fea0003800200 */
.L_x_862:
[----:B------:R-:W-:Y:S01]  /*2210*/  BSSY.RECONVERGENT B0, `(.L_x_865) ;  /* 0x0000016000007945 */ /* 0x000fe20003800200 */
[----:B------:R-:W-:Y:S01]  /*2220*/  PLOP3.LUT P0, PT, PT, PT, PT, 0x80, 0x8 ;  /* 0x000000000008781c */ /* 0x000fe20003f0f070 */
[----:B------:R-:W-:Y:S01]  /*2230*/  IMAD.MOV.U32 R11, RZ, RZ, RZ ;  /* 0x000000ffff0b7224 */ /* 0x000fe200078e00ff */
[----:B------:R-:W0:Y:S11]  /*2240*/  LDCU UR4, c[0x0][0x3c0] ;  /* 0x00007800ff0477ac */ /* 0x000e360008000800 */
.L_x_867:
        /* <DEDUP_REMOVED lines=18> */
.L_x_866:
[----:B------:R-:W-:Y:S05]  /*2370*/  BSYNC.RECONVERGENT B0 ;  /* 0x0000000000007941 */ /* 0x000fea0003800200 */
.L_x_865:
[----:B------:R-:W-:Y:S01]  /*2380*/  HFMA2 R10, -RZ, RZ, 0, 0 ;  /* 0x00000000ff0a7431 */ /* 0x000fe200000001ff */
[----:B------:R-:W-:Y:S01]  /*2390*/  BSSY.RECONVERGENT B0, `(.L_x_868) ;  /* 0x0000015000007945 */ /* 0x000fe20003800200 */
[----:B------:R-:W-:Y:S01]  /*23a0*/  PLOP3.LUT P0, PT, PT, PT, PT, 0x80, 0x8 ;  /* 0x000000000008781c */ /* 0x000fe20003f0f070 */
[----:B------:R-:W0:-:S12]  /*23b0*/  LDCU UR4, c[0x0][0x3c0] ;  /* 0x00007800ff0477ac */ /* 0x000e180008000800 */
.L_x_870:
        /* <DEDUP_REMOVED lines=18> */
.L_x_869:
[----:B------:R-:W-:Y:S05]  /*24e0*/  BSYNC.RECONVERGENT B0 ;  /* 0x0000000000007941 */ /* 0x000fea0003800200 */
.L_x_868:
[----:B------:R-:W-:Y:S01]  /*24f0*/  BSSY.RECONVERGENT B0, `(.L_x_871) ;  /* 0x0000016000007945 */ /* 0x000fe20003800200 */
[----:B------:R-:W-:Y:S01]  /*2500*/  PLOP3.LUT P0, PT, PT, PT, PT, 0x80, 0x8 ;  /* 0x000000000008781c */ /* 0x000fe20003f0f070 */
[----:B------:R-:W-:Y:S01]  /*2510*/  IMAD.MOV.U32 R10, RZ, RZ, RZ ;  /* 0x000000ffff0a7224 */ /* 0x000fe200078e00ff */
[----:B------:R-:W0:Y:S11]  /*2520*/  LDCU UR4, c[0x0][0x3c0] ;  /* 0x00007800ff0477ac */ /* 0x000e360008000800 */
.L_x_873:
        /* <DEDUP_REMOVED lines=18> */
.L_x_872:
[----:B------:R-:W-:Y:S05]  /*2650*/  BSYNC.RECONVERGENT B0 ;  /* 0x0000000000007941 */ /* 0x000fea0003800200 */
.L_x_871:
[----:B------:R-:W-:Y:S01]  /*2660*/  HFMA2 R10, -RZ, RZ, 0, 0 ;  /* 0x00000000ff0a7431 */ /* 0x000fe200000001ff */
[----:B------:R-:W-:Y:S01]  /*2670*/  BSSY.RECONVERGENT B0, `(.L_x_874) ;  /* 0x0000015000007945 */ /* 0x000fe20003800200 */
[----:B------:R-:W-:Y:S01]  /*2680*/  PLOP3.LUT P0, PT, PT, PT, PT, 0x80, 0x8 ;  /* 0x000000000008781c */ /* 0x000fe20003f0f070 */
[----:B------:R-:W0:-:S12]  /*2690*/  LDCU UR4, c[0x0][0x3c0] ;  /* 0x00007800ff0477ac */ /* 0x000e180008000800 */
.L_x_876:
        /* <DEDUP_REMOVED lines=18> */
.L_x_875:
[----:B------:R-:W-:Y:S05]  /*27c0*/  BSYNC.RECONVERGENT B0 ;  /* 0x0000000000007941 */ /* 0x000fea0003800200 */
.L_x_874:
[----:B------:R-:W-:Y:S01]  /*27d0*/  BSSY.RECONVERGENT B0, `(.L_x_877) ;  /* 0x0000016000007945 */ /* 0x000fe20003800200 */
[----:B------:R-:W-:Y:S01]  /*27e0*/  PLOP3.LUT P0, PT, PT, PT, PT, 0x80, 0x8 ;  /* 0x000000000008781c */ /* 0x000fe20003f0f070 */
[----:B------:R-:W-:Y:S01]  /*27f0*/  IMAD.MOV.U32 R10, RZ, RZ, RZ ;  /* 0x000000ffff0a7224 */ /* 0x000fe200078e00ff */
[----:B------:R-:W0:Y:S11]  /*2800*/  LDCU UR4, c[0x0][0x3c0] ;  /* 0x00007800ff0477ac */ /* 0x000e360008000800 */
.L_x_879:
        /* <DEDUP_REMOVED lines=18> */
.L_x_878:
[----:B------:R-:W-:Y:S05]  /*2930*/  BSYNC.RECONVERGENT B0 ;  /* 0x0000000000007941 */ /* 0x000fea0003800200 */
.L_x_877:
[----:B------:R-:W-:Y:S01]  /*2940*/  HFMA2 R11, -RZ, RZ, 0, 0 ;  /* 0x00000000ff0b7431 */ /* 0x000fe200000001ff */
[----:B------:R-:W-:Y:S01]  /*2950*/  BSSY.RECONVERGENT B0, `(.L_x_880) ;  /* 0x0000015000007945 */ /* 0x000fe20003800200 */
[----:B------:R-:W-:Y:S01]  /*2960*/  PLOP3.LUT P0, PT, PT, PT, PT, 0x80, 0x8 ;  /* 0x000000000008781c */ /* 0x000fe20003f0f070 */
[----:B------:R-:W0:-:S12]  /*2970*/  LDCU UR4, c[0x0][0x3c0] ;  /* 0x00007800ff0477ac */ /* 0x000e180008000800 */
.L_x_882:
        /* <DEDUP_REMOVED lines=18> */
.L_x_881:
[----:B------:R-:W-:Y:S05]  /*2aa0*/  BSYNC.RECONVERGENT B0 ;  /* 0x0000000000007941 */ /* 0x000fea0003800200 */
.L_x_880:
[----:B------:R-:W-:Y:S01]  /*2ab0*/  BSSY.RECONVERGENT B0, `(.L_x_883) ;  /* 0x0000016000007945 */ /* 0x000fe20003800200 */
[----:B------:R-:W-:Y:S01]  /*2ac0*/  PLOP3.LUT P0, PT, PT, PT, PT, 0x80, 0x8 ;  /* 0x000000000008781c */ /* 0x000fe20003f0f070 */
[----:B------:R-:W-:Y:S01]  /*2ad0*/  IMAD.MOV.U32 R10, RZ, RZ, RZ ;  /* 0x000000ffff0a7224 */ /* 0x000fe200078e00ff */
[----:B------:R-:W0:Y:S11]  /*2ae0*/  LDCU UR4, c[0x0][0x3c0] ;  /* 0x00007800ff0477ac */ /* 0x000e360008000800 */
.L_x_885:
        /* <DEDUP_REMOVED lines=18> */
.L_x_884:
[----:B------:R-:W-:Y:S05]  /*2c10*/  BSYNC.RECONVERGENT B0 ;  /* 0x0000000000007941 */ /* 0x000fea0003800200 */
.L_x_883:
[----:B------:R-:W-:Y:S01]  /*2c20*/  HFMA2 R10, -RZ, RZ, 0, 0 ;  /* 0x00000000ff0a7431 */ /* 0x000fe200000001ff */
[----:B------:R-:W-:Y:S01]  /*2c30*/  BSSY.RECONVERGENT B0, `(.L_x_886) ;  /* 0x0000015000007945 */ /* 0x000fe20003800200 */
[----:B------:R-:W-:Y:S01]  /*2c40*/  PLOP3.LUT P0, PT, PT, PT, PT, 0x80, 0x8 ;  /* 0x000000000008781c */ /* 0x000fe20003f0f070 */
[----:B------:R-:W0:-:S12]  /*2c50*/  LDCU UR4, c[0x0][0x3c0] ;  /* 0x00007800ff0477ac */ /* 0x000e180008000800 */
.L_x_888:
        /* <DEDUP_REMOVED lines=12> */
[----:B------:R-:W-:Y:S01]  /*2d20*/  HFMA2 R10, -RZ, RZ, 0, 5.9604644775390625e-08 ;  /* 0x00000001ff0a7431 */ /* 0x000fe200000001ff */
[----:B------:R-:W-:Y:S01]  /*2d30*/  PLOP3.LUT P1, PT, P0, PT, PT, 0x80, 0x8 ;  /* 0x000000000008781c */ /* 0x000fe2000072f070 */
[----:B------:R-:W-:Y:S01]  /*2d40*/  IMAD.MOV.U32 R15, RZ, RZ, R26 ;  /* 0x000000ffff0f7224 */ /* 0x000fe200078e001a */
[----:B------:R-:W-:Y:S01]  /*2d50*/  PLOP3.LUT P0, PT, PT, PT, PT, 0x8, 0x80 ;  /* 0x000000000080781c */ /* 0x000fe20003f0e170 */
[----:B------:R-:W-:-:S10]  /*2d60*/  IMAD.MOV.U32 R25, RZ, RZ, R7 ;  /* 0x000000ffff197224 */ /* 0x000fd400078e0007 */
[----:B------:R-:W-:Y:S05]  /*2d70*/  @P1 BRA P2, `(.L_x_888) ;  /* 0xfffffffc00b81947 */ /* 0x000fea000103ffff */
.L_x_887:
[----:B------:R-:W-:Y:S05]  /*2d80*/  BSYNC.RECONVERGENT B0 ;  /* 0x0000000000007941 */ /* 0x000fea0003800200 */
.L_x_886:
[----:B------:R-:W-:Y:S01]  /*2d90*/  HFMA2 R11, -RZ, RZ, 0, 0 ;  /* 0x00000000ff0b7431 */ /* 0x000fe200000001ff */
[----:B------:R-:W-:Y:S01]  /*2da0*/  BSSY.RECONVERGENT B0, `(.L_x_889) ;  /* 0x0000015000007945 */ /* 0x000fe20003800200 */
[----:B------:R-:W-:Y:S01]  /*2db0*/  PLOP3.LUT P0, PT, PT, PT, PT, 0x80, 0x8 ;  /* 0x000000000008781c */ /* 0x000fe20003f0f070 */
[----:B------:R-:W0:-:S12]  /*2dc0*/  LDCU UR4, c[0x0][0x3c0] ;  /* 0x00007800ff0477ac */ /* 0x000e180008000800 */
.L_x_891:
        /* <DEDUP_REMOVED lines=18> */
.L_x_890:
[----:B------:R-:W-:Y:S05]  /*2ef0*/  BSYNC.RECONVERGENT B0 ;  /* 0x0000000000007941 */ /* 0x000fea0003800200 */
.L_x_889:
[----:B------:R-:W-:Y:S01]  /*2f00*/  HFMA2 R10, -RZ, RZ, 0, 0 ;  /* 0x00000000ff0a7431 */ /* 0x000fe200000001ff */
[----:B------:R-:W-:Y:S01]  /*2f10*/  BSSY.RECONVERGENT B0, `(.L_x_892) ;  /* 0x0000015000007945 */ /* 0x000fe20003800200 */
[----:B------:R-:W-:Y:S01]  /*2f20*/  PLOP3.LUT P0, PT, PT, PT, PT, 0x80, 0x8 ;  /* 0x000000000008781c */ /* 0x000fe20003f0f070 */
[----:B------:R-:W0:-:S12]  /*2f30*/  LDCU UR4, c[0x0][0x3c0] ;  /* 0x00007800ff0477ac */ /* 0x000e180008000800 */
.L_x_894:
        /* <DEDUP_REMOVED lines=18> */
.L_x_893:
[----:B------:R-:W-:Y:S05]  /*3060*/  BSYNC.RECONVERGENT B0 ;  /* 0x0000000000007941 */ /* 0x000fea0003800200 */
.L_x_892:
[----:B------:R-:W-:Y:S01]  /*3070*/  HFMA2 R11, -RZ, RZ, 0, 0 ;  /* 0x00000000ff0b7431 */ /* 0x000fe200000001ff */
[----:B------:R-:W-:Y:S01]  /*3080*/  BSSY.RECONVERGENT B0, `(.L_x_895) ;  /* 0x0000015000007945 */ /* 0x000fe20003800200 */
[----:B------:R-:W-:Y:S01]  /*3090*/  PLOP3.LUT P0, PT, PT, PT, PT, 0x80, 0x8 ;  /* 0x000000000008781c */ /* 0x000fe20003f0f070 */
[----:B------:R-:W0:-:S12]  /*30a0*/  LDCU UR4, c[0x0][0x3c0] ;  /* 0x00007800ff0477ac */ /* 0x000e180008000800 */
.L_x_897:
        /* <DEDUP_REMOVED lines=18> */
.L_x_896:
[----:B------:R-:W-:Y:S05]  /*31d0*/  BSYNC.RECONVERGENT B0 ;  /* 0x0000000000007941 */ /* 0x000fea0003800200 */
.L_x_895:
[----:B------:R-:W-:Y:S01]  /*31e0*/  HFMA2 R10, -RZ, RZ, 0, 0 ;  /* 0x00000000ff0a7431 */ /* 0x000fe200000001ff */
[----:B------:R-:W-:Y:S01]  /*31f0*/  BSSY.RECONVERGENT B0, `(.L_x_898) ;  /* 0x0000015000007945 */ /* 0x000fe20003800200 */
[----:B------:R-:W-:Y:S01]  /*3200*/  PLOP3.LUT P0, PT, PT, PT, PT, 0x80, 0x8 ;  /* 0x000000000008781c */ /* 0x000fe20003f0f070 */
[----:B------:R-:W0:-:S12]  /*3210*/  LDCU UR4, c[0x0][0x3c0] ;  /* 0x00007800ff0477ac */ /* 0x000e180008000800 */
.L_x_900:
        /* <DEDUP_REMOVED lines=18> */
.L_x_899:
[----:B------:R-:W-:Y:S05]  /*3340*/  BSYNC.RECONVERGENT B0 ;  /* 0x0000000000007941 */ /* 0x000fea0003800200 */
.L_x_898:
[----:B------:R-:W-:Y:S01]  /*3350*/  HFMA2 R10, -RZ, RZ, 0, 0 ;  /* 0x00000000ff0a7431 */ /* 0x000fe200000001ff */
[----:B------:R-:W-:Y:S01]  /*3360*/  BSSY.RECONVERGENT B0, `(.L_x_901) ;  /* 0x0000015000007945 */ /* 0x000fe20003800200 */
[----:B------:R-:W-:Y:S01]  /*3370*/  PLOP3.LUT P0, PT, PT, PT, PT, 0x80, 0x8 ;  /* 0x000000000008781c */ /* 0x000fe20003f0f070 */
[----:B------:R-:W0:-:S12]  /*3380*/  LDCU UR4, c[0x0][0x3c0] ;  /* 0x00007800ff0477ac */ /* 0x000e180008000800 */
.L_x_903:
        /* <DEDUP_REMOVED lines=18> */
.L_x_902:
[----:B------:R-:W-:Y:S05]  /*34b0*/  BSYNC.RECONVERGENT B0 ;  /* 0x0000000000007941 */ /* 0x000fea0003800200 */
.L_x_901:
[----:B------:R-:W-:Y:S01]  /*34c0*/  HFMA2 R10, -RZ, RZ, 0, 0 ;  /* 0x00000000ff0a7431 */ /* 0x000fe200000001ff */
[----:B------:R-:W-:Y:S01]  /*34d0*/  BSSY.RECONVERGENT B0, `(.L_x_904) ;  /* 0x0000015000007945 */ /* 0x000fe20003800200 */
[----:B------:R-:W-:Y:S01]  /*34e0*/  PLOP3.LUT P0, PT, PT, PT, PT, 0x80, 0x8 ;  /* 0x000000000008781c */ /* 0x000fe20003f0f070 */
[----:B------:R-:W0:-:S12]  /*34f0*/  LDCU UR4, c[0x0][0x3c0] ;  /* 0x00007800ff0477ac */ /* 0x000e180008000800 */
.L_x_906:
        /* <DEDUP_REMOVED lines=18> */
.L_x_905:
[----:B------:R-:W-:Y:S05]  /*3620*/  BSYNC.RECONVERGENT B0 ;  /* 0x0000000000007941 */ /* 0x000fea0003800200 */
.L_x_904:
[----:B------:R-:W-:Y:S01]  /*3630*/  HFMA2 R10, -RZ, RZ, 0, 0 ;  /* 0x00000000ff0a7431 */ /* 0x000fe200000001ff */
[----:B------:R-:W-:Y:S01]  /*3640*/  BSSY.RECONVERGENT B0, `(.L_x_907) ;  /* 0x0000015000007945 */ /* 0x000fe20003800200 */
[----:B------:R-:W-:Y:S01]  /*3650*/  PLOP3.LUT P0, PT, PT, PT, PT, 0x80, 0x8 ;  /* 0x000000000008781c */ /* 0x000fe20003f0f070 */
[----:B------:R-:W0:-:S12]  /*3660*/  LDCU UR4, c[0x0][0x3c0] ;  /* 0x00007800ff0477ac */ /* 0x000e180008000800 */
.L_x_909:
        /* <DEDUP_REMOVED lines=18> */
.L_x_908:
[----:B------:R-:W-:Y:S05]  /*3790*/  BSYNC.RECONVERGENT B0 ;  /* 0x0000000000007941 */ /* 0x000fea0003800200 */
.L_x_907:
[----:B------:R-:W-:Y:S01]  /*37a0*/  HFMA2 R10, -RZ, RZ, 0, 0 ;  /* 0x00000000ff0a7431 */ /* 0x000fe200000001ff */
[----:B------:R-:W-:Y:S01]  /*37b0*/  BSSY.RECONVERGENT B0, `(.L_x_910) ;  /* 0x0000015000007945 */ /* 0x000fe20003800200 */
[----:B------:R-:W-:Y:S01]  /*37c0*/  PLOP3.LUT P0, PT, PT, PT, PT, 0x80, 0x8 ;  /* 0x000000000008781c */ /* 0x000fe20003f0f070 */
[----:B------:R-:W0:-:S12]  /*37d0*/  LDCU UR4, c[0x0][0x3c0] ;  /* 0x00007800ff0477ac */ /* 0x000e180008000800 */
.L_x_912:
        /* <DEDUP_REMOVED lines=18> */
.L_x_911:
[----:B------:R-:W-:Y:S05]  /*3900*/  BSYNC.RECONVERGENT B0 ;  /* 0x0000000000007941 */ /* 0x000fea0003800200 */
.L_x_910:
[----:B------:R-:W-:Y:S01]  /*3910*/  HFMA2 R10, -RZ, RZ, 0, 0 ;  /* 0x00000000ff0a7431 */ /* 0x000fe200000001ff */
[----:B------:R-:W-:Y:S01]  /*3920*/  BSSY.RECONVERGENT B0, `(.L_x_913) ;  /* 0x0000015000007945 */ /* 0x000fe20003800200 */
[----:B------:R-:W-:Y:S01]  /*3930*/  PLOP3.LUT P0, PT, PT, PT, PT, 0x80, 0x8 ;  /* 0x000000000008781c */ /* 0x000fe20003f0f070 */
[----:B------:R-:W0:-:S12]  /*3940*/  LDCU UR4, c[0x0][0x3c0] ;  /* 0x00007800ff0477ac */ /* 0x000e180008000800 */
.L_x_915:
        /* <DEDUP_REMOVED lines=18> */
.L_x_914:
[----:B------:R-:W-:Y:S05]  /*3a70*/  BSYNC.RECONVERGENT B0 ;  /* 0x0000000000007941 */ /* 0x000fea0003800200 */
.L_x_913:
[----:B------:R-:W-:Y:S01]  /*3a80*/  HFMA2 R10, -RZ, RZ, 0, 0 ;  /* 0x00000000ff0a7431 */ /* 0x000fe200000001ff */
[----:B------:R-:W-:Y:S01]  /*3a90*/  BSSY.RECONVERGENT B0, `(.L_x_916) ;  /* 0x0000015000007945 */ /* 0x000fe20003800200 */
[----:B------:R-:W-:Y:S01]  /*3aa0*/  PLOP3.LUT P0, PT, PT, PT, PT, 0x80, 0x8 ;  /* 0x000000000008781c */ /* 0x000fe20003f0f070 */
[----:B------:R-:W0:-:S12]  /*3ab0*/  LDCU UR4, c[0x0][0x3c0] ;  /* 0x00007800ff0477ac */ /* 0x000e180008000800 */
.L_x_918:
        /* <DEDUP_REMOVED lines=18> */
.L_x_917:
[----:B------:R-:W-:Y:S05]  /*3be0*/  BSYNC.RECONVERGENT B0 ;  /* 0x0000000000007941 */ /* 0x000fea0003800200 */
.L_x_916:
[----:B------:R-:W-:Y:S01]  /*3bf0*/  HFMA2 R10, -RZ, RZ, 0, 0 ;  /* 0x00000000ff0a7431 */ /* 0x000fe200000001ff */
[----:B------:R-:W-:Y:S01]  /*3c00*/  BSSY.RECONVERGENT B0, `(.L_x_919) ;  /* 0x0000015000007945 */ /* 0x000fe20003800200 */
[----:B------:R-:W-:Y:S01]  /*3c10*/  PLOP3.LUT P0, PT, PT, PT, PT, 0x80, 0x8 ;  /* 0x000000000008781c */ /* 0x000fe20003f0f070 */
[----:B------:R-:W0:-:S12]  /*3c20*/  LDCU UR4, c[0x0][0x3c0] ;  /* 0x00007800ff0477ac */ /* 0x000e180008000800 */
.L_x_921:
        /* <DEDUP_REMOVED lines=18> */
.L_x_920:
[----:B------:R-:W-:Y:S05]  /*3d50*/  BSYNC.RECONVERGENT B0 ;  /* 0x0000000000007941 */ /* 0x000fea0003800200 */
.L_x_919:
[----:B------:R-:W-:Y:S01]  /*3d60*/  HFMA2 R11, -RZ, RZ, 0, 0 ;  /* 0x00000000ff0b7431 */ /* 0x000fe200000001ff */
[----:B------:R-:W-:Y:S01]  /*3d70*/  BSSY.RECONVERGENT B0, `(.L_x_922) ;  /* 0x0000015000007945 */ /* 0x000fe20003800200 */
[----:B------:R-:W-:Y:S01]  /*3d80*/  PLOP3.LUT P0, PT, PT, PT, PT, 0x80, 0x8 ;  /* 0x000000000008781c */ /* 0x000fe20003f0f070 */
[----:B------:R-:W0:-:S12]  /*3d90*/  LDCU UR4, c[0x0][0x3c0] ;  /* 0x00007800ff0477ac */ /* 0x000e180008000800 */
.L_x_924:
        /* <DEDUP_REMOVED lines=18> */
.L_x_923:
[----:B------:R-:W-:Y:S05]  /*3ec0*/  BSYNC.RECONVERGENT B0 ;  /* 0x0000000000007941 */ /* 0x000fea0003800200 */
.L_x_922:
[----:B------:R-:W-:Y:S01]  /*3ed0*/  HFMA2 R10, -RZ, RZ, 0, 0 ;  /* 0x00000000ff0a7431 */ /* 0x000fe200000001ff */
[----:B------:R-:W-:Y:S01]  /*3ee0*/  BSSY.RECONVERGENT B0, `(.L_x_925) ;  /* 0x0000015000007945 */ /* 0x000fe20003800200 */
[----:B------:R-:W-:Y:S01]  /*3ef0*/  PLOP3.LUT P0, PT, PT, PT, PT, 0x80, 0x8 ;  /* 0x000000000008781c */ /* 0x000fe20003f0f070 */
[----:B------:R-:W0:-:S12]  /*3f00*/  LDCU UR4, c[0x0][0x3c0] ;  /* 0x00007800ff0477ac */ /* 0x000e180008000800 */
.L_x_927:
        /* <DEDUP_REMOVED lines=18> */
.L_x_926:
[----:B------:R-:W-:Y:S05]  /*4030*/  BSYNC.RECONVERGENT B0 ;  /* 0x0000000000007941 */ /* 0x000fea0003800200 */
.L_x_925:
[----:B------:R-:W-:Y:S01]  /*4040*/  HFMA2 R10, -RZ, RZ, 0, 0 ;  /* 0x00000000ff0a7431 */ /* 0x000fe200000001ff */
[----:B------:R-:W-:Y:S01]  /*4050*/  BSSY.RECONVERGENT B0, `(.L_x_928) ;  /* 0x0000015000007945 */ /* 0x000fe20003800200 */
[----:B------:R-:W-:Y:S01]  /*4060*/  PLOP3.LUT P0, PT, PT, PT, PT, 0x80, 0x8 ;  /* 0x000000000008781c */ /* 0x000fe20003f0f070 */
[----:B------:R-:W0:-:S12]  /*4070*/  LDCU UR4, c[0x0][0x3c0] ;  /* 0x00007800ff0477ac */ /* 0x000e180008000800 */
.L_x_930:
        /* <DEDUP_REMOVED lines=18> */
.L_x_929:
[----:B------:R-:W-:Y:S05]  /*41a0*/  BSYNC.RECONVERGENT B0 ;  /* 0x0000000000007941 */ /* 0x000fea0003800200 */
.L_x_928:
[----:B------:R-:W-:Y:S01]  /*41b0*/  HFMA2 R10, -RZ, RZ, 0, 0 ;  /* 0x00000000ff0a7431 */ /* 0x000fe200000001ff */
[----:B------:R-:W-:Y:S01]  /*41c0*/  BSSY.RECONVERGENT B0, `(.L_x_931) ;  /* 0x0000015000007945 */ /* 0x000fe20003800200 */
[----:B------:R-:W-:Y:S01]  /*41d0*/  PLOP3.LUT P0, PT, PT, PT, PT, 0x80, 0x8 ;  /* 0x000000000008781c */ /* 0x000fe20003f0f070 */
[----:B------:R-:W0:-:S12]  /*41e0*/  LDCU UR4, c[0x0][0x3c0] ;  /* 0x00007800ff0477ac */ /* 0x000e180008000800 */
.L_x_933:
        /* <DEDUP_REMOVED lines=18> */
.L_x_932:
[----:B------:R-:W-:Y:S05]  /*4310*/  BSYNC.RECONVERGENT B0 ;  /* 0x0000000000007941 */ /* 0x000fea0003800200 */
.L_x_931:
[----:B------:R-:W-:Y:S01]  /*4320*/  HFMA2 R10, -RZ, RZ, 0, 0 ;  /* 0x00000000ff0a7431 */ /* 0x000fe200000001ff */
[----:B------:R-:W-:Y:S01]  /*4330*/  BSSY.RECONVERGENT B0, `(.L_x_934) ;  /* 0x0000015000007945 */ /* 0x000fe20003800200 */
[----:B------:R-:W-:Y:S01]  /*4340*/  PLOP3.LUT P0, PT, PT, PT, PT, 0x80, 0x8 ;  /* 0x000000000008781c */ /* 0x000fe20003f0f070 */
[----:B------:R-:W0:-:S12]  /*4350*/  LDCU UR4, c[0x0][0x3c0] ;  /* 0x00007800ff0477ac */ /* 0x000e180008000800 */
.L_x_936:
        /* <DEDUP_REMOVED lines=18> */
.L_x_935:
[----:B------:R-:W-:Y:S05]  /*4480*/  BSYNC.RECONVERGENT B0 ;  /* 0x0000000000007941 */ /* 0x000fea0003800200 */
.L_x_934:
[----:B------:R-:W-:Y:S01]  /*4490*/  HFMA2 R11, -RZ, RZ, 0, 0 ;  /* 0x00000000ff0b7431 */ /* 0x000fe200000001ff */
[----:B------:R-:W-:Y:S01]  /*44a0*/  BSSY.RECONVERGENT B0, `(.L_x_937) ;  /* 0x0000015000007945 */ /* 0x000fe20003800200 */
[----:B------:R-:W-:Y:S01]  /*44b0*/  PLOP3.LUT P0, PT, PT, PT, PT, 0x80, 0x8 ;  /* 0x000000000008781c */ /* 0x000fe20003f0f070 */
[----:B------:R-:W0:-:S12]  /*44c0*/  LDCU UR4, c[0x0][0x3c0] ;  /* 0x00007800ff0477ac */ /* 0x000e180008000800 */
.L_x_939:
        /* <DEDUP_REMOVED lines=18> */
.L_x_938:
[----:B------:R-:W-:Y:S05]  /*45f0*/  BSYNC.RECONVERGENT B0 ;  /* 0x0000000000007941 */ /* 0x000fea0003800200 */
.L_x_937:
[----:B------:R-:W-:Y:S01]  /*4600*/  HFMA2 R10, -RZ, RZ, 0, 0 ;  /* 0x00000000ff0a7431 */ /* 0x000fe200000001ff */
[----:B------:R-:W-:Y:S01]  /*4610*/  BSSY.RECONVERGENT B0, `(.L_x_940) ;  /* 0x0000015000007945 */ /* 0x000fe20003800200 */
[----:B------:R-:W-:Y:S01]  /*4620*/  PLOP3.LUT P0, PT, PT, PT, PT, 0x80, 0x8 ;  /* 0x000000000008781c */ /* 0x000fe20003f0f070 */
[----:B------:R-:W0:-:S12]  /*4630*/  LDCU UR4, c[0x0][0x3c0] ;  /* 0x00007800ff0477ac */ /* 0x000e180008000800 */
.L_x_942:
        /* <DEDUP_REMOVED lines=18> */
.L_x_941:
[----:B------:R-:W-:Y:S05]  /*4760*/  BSYNC.RECONVERGENT B0 ;  /* 0x0000000000007941 */ /* 0x000fea0003800200 */
.L_x_940:
[----:B------:R-:W-:Y:S01]  /*4770*/  HFMA2 R10, -RZ, RZ, 0, 0 ;  /* 0x00000000ff0a7431 */ /* 0x000fe200000001ff */
[----:B------:R-:W-:Y:S01]  /*4780*/  BSSY.RECONVERGENT B0, `(.L_x_943) ;  /* 0x0000015000007945 */ /* 0x000fe20003800200 */
[----:B------:R-:W-:Y:S01]  /*4790*/  PLOP3.LUT P0, PT, PT, PT, PT, 0x80, 0x8 ;  /* 0x000000000008781c */ /* 0x000fe20003f0f070 */
[----:B------:R-:W0:-:S12]  /*47a0*/  LDCU UR4, c[0x0][0x3c0] ;  /* 0x00007800ff0477ac */ /* 0x000e180008000800 */
.L_x_945:
        /* <DEDUP_REMOVED lines=18> */
.L_x_944:
[----:B------:R-:W-:Y:S05]  /*48d0*/  BSYNC.RECONVERGENT B0 ;  /* 0x0000000000007941 */ /* 0x000fea0003800200 */
.L_x_943:
[----:B------:R-:W-:Y:S01]  /*48e0*/  HFMA2 R11, -RZ, RZ, 0, 0 ;  /* 0x00000000ff0b7431 */ /* 0x000fe200000001ff */
[----:B------:R-:W-:Y:S01]  /*48f0*/  BSSY.RECONVERGENT B0, `(.L_x_946) ;  /* 0x0000015000007945 */ /* 0x000fe20003800200 */
[----:B------:R-:W-:Y:S01]  /*4900*/  PLOP3.LUT P0, PT, PT, PT, PT, 0x80, 0x8 ;  /* 0x000000000008781c */ /* 0x000fe20003f0f070 */
[----:B------:R-:W0:-:S12]  /*4910*/  LDCU UR4, c[0x0][0x3c0] ;  /* 0x00007800ff0477ac */ /* 0x000e180008000800 */
.L_x_948:
        /* <DEDUP_REMOVED lines=18> */
.L_x_947:
[----:B------:R-:W-:Y:S05]  /*4a40*/  BSYNC.RECONVERGENT B0 ;  /* 0x0000000000007941 */ /* 0x000fea0003800200 */
.L_x_946:
[----:B------:R-:W-:Y:S01]  /*4a50*/  HFMA2 R10, -RZ, RZ, 0, 0 ;  /* 0x00000000ff0a7431 */ /* 0x000fe200000001ff */
[----:B------:R-:W-:Y:S01]  /*4a60*/  BSSY.RECONVERGENT B0, `(.L_x_949) ;  /* 0x0000015000007945 */ /* 0x000fe20003800200 */
[----:B------:R-:W-:Y:S01]  /*4a70*/  PLOP3.LUT P0, PT, PT, PT, PT, 0x80, 0x8 ;  /* 0x000000000008781c */ /* 0x000fe20003f0f070 */
[----:B------:R-:W0:-:S12]  /*4a80*/  LDCU UR4, c[0x0][0x3c0] ;  /* 0x00007800ff0477ac */ /* 0x000e180008000800 */
.L_x_951:
        /* <DEDUP_REMOVED lines=18> */
.L_x_950:
[----:B------:R-:W-:Y:S05]  /*4bb0*/  BSYNC.RECONVERGENT B0 ;  /* 0x0000000000007941 */ /* 0x000fea0003800200 */
.L_x_949:
[----:B------:R-:W-:Y:S01]  /*4bc0*/  HFMA2 R10, -RZ, RZ, 0, 0 ;  /* 0x00000000ff0a7431 */ /* 0x000fe200000001ff */
[----:B------:R-:W-:Y:S01]  /*4bd0*/  BSSY.RECONVERGENT B0, `(.L_x_952) ;  /* 0x0000015000007945 */ /* 0x000fe20003800200 */
[----:B------:R-:W-:Y:S01]  /*4be0*/  PLOP3.LUT P0, PT, PT, PT, PT, 0x80, 0x8 ;  /* 0x000000000008781c */ /* 0x000fe20003f0f070 */
[----:B------:R-:W0:-:S12]  /*4bf0*/  LDCU UR4, c[0x0][0x3c0] ;  /* 0x00007800ff0477ac */ /* 0x000e180008000800 */
.L_x_954:
        /* <DEDUP_REMOVED lines=18> */
.L_x_953:
[----:B------:R-:W-:Y:S05]  /*4d20*/  BSYNC.RECONVERGENT B0 ;  /* 0x0000000000007941 */ /* 0x000fea0003800200 */
.L_x_952:
[----:B------:R-:W-:Y:S01]  /*4d30*/  HFMA2 R11, -RZ, RZ, 0, 0 ;  /* 0x00000000ff0b7431 */ /* 0x000fe200000001ff */
[----:B------:R-:W-:Y:S01]  /*4d40*/  BSSY.RECONVERGENT B0, `(.L_x_955) ;  /* 0x0000015000007945 */ /* 0x000fe20003800200 */
[----:B------:R-:W-:Y:S01]  /*4d50*/  PLOP3.LUT P0, PT, PT, PT, PT, 0x80, 0x8 ;  /* 0x000000000008781c */ /* 0x000fe20003f0f070 */
[----:B------:R-:W0:-:S12]  /*4d60*/  LDCU UR4, c[0x0][0x3c0] ;  /* 0x00007800ff0477ac */ /* 0x000e180008000800 */
.L_x_957:
        /* <DEDUP_REMOVED lines=18> */
.L_x_956:
[----:B------:R-:W-:Y:S05]  /*4e90*/  BSYNC.RECONVERGENT B0 ;  /* 0x0000000000007941 */ /* 0x000fea0003800200 */
.L_x_955:
[----:B------:R-:W-:Y:S01]  /*4ea0*/  HFMA2 R10, -RZ, RZ, 0, 0 ;  /* 0x00000000ff0a7431 */ /* 0x000fe200000001ff */
[----:B------:R-:W-:Y:S01]  /*4eb0*/  BSSY.RECONVERGENT B0, `(.L_x_958) ;  /* 0x0000015000007945 */ /* 0x000fe20003800200 */
[----:B------:R-:W-:Y:S01]  /*4ec0*/  PLOP3.LUT P0, PT, PT, PT, PT, 0x80, 0x8 ;  /* 0x000000000008781c */ /* 0x000fe20003f0f070 */
[----:B------:R-:W0:-:S12]  /*4ed0*/  LDCU UR4, c[0x0][0x3c0] ;  /* 0x00007800ff0477ac */ /* 0x000e180008000800 */
.L_x_960:
        /* <DEDUP_REMOVED lines=18> */
.L_x_959:
[----:B------:R-:W-:Y:S05]  /*5000*/  BSYNC.RECONVERGENT B0 ;  /* 0x0000000000007941 */ /* 0x000fea0003800200 */
.L_x_958:
[----:B------:R-:W-:Y:S01]  /*5010*/  HFMA2 R10, -RZ, RZ, 0, 0 ;  /* 0x00000000ff0a7431 */ /* 0x000fe200000001ff */
[----:B------:R-:W-:Y:S01]  /*5020*/  BSSY.RECONVERGENT B0, `(.L_x_961) ;  /* 0x0000015000007945 */ /* 0x000fe20003800200 */
[----:B------:R-:W-:Y:S01]  /*5030*/  PLOP3.LUT P0, PT, PT, PT, PT, 0x80, 0x8 ;  /* 0x000000000008781c */ /* 0x000fe20003f0f070 */
[----:B------:R-:W0:-:S12]  /*5040*/  LDCU UR4, c[0x0][0x3c0] ;  /* 0x00007800ff0477ac */ /* 0x000e180008000800 */
.L_x_963:
        /* <DEDUP_REMOVED lines=18> */
.L_x_962:
[----:B------:R-:W-:Y:S05]  /*5170*/  BSYNC.RECONVERGENT B0 ;  /* 0x0000000000007941 */ /* 0x000fea0003800200 */
.L_x_961:
[----:B------:R-:W-:Y:S01]  /*5180*/  HFMA2 R10, -RZ, RZ, 0, 0 ;  /* 0x00000000ff0a7431 */ /* 0x000fe200000001ff */
[----:B------:R-:W-:Y:S01]  /*5190*/  BSSY.RECONVERGENT B0, `(.L_x_964) ;  /* 0x0000015000007945 */ /* 0x000fe20003800200 */
[----:B------:R-:W-:Y:S01]  /*51a0*/  PLOP3.LUT P0, PT, PT, PT, PT, 0x80, 0x8 ;  /* 0x000000000008781c */ /* 0x000fe20003f0f070 */
[----:B------:R-:W0:-:S12]  /*51b0*/  LDCU UR4, c[0x0][0x3c0] ;  /* 0x00007800ff0477ac */ /* 0x000e180008000800 */
.L_x_966:
        /* <DEDUP_REMOVED lines=18> */
.L_x_965:
[----:B------:R-:W-:Y:S05]  /*52e0*/  BSYNC.RECONVERGENT B0 ;  /* 0x0000000000007941 */ /* 0x000fea0003800200 */
.L_x_964:
[----:B------:R-:W-:Y:S01]  /*52f0*/  HFMA2 R11, -RZ, RZ, 0, 0 ;  /* 0x00000000ff0b7431 */ /* 0x000fe200000001ff */
[----:B------:R-:W-:Y:S01]  /*5300*/  BSSY.RECONVERGENT B0, `(.L_x_967) ;  /* 0x0000015000007945 */ /* 0x000fe20003800200 */
[----:B------:R-:W-:Y:S01]  /*5310*/  PLOP3.LUT P0, PT, PT, PT, PT, 0x80, 0x8 ;  /* 0x000000000008781c */ /* 0x000fe20003f0f070 */
[----:B------:R-:W0:-:S12]  /*5320*/  LDCU UR4, c[0x0][0x3c0] ;  /* 0x00007800ff0477ac */ /* 0x000e180008000800 */
.L_x_969:
        /* <DEDUP_REMOVED lines=18> */
.L_x_968:
[----:B------:R-:W-:Y:S05]  /*5450*/  BSYNC.RECONVERGENT B0 ;  /* 0x0000000000007941 */ /* 0x000fea0003800200 */
.L_x_967:
[----:B------:R-:W-:Y:S01]  /*5460*/  HFMA2 R10, -RZ, RZ, 0, 0 ;  /* 0x00000000ff0a7431 */ /* 0x000fe200000001ff */
[----:B------:R-:W-:Y:S01]  /*5470*/  BSSY.RECONVERGENT B0, `(.L_x_970) ;  /* 0x0000015000007945 */ /* 0x000fe20003800200 */
[----:B------:R-:W-:Y:S01]  /*5480*/  PLOP3.LUT P0, PT, PT, PT, PT, 0x80, 0x8 ;  /* 0x000000000008781c */ /* 0x000fe20003f0f070 */
[----:B------:R-:W0:-:S12]  /*5490*/  LDCU UR4, c[0x0][0x3c0] ;  /* 0x00007800ff0477ac */ /* 0x000e180008000800 */
.L_x_972:
        /* <DEDUP_REMOVED lines=18> */
.L_x_971:
[----:B------:R-:W-:Y:S05]  /*55c0*/  BSYNC.RECONVERGENT B0 ;  /* 0x0000000000007941 */ /* 0x000fea0003800200 */
.L_x_970:
[----:B------:R-:W-:Y:S01]  /*55d0*/  HFMA2 R11, -RZ, RZ, 0, 0 ;  /* 0x00000000ff0b7431 */ /* 0x000fe200000001ff */
[----:B------:R-:W-:Y:S01]  /*55e0*/  BSSY.RECONVERGENT B0, `(.L_x_973) ;  /* 0x0000015000007945 */ /* 0x000fe20003800200 */
[----:B------:R-:W-:Y:S01]  /*55f0*/  PLOP3.LUT P0, PT, PT, PT, PT, 0x80, 0x8 ;  /* 0x000000000008781c */ /* 0x000fe20003f0f070 */
[----:B------:R-:W0:-:S12]  /*5600*/  LDCU UR4, c[0x0][0x3c0] ;  /* 0x00007800ff0477ac */ /* 0x000e180008000800 */
.L_x_975:
        /* <DEDUP_REMOVED lines=18> */
.L_x_974:
[----:B------:R-:W-:Y:S05]  /*5730*/  BSYNC.RECONVERGENT B0 ;  /* 0x0000000000007941 */ /* 0x000fea0003800200 */
.L_x_973:
[----:B------:R-:W-:Y:S01]  /*5740*/  HFMA2 R10, -RZ, RZ, 0, 0 ;  /* 0x00000000ff0a7431 */ /* 0x000fe200000001ff */
[----:B------:R-:W-:Y:S01]  /*5750*/  BSSY.RECONVERGENT B0, `(.L_x_976) ;  /* 0x0000015000007945 */ /* 0x000fe20003800200 */
[----:B------:R-:W-:Y:S01]  /*5760*/  PLOP3.LUT P0, PT, PT, PT, PT, 0x80, 0x8 ;  /* 0x000000000008781c */ /* 0x000fe20003f0f070 */
[----:B------:R-:W0:-:S12]  /*5770*/  LDCU UR4, c[0x0][0x3c0] ;  /* 0x00007800ff0477ac */ /* 0x000e180008000800 */
.L_x_978:
        /* <DEDUP_REMOVED lines=18> */
.L_x_977:
[----:B------:R-:W-:Y:S05]  /*58a0*/  BSYNC.RECONVERGENT B0 ;  /* 0x0000000000007941 */ /* 0x000fea0003800200 */
.L_x_976:
[----:B------:R-:W-:Y:S01]  /*58b0*/  HFMA2 R11, -RZ, RZ, 0, 0 ;  /* 0x00000000ff0b7431 */ /* 0x000fe200000001ff */
[----:B------:R-:W-:Y:S01]  /*58c0*/  BSSY.RECONVERGENT B0, `(.L_x_979) ;  /* 0x0000015000007945 */ /* 0x000fe20003800200 */
[----:B------:R-:W-:Y:S01]  /*58d0*/  PLOP3.LUT P0, PT, PT, PT, PT, 0x80, 0x8 ;  /* 0x000000000008781c */ /* 0x000fe20003f0f070 */
[----:B------:R-:W0:-:S12]  /*58e0*/  LDCU UR4, c[0x0][0x3c0] ;  /* 0x00007800ff0477ac */ /* 0x000e180008000800 */
.L_x_981:
        /* <DEDUP_REMOVED lines=18> */
.L_x_980:
[----:B------:R-:W-:Y:S05]  /*5a10*/  BSYNC.RECONVERGENT B0 ;  /* 0x0000000000007941 */ /* 0x000fea0003800200 */
.L_x_979:
[----:B------:R-:W-:Y:S01]  /*5a20*/  HFMA2 R10, -RZ, RZ, 0, 0 ;  /* 0x00000000ff0a7431 */ /* 0x000fe200000001ff */
[----:B------:R-:W-:Y:S01]  /*5a30*/  BSSY.RECONVERGENT B0, `(.L_x_982) ;  /* 0x0000015000007945 */ /* 0x000fe20003800200 */
[----:B------:R-:W-:Y:S01]  /*5a40*/  PLOP3.LUT P0, PT, PT, PT, PT, 0x80, 0x8 ;  /* 0x000000000008781c */ /* 0x000fe20003f0f070 */
[----:B------:R-:W0:-:S12]  /*5a50*/  LDCU UR4, c[0x0][0x3c0] ;  /* 0x00007800ff0477ac */ /* 0x000e180008000800 */
.L_x_984:
        /* <DEDUP_REMOVED lines=18> */
.L_x_983:
[----:B------:R-:W-:Y:S05]  /*5b80*/  BSYNC.RECONVERGENT B0 ;  /* 0x0000000000007941 */ /* 0x000fea0003800200 */
.L_x_982:
[----:B------:R-:W-:Y:S01]  /*5b90*/  HFMA2 R10, -RZ, RZ, 0, 0 ;  /* 0x00000000ff0a7431 */ /* 0x000fe200000001ff */
[----:B------:R-:W-:Y:S01]  /*5ba0*/  BSSY.RECONVERGENT B0, `(.L_x_985) ;  /* 0x0000015000007945 */ /* 0x000fe20003800200 */
[----:B------:R-:W-:Y:S01]  /*5bb0*/  PLOP3.LUT P0, PT, PT, PT, PT, 0x80, 0x8 ;  /* 0x000000000008781c */ /* 0x000fe20003f0f070 */
[----:B------:R-:W0:-:S12]  /*5bc0*/  LDCU UR4, c[0x0][0x3c0] ;  /* 0x00007800ff0477ac */ /* 0x000e180008000800 */
.L_x_987:
        /* <DEDUP_REMOVED lines=18> */
.L_x_986:
[----:B------:R-:W-:Y:S05]  /*5cf0*/  BSYNC.RECONVERGENT B0 ;  /* 0x0000000000007941 */ /* 0x000fea0003800200 */
.L_x_985:
[----:B------:R-:W-:Y:S01]  /*5d00*/  HFMA2 R10, -RZ, RZ, 0, 0 ;  /* 0x00000000ff0a7431 */ /* 0x000fe200000001ff */
[----:B------:R-:W-:Y:S01]  /*5d10*/  BSSY.RECONVERGENT B0, `(.L_x_988) ;  /* 0x0000015000007945 */ /* 0x000fe20003800200 */
[----:B------:R-:W-:Y:S01]  /*5d20*/  PLOP3.LUT P0, PT, PT, PT, PT, 0x80, 0x8 ;  /* 0x000000000008781c */ /* 0x000fe20003f0f070 */
[----:B------:R-:W0:-:S12]  /*5d30*/  LDCU UR4, c[0x0][0x3c0] ;  /* 0x00007800ff0477ac */ /* 0x000e180008000800 */
.L_x_990:
        /* <DEDUP_REMOVED lines=18> */
.L_x_989:
[----:B------:R-:W-:Y:S05]  /*5e60*/  BSYNC.RECONVERGENT B0 ;  /* 0x0000000000007941 */ /* 0x000fea0003800200 */
.L_x_988:
[----:B------:R-:W-:Y:S01]  /*5e70*/  HFMA2 R10, -RZ, RZ, 0, 0 ;  /* 0x00000000ff0a7431 */ /* 0x000fe200000001ff */
[----:B------:R-:W-:Y:S01]  /*5e80*/  BSSY.RECONVERGENT B0, `(.L_x_991) ;  /* 0x0000015000007945 */ /* 0x000fe20003800200 */
[----:B------:R-:W-:Y:S01]  /*5e90*/  PLOP3.LUT P0, PT, PT, PT, PT, 0x80, 0x8 ;  /* 0x000000000008781c */ /* 0x000fe20003f0f070 */
[----:B------:R-:W0:-:S12]  /*5ea0*/  LDCU UR4, c[0x0][0x3c0] ;  /* 0x00007800ff0477ac */ /* 0x000e180008000800 */
.L_x_993:
        /* <DEDUP_REMOVED lines=18> */
.L_x_992:
[----:B------:R-:W-:Y:S05]  /*5fd0*/  BSYNC.RECONVERGENT B0 ;  /* 0x0000000000007941 */ /* 0x000fea0003800200 */
.L_x_991:
[----:B------:R-:W-:Y:S01]  /*5fe0*/  HFMA2 R10, -RZ, RZ, 0, 0 ;  /* 0x00000000ff0a7431 */ /* 0x000fe200000001ff */
[----:B------:R-:W-:Y:S01]  /*5ff0*/  BSSY.RECONVERGENT B0, `(.L_x_994) ;  /* 0x0000015000007945 */ /* 0x000fe20003800200 */
[----:B------:R-:W-:Y:S01]  /*6000*/  PLOP3.LUT P0, PT, PT, PT, PT, 0x80, 0x8 ;  /* 0x000000000008781c */ /* 0x000fe20003f0f070 */
[----:B------:R-:W0:-:S12]  /*6010*/  LDCU UR4, c[0x0][0x3c0] ;  /* 0x00007800ff0477ac */ /* 0x000e180008000800 */
.L_x_996:
        /* <DEDUP_REMOVED lines=18> */
.L_x_995:
[----:B------:R-:W-:Y:S05]  /*6140*/  BSYNC.RECONVERGENT B0 ;  /* 0x0000000000007941 */ /* 0x000fea0003800200 */
.L_x_994:
[----:B------:R-:W-:Y:S01]  /*6150*/  HFMA2 R10, -RZ, RZ, 0, 0 ;  /* 0x00000000ff0a7431 */ /* 0x000fe200000001ff */
[----:B------:R-:W-:Y:S01]  /*6160*/  BSSY.RECONVERGENT B0, `(.L_x_997) ;  /* 0x0000015000007945 */ /* 0x000fe20003800200 */
[----:B------:R-:W-:Y:S01]  /*6170*/  PLOP3.LUT P0, PT, PT, PT, PT, 0x80, 0x8 ;  /* 0x000000000008781c */ /* 0x000fe20003f0f070 */
[----:B------:R-:W0:-:S12]  /*6180*/  LDCU UR4, c[0x0][0x3c0] ;  /* 0x00007800ff0477ac */ /* 0x000e180008000800 */
.L_x_999:
        /* <DEDUP_REMOVED lines=18> */
.L_x_998:
[----:B------:R-:W-:Y:S05]  /*62b0*/  BSYNC.RECONVERGENT B0 ;  /* 0x0000000000007941 */ /* 0x000fea0003800200 */
.L_x_997:
[----:B------:R-:W-:Y:S01]  /*62c0*/  HFMA2 R10, -RZ, RZ, 0, 0 ;  /* 0x00000000ff0a7431 */ /* 0x000fe200000001ff */
[----:B------:R-:W-:Y:S01]  /*62d0*/  BSSY.RECONVERGENT B0, `(.L_x_1000) ;  /* 0x0000015000007945 */ /* 0x000fe20003800200 */
[----:B------:R-:W-:Y:S01]  /*62e0*/  PLOP3.LUT P0, PT, PT, PT, PT, 0x80, 0x8 ;  /* 0x000000000008781c */ /* 0x000fe20003f0f070 */
[----:B------:R-:W0:-:S12]  /*62f0*/  LDCU UR4, c[0x0][0x3c0] ;  /* 0x00007800ff0477ac */ /* 0x000e180008000800 */
.L_x_1002:
        /* <DEDUP_REMOVED lines=18> */
.L_x_1001:
[----:B------:R-:W-:Y:S05]  /*6420*/  BSYNC.RECONVERGENT B0 ;  /* 0x0000000000007941 */ /* 0x000fea0003800200 */
.L_x_1000:
[----:B------:R-:W-:Y:S01]  /*6430*/  HFMA2 R10, -RZ, RZ, 0, 0 ;  /* 0x00000000ff0a7431 */ /* 0x000fe200000001ff */
[----:B------:R-:W-:Y:S01]  /*6440*/  BSSY.RECONVERGENT B0, `(.L_x_1003) ;  /* 0x0000015000007945 */ /* 0x000fe20003800200 */
[----:B------:R-:W-:Y:S01]  /*6450*/  PLOP3.LUT P0, PT, PT, PT, PT, 0x80, 0x8 ;  /* 0x000000000008781c */ /* 0x000fe20003f0f070 */
[----:B------:R-:W0:-:S12]  /*6460*/  LDCU UR4, c[0x0][0x3c0] ;  /* 0x00007800ff0477ac */ /* 0x000e180008000800 */
.L_x_1005:
        /* <DEDUP_REMOVED lines=18> */
.L_x_1004:
[----:B------:R-:W-:Y:S05]  /*6590*/  BSYNC.RECONVERGENT B0 ;  /* 0x0000000000007941 */ /* 0x000fea0003800200 */
.L_x_1003:
[----:B------:R-:W-:Y:S01]  /*65a0*/  HFMA2 R10, -RZ, RZ, 0, 0 ;  /* 0x00000000ff0a7431 */ /* 0x000fe200000001ff */
[----:B------:R-:W-:Y:S01]  /*65b0*/  BSSY.RECONVERGENT B0, `(.L_x_1006) ;  /* 0x0000015000007945 */ /* 0x000fe20003800200 */
[----:B------:R-:W-:Y:S01]  /*65c0*/  PLOP3.LUT P0, PT, PT, PT, PT, 0x80, 0x8 ;  /* 0x000000000008781c */ /* 0x000fe20003f0f070 */
[----:B------:R-:W0:-:S12]  /*65d0*/  LDCU UR4, c[0x0][0x3c0] ;  /* 0x00007800ff0477ac */ /* 0x000e180008000800 */
.L_x_1008:
        /* <DEDUP_REMOVED lines=18> */
.L_x_1007:
[----:B------:R-:W-:Y:S05]  /*6700*/  BSYNC.RECONVERGENT B0 ;  /* 0x0000000000007941 */ /* 0x000fea0003800200 */
.L_x_1006:
[----:B------:R-:W-:Y:S01]  /*6710*/  HFMA2 R10, -RZ, RZ, 0, 0 ;  /* 0x00000000ff0a7431 */ /* 0x000fe200000001ff */
[----:B------:R-:W-:Y:S01]  /*6720*/  BSSY.RECONVERGENT B0, `(.L_x_1009) ;  /* 0x0000015000007945 */ /* 0x000fe20003800200 */
[----:B------:R-:W-:Y:S01]  /*6730*/  PLOP3.LUT P0, PT, PT, PT, PT, 0x80, 0x8 ;  /* 0x000000000008781c */ /* 0x000fe20003f0f070 */
[----:B------:R-:W0:-:S12]  /*6740*/  LDCU UR4, c[0x0][0x3c0] ;  /* 0x00007800ff0477ac */ /* 0x000e180008000800 */
.L_x_1011:
        /* <DEDUP_REMOVED lines=18> */
.L_x_1010:
[----:B------:R-:W-:Y:S05]  /*6870*/  BSYNC.RECONVERGENT B0 ;  /* 0x0000000000007941 */ /* 0x000fea0003800200 */
.L_x_1009:
[----:B------:R-:W-:Y:S01]  /*6880*/  HFMA2 R11, -RZ, RZ, 0, 0 ;  /* 0x00000000ff0b7431 */ /* 0x000fe200000001ff */
[----:B------:R-:W-:Y:S01]  /*6890*/  BSSY.RECONVERGENT B0, `(.L_x_1012) ;  /* 0x0000015000007945 */ /* 0x000fe20003800200 */
[----:B------:R-:W-:Y:S01]  /*68a0*/  PLOP3.LUT P0, PT, PT, PT, PT, 0x80, 0x8 ;  /* 0x000000000008781c */ /* 0x000fe20003f0f070 */
[----:B------:R-:W0:-:S12]  /*68b0*/  LDCU UR4, c[0x0][0x3c0] ;  /* 0x00007800ff0477ac */ /* 0x000e180008000800 */
.L_x_1014:
        /* <DEDUP_REMOVED lines=18> */
.L_x_1013:
[----:B------:R-:W-:Y:S05]  /*69e0*/  BSYNC.RECONVERGENT B0 ;  /* 0x0000000000007941 */ /* 0x000fea0003800200 */
.L_x_1012:
[----:B------:R-:W-:Y:S01]  /*69f0*/  HFMA2 R10, -RZ, RZ, 0, 0 ;  /* 0x00000000ff0a7431 */ /* 0x000fe200000001ff */
[----:B------:R-:W-:Y:S01]  /*6a00*/  BSSY.RECONVERGENT B0, `(.L_x_1015) ;  /* 0x0000015000007945 */ /* 0x000fe20003800200 */
[----:B------:R-:W-:Y:S01]  /*6a10*/  PLOP3.LUT P0, PT, PT, PT, PT, 0x80, 0x8 ;  /* 0x000000000008781c */ /* 0x000fe20003f0f070 */
[----:B------:R-:W0:-:S12]  /*6a20*/  LDCU UR4, c[0x0][0x3c0] ;  /* 0x00007800ff0477ac */ /* 0x000e180008000800 */
.L_x_1017:
        /* <DEDUP_REMOVED lines=18> */
.L_x_1016:
[----:B------:R-:W-:Y:S05]  /*6b50*/  BSYNC.RECONVERGENT B0 ;  /* 0x0000000000007941 */ /* 0x000fea0003800200 */
.L_x_1015:
[----:B------:R-:W-:Y:S01]  /*6b60*/  HFMA2 R10, -RZ, RZ, 0, 0 ;  /* 0x00000000ff0a7431 */ /* 0x000fe200000001ff */
[----:B------:R-:W-:Y:S01]  /*6b70*/  BSSY.RECONVERGENT B0, `(.L_x_1018) ;  /* 0x0000015000007945 */ /* 0x000fe20003800200 */
[----:B------:R-:W-:Y:S01]  /*6b80*/  PLOP3.LUT P0, PT, PT, PT, PT, 0x80, 0x8 ;  /* 0x000000000008781c */ /* 0x000fe20003f0f070 */
[----:B------:R-:W0:-:S12]  /*6b90*/  LDCU UR4, c[0x0][0x3c0] ;  /* 0x00007800ff0477ac */ /* 0x000e180008000800 */
.L_x_1020:
        /* <DEDUP_REMOVED lines=18> */
.L_x_1019:
[----:B------:R-:W-:Y:S05]  /*6cc0*/  BSYNC.RECONVERGENT B0 ;  /* 0x0000000000007941 */ /* 0x000fea0003800200 */
.L_x_1018:
[----:B------:R-:W-:Y:S01]  /*6cd0*/  HFMA2 R10, -RZ, RZ, 0, 0 ;  /* 0x00000000ff0a7431 */ /* 0x000fe200000001ff */
[----:B------:R-:W-:Y:S01]  /*6ce0*/  BSSY.RECONVERGENT B0, `(.L_x_1021) ;  /* 0x0000015000007945 */ /* 0x000fe20003800200 */
[----:B------:R-:W-:Y:S01]  /*6cf0*/  PLOP3.LUT P0, PT, PT, PT, PT, 0x80, 0x8 ;  /* 0x000000000008781c */ /* 0x000fe20003f0f070 */
[----:B------:R-:W0:-:S12]  /*6d00*/  LDCU UR4, c[0x0][0x3c0] ;  /* 0x00007800ff0477ac */ /* 0x000e180008000800 */
.L_x_1023:
        /* <DEDUP_REMOVED lines=18> */
.L_x_1022:
[----:B------:R-:W-:Y:S05]  /*6e30*/  BSYNC.RECONVERGENT B0 ;  /* 0x0000000000007941 */ /* 0x000fea0003800200 */
.L_x_1021:
[----:B------:R-:W-:Y:S01]  /*6e40*/  HFMA2 R11, -RZ, RZ, 0, 0 ;  /* 0x00000000ff0b7431 */ /* 0x000fe200000001ff */
[----:B------:R-:W-:Y:S01]  /*6e50*/  BSSY.RECONVERGENT B0, `(.L_x_1024) ;  /* 0x0000015000007945 */ /* 0x000fe20003800200 */
[----:B------:R-:W-:Y:S01]  /*6e60*/  PLOP3.LUT P0, PT, PT, PT, PT, 0x80, 0x8 ;  /* 0x000000000008781c */ /* 0x000fe20003f0f070 */
[----:B------:R-:W0:-:S12]  /*6e70*/  LDCU UR4, c[0x0][0x3c0] ;  /* 0x00007800ff0477ac */ /* 0x000e180008000800 */
.L_x_1026:
        /* <DEDUP_REMOVED lines=18> */
.L_x_1025:
[----:B------:R-:W-:Y:S05]  /*6fa0*/  BSYNC.RECONVERGENT B0 ;  /* 0x0000000000007941 */ /* 0x000fea0003800200 */
.L_x_1024:
[----:B------:R-:W-:Y:S01]  /*6fb0*/  HFMA2 R10, -RZ, RZ, 0, 0 ;  /* 0x00000000ff0a7431 */ /* 0x000fe200000001ff */
[----:B------:R-:W-:Y:S01]  /*6fc0*/  BSSY.RECONVERGENT B0, `(.L_x_1027) ;  /* 0x0000015000007945 */ /* 0x000fe20003800200 */
[----:B------:R-:W-:Y:S01]  /*6fd0*/  PLOP3.LUT P0, PT, PT, PT, PT, 0x80, 0x8 ;  /* 0x000000000008781c */ /* 0x000fe20003f0f070 */
[----:B------:R-:W0:-:S12]  /*6fe0*/  LDCU UR4, c[0x0][0x3c0] ;  /* 0x00007800ff0477ac */ /* 0x000e180008000800 */
.L_x_1029:
        /* <DEDUP_REMOVED lines=18> */
.L_x_1028:
[----:B------:R-:W-:Y:S05]  /*7110*/  BSYNC.RECONVERGENT B0 ;  /* 0x0000000000007941 */ /* 0x000fea0003800200 */
.L_x_1027:
[----:B------:R-:W-:Y:S01]  /*7120*/  HFMA2 R11, -RZ, RZ, 0, 0 ;  /* 0x00000000ff0b7431 */ /* 0x000fe200000001ff */
[----:B------:R-:W-:Y:S01]  /*7130*/  BSSY.RECONVERGENT B0, `(.L_x_1030) ;  /* 0x0000015000007945 */ /* 0x000fe20003800200 */
[----:B------:R-:W-:Y:S01]  /*7140*/  PLOP3.LUT P0, PT, PT, PT, PT, 0x80, 0x8 ;  /* 0x000000000008781c */ /* 0x000fe20003f0f070 */
[----:B------:R-:W0:-:S12]  /*7150*/  LDCU UR4, c[0x0][0x3c0] ;  /* 0x00007800ff0477ac */ /* 0x000e180008000800 */
.L_x_1032:
        /* <DEDUP_REMOVED lines=18> */
.L_x_1031:
[----:B------:R-:W-:Y:S05]  /*7280*/  BSYNC.RECONVERGENT B0 ;  /* 0x0000000000007941 */ /* 0x000fea0003800200 */
.L_x_1030:
[----:B------:R-:W-:Y:S01]  /*7290*/  HFMA2 R10, -RZ, RZ, 0, 0 ;  /* 0x00000000ff0a7431 */ /* 0x000fe200000001ff */
[----:B------:R-:W-:Y:S01]  /*72a0*/  BSSY.RECONVERGENT B0, `(.L_x_1033) ;  /* 0x0000015000007945 */ /* 0x000fe20003800200 */
[----:B------:R-:W-:Y:S01]  /*72b0*/  PLOP3.LUT P0, PT, PT, PT, PT, 0x80, 0x8 ;  /* 0x000000000008781c */ /* 0x000fe20003f0f070 */
[----:B------:R-:W0:-:S12]  /*72c0*/  LDCU UR4, c[0x0][0x3c0] ;  /* 0x00007800ff0477ac */ /* 0x000e180008000800 */
.L_x_1035:
        /* <DEDUP_REMOVED lines=18> */
.L_x_1034:
[----:B------:R-:W-:Y:S05]  /*73f0*/  BSYNC.RECONVERGENT B0 ;  /* 0x0000000000007941 */ /* 0x000fea0003800200 */
.L_x_1033:
[----:B------:R-:W-:Y:S01]  /*7400*/  HFMA2 R10, -RZ, RZ, 0, 0 ;  /* 0x00000000ff0a7431 */ /* 0x000fe200000001ff */
[----:B------:R-:W-:Y:S01]  /*7410*/  BSSY.RECONVERGENT B0, `(.L_x_1036) ;  /* 0x0000015000007945 */ /* 0x000fe20003800200 */
[----:B------:R-:W-:Y:S01]  /*7420*/  PLOP3.LUT P0, PT, PT, PT, PT, 0x80, 0x8 ;  /* 0x000000000008781c */ /* 0x000fe20003f0f070 */
[----:B------:R-:W0:-:S12]  /*7430*/  LDCU UR4, c[0x0][0x3c0] ;  /* 0x00007800ff0477ac */ /* 0x000e180008000800 */
.L_x_1038:
        /* <DEDUP_REMOVED lines=18> */
.L_x_1037:
[----:B------:R-:W-:Y:S05]  /*7560*/  BSYNC.RECONVERGENT B0 ;  /* 0x0000000000007941 */ /* 0x000fea0003800200 */
.L_x_1036:
[----:B------:R-:W-:Y:S01]  /*7570*/  HFMA2 R10, -RZ, RZ, 0, 0 ;  /* 0x00000000ff0a7431 */ /* 0x000fe200000001ff */
[----:B------:R-:W-:Y:S01]  /*7580*/  BSSY.RECONVERGENT B0, `(.L_x_1039) ;  /* 0x0000015000007945 */ /* 0x000fe20003800200 */
[----:B------:R-:W-:Y:S01]  /*7590*/  PLOP3.LUT P0, PT, PT, PT, PT, 0x80, 0x8 ;  /* 0x000000000008781c */ /* 0x000fe20003f0f070 */
[----:B------:R-:W0:-:S12]  /*75a0*/  LDCU UR4, c[0x0][0x3c0] ;  /* 0x00007800ff0477ac */ /* 0x000e180008000800 */
.L_x_1041:
        /* <DEDUP_REMOVED lines=18> */
.L_x_1040:
[----:B------:R-:W-:Y:S05]  /*76d0*/  BSYNC.RECONVERGENT B0 ;  /* 0x0000000000007941 */ /* 0x000fea0003800200 */
.L_x_1039:
[----:B------:R-:W-:Y:S01]  /*76e0*/  HFMA2 R10, -RZ, RZ, 0, 0 ;  /* 0x00000000ff0a7431 */ /* 0x000fe200000001ff */
[----:B------:R-:W-:Y:S01]  /*76f0*/  BSSY.RECONVERGENT B0, `(.L_x_1042) ;  /* 0x0000015000007945 */ /* 0x000fe20003800200 */
[----:B------:R-:W-:Y:S01]  /*7700*/  PLOP3.LUT P0, PT, PT, PT, PT, 0x80, 0x8 ;  /* 0x000000000008781c */ /* 0x000fe20003f0f070 */
[----:B------:R-:W0:-:S12]  /*7710*/  LDCU UR4, c[0x0][0x3c0] ;  /* 0x00007800ff0477ac */ /* 0x000e180008000800 */
.L_x_1044:
        /* <DEDUP_REMOVED lines=18> */
.L_x_1043:
[----:B------:R-:W-:Y:S05]  /*7840*/  BSYNC.RECONVERGENT B0 ;  /* 0x0000000000007941 */ /* 0x000fea0003800200 */
.L_x_1042:
[----:B------:R-:W-:Y:S01]  /*7850*/  HFMA2 R11, -RZ, RZ, 0, 0 ;  /* 0x00000000ff0b7431 */ /* 0x000fe200000001ff */
[----:B------:R-:W-:Y:S01]  /*7860*/  BSSY.RECONVERGENT B0, `(.L_x_1045) ;  /* 0x0000015000007945 */ /* 0x000fe20003800200 */
[----:B------:R-:W-:Y:S01]  /*7870*/  PLOP3.LUT P0, PT, PT, PT, PT, 0x80, 0x8 ;  /* 0x000000000008781c */ /* 0x000fe20003f0f070 */
[----:B------:R-:W0:-:S12]  /*7880*/  LDCU UR4, c[0x0][0x3c0] ;  /* 0x00007800ff0477ac */ /* 0x000e180008000800 */
.L_x_1047:
        /* <DEDUP_REMOVED lines=18> */
.L_x_1046:
[----:B------:R-:W-:Y:S05]  /*79b0*/  BSYNC.RECONVERGENT B0 ;  /* 0x0000000000007941 */ /* 0x000fea0003800200 */
.L_x_1045:
[----:B------:R-:W-:Y:S01]  /*79c0*/  HFMA2 R10, -RZ, RZ, 0, 0 ;  /* 0x00000000ff0a7431 */ /* 0x000fe200000001ff */
[----:B------:R-:W-:Y:S01]  /*79d0*/  BSSY.RECONVERGENT B0, `(.L_x_1048) ;  /* 0x0000015000007945 */ /* 0x000fe20003800200 */
[----:B------:R-:W-:Y:S01]  /*79e0*/  PLOP3.LUT P0, PT, PT, PT, PT, 0x80, 0x8 ;  /* 0x000000000008781c */ /* 0x000fe20003f0f070 */
[----:B------:R-:W0:-:S12]  /*79f0*/  LDCU UR4, c[0x0][0x3c0] ;  /* 0x00007800ff0477ac */ /* 0x000e180008000800 */
.L_x_1050:
        /* <DEDUP_REMOVED lines=18> */
.L_x_1049:
[----:B------:R-:W-:Y:S05]  /*7b20*/  BSYNC.RECONVERGENT B0 ;  /* 0x0000000000007941 */ /* 0x000fea0003800200 */
.L_x_1048:
[----:B------:R-:W-:Y:S01]  /*7b30*/  HFMA2 R10, -RZ, RZ, 0, 0 ;  /* 0x00000000ff0a7431 */ /* 0x000fe200000001ff */
[----:B------:R-:W-:Y:S01]  /*7b40*/  BSSY.RECONVERGENT B0, `(.L_x_1051) ;  /* 0x0000015000007945 */ /* 0x000fe20003800200 */
[----:B------:R-:W-:Y:S01]  /*7b50*/  PLOP3.LUT P0, PT, PT, PT, PT, 0x80, 0x8 ;  /* 0x000000000008781c */ /* 0x000fe20003f0f070 */
[----:B------:R-:W0:-:S12]  /*7b60*/  LDCU UR4, c[0x0][0x3c0] ;  /* 0x00007800ff0477ac */ /* 0x000e180008000800 */
.L_x_1053:
        /* <DEDUP_REMOVED lines=18> */
.L_x_1052:
[----:B------:R-:W-:Y:S05]  /*7c90*/  BSYNC.RECONVERGENT B0 ;  /* 0x0000000000007941 */ /* 0x000fea0003800200 */
.L_x_1051:
[----:B------:R-:W-:Y:S01]  /*7ca0*/  HFMA2 R10, -RZ, RZ, 0, 0 ;  /* 0x00000000ff0a7431 */ /* 0x000fe200000001ff */
[----:B------:R-:W-:Y:S01]  /*7cb0*/  BSSY.RECONVERGENT B0, `(.L_x_1054) ;  /* 0x0000015000007945 */ /* 0x000fe20003800200 */
[----:B------:R-:W-:Y:S01]  /*7cc0*/  PLOP3.LUT P0, PT, PT, PT, PT, 0x80, 0x8 ;  /* 0x000000000008781c */ /* 0x000fe20003f0f070 */
[----:B------:R-:W0:-:S12]  /*7cd0*/  LDCU UR4, c[0x0][0x3c0] ;  /* 0x00007800ff0477ac */ /* 0x000e180008000800 */
.L_x_1056:
        /* <DEDUP_REMOVED lines=18> */
.L_x_1055:
[----:B------:R-:W-:Y:S05]  /*7e00*/  BSYNC.RECONVERGENT B0 ;  /* 0x0000000000007941 */ /* 0x000fea0003800200 */
.L_x_1054:
[----:B------:R-:W-:Y:S01]  /*7e10*/  HFMA2 R10, -RZ, RZ, 0, 0 ;  /* 0x00000000ff0a7431 */ /* 0x000fe200000001ff */
[----:B------:R-:W-:Y:S01]  /*7e20*/  BSSY.RECONVERGENT B0, `(.L_x_1057) ;  /* 0x0000015000007945 */ /* 0x000fe20003800200 */
[----:B------:R-:W-:Y:S01]  /*7e30*/  PLOP3.LUT P0, PT, PT, PT, PT, 0x80, 0x8 ;  /* 0x000000000008781c */ /* 0x000fe20003f0f070 */
[----:B------:R-:W0:-:S12]  /*7e40*/  LDCU UR4, c[0x0][0x3c0] ;  /* 0x00007800ff0477ac */ /* 0x000e180008000800 */
.L_x_1059:
        /* <DEDUP_REMOVED lines=18> */
.L_x_1058:
[----:B------:R-:W-:Y:S05]  /*7f70*/  BSYNC.RECONVERGENT B0 ;  /* 0x0000000000007941 */ /* 0x000fea0003800200 */
.L_x_1057:
[----:B------:R-:W-:Y:S01]  /*7f80*/  HFMA2 R10, -RZ, RZ, 0, 0 ;  /* 0x00000000ff0a7431 */ /* 0x000fe200000001ff */
[----:B------:R-:W-:Y:S01]  /*7f90*/  BSSY.RECONVERGENT B0, `(.L_x_1060) ;  /* 0x0000015000007945 */ /* 0x000fe20003800200 */
[----:B------:R-:W-:Y:S01]  /*7fa0*/  PLOP3.LUT P0, PT, PT, PT, PT, 0x80, 0x8 ;  /* 0x000000000008781c */ /* 0x000fe20003f0f070 */
[----:B------:R-:W0:-:S12]  /*7fb0*/  LDCU UR4, c[0x0][0x3c0] ;  /* 0x00007800ff0477ac */ /* 0x000e180008000800 */
.L_x_1062:
        /* <DEDUP_REMOVED lines=18> */
.L_x_1061:
[----:B------:R-:W-:Y:S05]  /*80e0*/  BSYNC.RECONVERGENT B0 ;  /* 0x0000000000007941 */ /* 0x000fea0003800200 */
.L_x_1060:
[----:B------:R-:W-:Y:S01]  /*80f0*/  HFMA2 R10, -RZ, RZ, 0, 0 ;  /* 0x00000000ff0a7431 */ /* 0x000fe200000001ff */
[----:B------:R-:W-:Y:S01]  /*8100*/  BSSY.RECONVERGENT B0, `(.L_x_1063) ;  /* 0x0000015000007945 */ /* 0x000fe20003800200 */
[----:B------:R-:W-:Y:S01]  /*8110*/  PLOP3.LUT P0, PT, PT, PT, PT, 0x80, 0x8 ;  /* 0x000000000008781c */ /* 0x000fe20003f0f070 */
[----:B------:R-:W0:-:S12]  /*8120*/  LDCU UR4, c[0x0][0x3c0] ;  /* 0x00007800ff0477ac */ /* 0x000e180008000800 */
.L_x_1065:
        /* <DEDUP_REMOVED lines=18> */
.L_x_1064:
[----:B------:R-:W-:Y:S05]  /*8250*/  BSYNC.RECONVERGENT B0 ;  /* 0x0000000000007941 */ /* 0x000fea0003800200 */
.L_x_1063:
[----:B------:R-:W-:Y:S01]  /*8260*/  HFMA2 R10, -RZ, RZ, 0, 0 ;  /* 0x00000000ff0a7431 */ /* 0x000fe200000001ff */
[----:B------:R-:W-:Y:S01]  /*8270*/  BSSY.RECONVERGENT B0, `(.L_x_1066) ;  /* 0x0000015000007945 */ /* 0x000fe20003800200 */
[----:B------:R-:W-:Y:S01]  /*8280*/  PLOP3.LUT P0, PT, PT, PT, PT, 0x80, 0x8 ;  /* 0x000000000008781c */ /* 0x000fe20003f0f070 */
[----:B------:R-:W0:-:S12]  /*8290*/  LDCU UR4, c[0x0][0x3c0] ;  /* 0x00007800ff0477ac */ /* 0x000e180008000800 */
.L_x_1068:
        /* <DEDUP_REMOVED lines=18> */
.L_x_1067:
[----:B------:R-:W-:Y:S05]  /*83c0*/  BSYNC.RECONVERGENT B0 ;  /* 0x0000000000007941 */ /* 0x000fea0003800200 */
.L_x_1066:
[----:B------:R-:W-:Y:S01]  /*83d0*/  HFMA2 R11, -RZ, RZ, 0, 0 ;  /* 0x00000000ff0b7431 */ /* 0x000fe200000001ff */
[----:B------:R-:W-:Y:S01]  /*83e0*/  BSSY.RECONVERGENT B0, `(.L_x_1069) ;  /* 0x0000015000007945 */ /* 0x000fe20003800200 */
[----:B------:R-:W-:Y:S01]  /*83f0*/  PLOP3.LUT P0, PT, PT, PT, PT, 0x80, 0x8 ;  /* 0x000000000008781c */ /* 0x000fe20003f0f070 */
[----:B------:R-:W0:-:S12]  /*8400*/  LDCU UR4, c[0x0][0x3c0] ;  /* 0x00007800ff0477ac */ /* 0x000e180008000800 */
.L_x_1071:
        /* <DEDUP_REMOVED lines=18> */
.L_x_1070:
[----:B------:R-:W-:Y:S05]  /*8530*/  BSYNC.RECONVERGENT B0 ;  /* 0x0000000000007941 */ /* 0x000fea0003800200 */
.L_x_1069:
[----:B------:R-:W-:Y:S01]  /*8540*/  HFMA2 R10, -RZ, RZ, 0, 0 ;  /* 0x00000000ff0a7431 */ /* 0x000fe200000001ff */
[----:B------:R-:W-:Y:S01]  /*8550*/  BSSY.RECONVERGENT B0, `(.L_x_1072) ;  /* 0x0000015000007945 */ /* 0x000fe20003800200 */
[----:B------:R-:W-:Y:S01]  /*8560*/  PLOP3.LUT P0, PT, PT, PT, PT, 0x80, 0x8 ;  /* 0x000000000008781c */ /* 0x000fe20003f0f070 */
[----:B------:R-:W0:-:S12]  /*8570*/  LDCU UR4, c[0x0][0x3c0] ;  /* 0x00007800ff0477ac */ /* 0x000e180008000800 */
.L_x_1074:
        /* <DEDUP_REMOVED lines=18> */
.L_x_1073:
[----:B------:R-:W-:Y:S05]  /*86a0*/  BSYNC.RECONVERGENT B0 ;  /* 0x0000000000007941 */ /* 0x000fea0003800200 */
.L_x_1072:
[----:B------:R-:W-:Y:S01]  /*86b0*/  HFMA2 R10, -RZ, RZ, 0, 0 ;  /* 0x00000000ff0a7431 */ /* 0x000fe200000001ff */
[----:B------:R-:W-:Y:S01]  /*86c0*/  BSSY.RECONVERGENT B0, `(.L_x_1075) ;  /* 0x0000015000007945 */ /* 0x000fe20003800200 */
[----:B------:R-:W-:Y:S01]  /*86d0*/  PLOP3.LUT P0, PT, PT, PT, PT, 0x80, 0x8 ;  /* 0x000000000008781c */ /* 0x000fe20003f0f070 */
[----:B------:R-:W0:-:S12]  /*86e0*/  LDCU UR4, c[0x0][0x3c0] ;  /* 0x00007800ff0477ac */ /* 0x000e180008000800 */
.L_x_1077:
        /* <DEDUP_REMOVED lines=18> */
.L_x_1076:
[----:B------:R-:W-:Y:S05]  /*8810*/  BSYNC.RECONVERGENT B0 ;  /* 0x0000000000007941 */ /* 0x000fea0003800200 */
.L_x_1075:
[----:B------:R-:W-:Y:S01]  /*8820*/  HFMA2 R10, -RZ, RZ, 0, 0 ;  /* 0x00000000ff0a7431 */ /* 0x000fe200000001ff */
[----:B------:R-:W-:Y:S01]  /*8830*/  BSSY.RECONVERGENT B0, `(.L_x_1078) ;  /* 0x0000015000007945 */ /* 0x000fe20003800200 */
[----:B------:R-:W-:Y:S01]  /*8840*/  PLOP3.LUT P0, PT, PT, PT, PT, 0x80, 0x8 ;  /* 0x000000000008781c */ /* 0x000fe20003f0f070 */
[----:B------:R-:W0:-:S12]  /*8850*/  LDCU UR4, c[0x0][0x3c0] ;  /* 0x00007800ff0477ac */ /* 0x000e180008000800 */
.L_x_1080:
        /* <DEDUP_REMOVED lines=18> */
.L_x_1079:
[----:B------:R-:W-:Y:S05]  /*8980*/  BSYNC.RECONVERGENT B0 ;  /* 0x0000000000007941 */ /* 0x000fea0003800200 */
.L_x_1078:
[----:B------:R-:W-:Y:S01]  /*8990*/  HFMA2 R11, -RZ, RZ, 0, 0 ;  /* 0x00000000ff0b7431 */ /* 0x000fe200000001ff */
[----:B------:R-:W-:Y:S01]  /*89a0*/  BSSY.RECONVERGENT B0, `(.L_x_1081) ;  /* 0x0000015000007945 */ /* 0x000fe20003800200 */
[----:B------:R-:W-:Y:S01]  /*89b0*/  PLOP3.LUT P0, PT, PT, PT, PT, 0x80, 0x8 ;  /* 0x000000000008781c */ /* 0x000fe20003f0f070 */
[----:B------:R-:W0:-:S12]  /*89c0*/  LDCU UR4, c[0x0][0x3c0] ;  /* 0x00007800ff0477ac */ /* 0x000e180008000800 */
.L_x_1083:
        /* <DEDUP_REMOVED lines=18> */
.L_x_1082:
[----:B------:R-:W-:Y:S05]  /*8af0*/  BSYNC.RECONVERGENT B0 ;  /* 0x0000000000007941 */ /* 0x000fea0003800200 */
.L_x_1081:
[----:B------:R-:W-:Y:S01]  /*8b00*/  HFMA2 R10, -RZ, RZ, 0, 0 ;  /* 0x00000000ff0a7431 */ /* 0x000fe200000001ff */
[----:B------:R-:W-:Y:S01]  /*8b10*/  BSSY.RECONVERGENT B0, `(.L_x_1084) ;  /* 0x0000015000007945 */ /* 0x000fe20003800200 */
[----:B------:R-:W-:Y:S01]  /*8b20*/  PLOP3.LUT P0, PT, PT, PT, PT, 0x80, 0x8 ;  /* 0x000000000008781c */ /* 0x000fe20003f0f070 */
[----:B------:R-:W0:-:S12]  /*8b30*/  LDCU UR4, c[0x0][0x3c0] ;  /* 0x00007800ff0477ac */ /* 0x000e180008000800 */
.L_x_1086:
        /* <DEDUP_REMOVED lines=18> */
.L_x_1085:
[----:B------:R-:W-:Y:S05]  /*8c60*/  BSYNC.RECONVERGENT B0 ;  /* 0x0000000000007941 */ /* 0x000fea0003800200 */
.L_x_1084:
[----:B------:R-:W-:Y:S01]  /*8c70*/  HFMA2 R11, -RZ, RZ, 0, 0 ;  /* 0x00000000ff0b7431 */ /* 0x000fe200000001ff */
[----:B------:R-:W-:Y:S01]  /*8c80*/  BSSY.RECONVERGENT B0, `(.L_x_1087) ;  /* 0x0000015000007945 */ /* 0x000fe20003800200 */
[----:B------:R-:W-:Y:S01]  /*8c90*/  PLOP3.LUT P0, PT, PT, PT, PT, 0x80, 0x8 ;  /* 0x000000000008781c */ /* 0x000fe20003f0f070 */
[----:B------:R-:W0:-:S12]  /*8ca0*/  LDCU UR4, c[0x0][0x3c0] ;  /* 0x00007800ff0477ac */ /* 0x000e180008000800 */
.L_x_1089:
        /* <DEDUP_REMOVED lines=18> */
.L_x_1088:
[----:B------:R-:W-:Y:S05]  /*8dd0*/  BSYNC.RECONVERGENT B0 ;  /* 0x0000000000007941 */ /* 0x000fea0003800200 */
.L_x_1087:
[----:B------:R-:W-:Y:S01]  /*8de0*/  HFMA2 R10, -RZ, RZ, 0, 0 ;  /* 0x00000000ff0a7431 */ /* 0x000fe200000001ff */
[----:B------:R-:W-:Y:S01]  /*8df0*/  BSSY.RECONVERGENT B0, `(.L_x_1090) ;  /* 0x0000015000007945 */ /* 0x000fe20003800200 */
[----:B------:R-:W-:Y:S01]  /*8e00*/  PLOP3.LUT P0, PT, PT, PT, PT, 0x80, 0x8 ;  /* 0x000000000008781c */ /* 0x000fe20003f0f070 */
[----:B------:R-:W0:-:S12]  /*8e10*/  LDCU UR4, c[0x0][0x3c0] ;  /* 0x00007800ff0477ac */ /* 0x000e180008000800 */
.L_x_1092:
        /* <DEDUP_REMOVED lines=18> */
.L_x_1091:
[----:B------:R-:W-:Y:S05]  /*8f40*/  BSYNC.RECONVERGENT B0 ;  /* 0x0000000000007941 */ /* 0x000fea0003800200 */
.L_x_1090:
[----:B------:R-:W-:Y:S01]  /*8f50*/  HFMA2 R10, -RZ, RZ, 0, 0 ;  /* 0x00000000ff0a7431 */ /* 0x000fe200000001ff */
[----:B------:R-:W-:Y:S01]  /*8f60*/  BSSY.RECONVERGENT B0, `(.L_x_1093) ;  /* 0x0000015000007945 */ /* 0x000fe20003800200 */
[----:B------:R-:W-:Y:S01]  /*8f70*/  PLOP3.LUT P0, PT, PT, PT, PT, 0x80, 0x8 ;  /* 0x000000000008781c */ /* 0x000fe20003f0f070 */
[----:B------:R-:W0:-:S12]  /*8f80*/  LDCU UR4, c[0x0][0x3c0] ;  /* 0x00007800ff0477ac */ /* 0x000e180008000800 */
.L_x_1095:
        /* <DEDUP_REMOVED lines=18> */
.L_x_1094:
[----:B------:R-:W-:Y:S05]  /*90b0*/  BSYNC.RECONVERGENT B0 ;  /* 0x0000000000007941 */ /* 0x000fea0003800200 */
.L_x_1093:
[----:B------:R-:W-:Y:S01]  /*90c0*/  HFMA2 R10, -RZ, RZ, 0, 0 ;  /* 0x00000000ff0a7431 */ /* 0x000fe200000001ff */
[----:B------:R-:W-:Y:S01]  /*90d0*/  BSSY.RECONVERGENT B0, `(.L_x_1096) ;  /* 0x0000015000007945 */ /* 0x000fe20003800200 */
[----:B------:R-:W-:Y:S01]  /*90e0*/  PLOP3.LUT P0, PT, PT, PT, PT, 0x80, 0x8 ;  /* 0x000000000008781c */ /* 0x000fe20003f0f070 */
[----:B------:R-:W0:-:S12]  /*90f0*/  LDCU UR4, c[0x0][0x3c0] ;  /* 0x00007800ff0477ac */ /* 0x000e180008000800 */
.L_x_1098:
        /* <DEDUP_REMOVED lines=18> */
.L_x_1097:
[----:B------:R-:W-:Y:S05]  /*9220*/  BSYNC.RECONVERGENT B0 ;  /* 0x0000000000007941 */ /* 0x000fea0003800200 */
.L_x_1096:
[----:B------:R-:W-:Y:S01]  /*9230*/  HFMA2 R10, -RZ, RZ, 0, 0 ;  /* 0x00000000ff0a7431 */ /* 0x000fe200000001ff */
[----:B------:R-:W-:Y:S01]  /*9240*/  BSSY.RECONVERGENT B0, `(.L_x_1099) ;  /* 0x0000015000007945 */ /* 0x000fe20003800200 */
[----:B------:R-:W-:Y:S01]  /*9250*/  PLOP3.LUT P0, PT, PT, PT, PT, 0x80, 0x8 ;  /* 0x000000000008781c */ /* 0x000fe20003f0f070 */
[----:B------:R-:W0:-:S12]  /*9260*/  LDCU UR4, c[0x0][0x3c0] ;  /* 0x00007800ff0477ac */ /* 0x000e180008000800 */
.L_x_1101:
        /* <DEDUP_REMOVED lines=18> */
.L_x_1100:
[----:B------:R-:W-:Y:S05]  /*9390*/  BSYNC.RECONVERGENT B0 ;  /* 0x0000000000007941 */ /* 0x000fea0003800200 */
.L_x_1099:
[----:B------:R-:W-:Y:S01]  /*93a0*/  HFMA2 R11, -RZ, RZ, 0, 0 ;  /* 0x00000000ff0b7431 */ /* 0x000fe200000001ff */
[----:B------:R-:W-:Y:S01]  /*93b0*/  BSSY.RECONVERGENT B0, `(.L_x_1102) ;  /* 0x0000015000007945 */ /* 0x000fe20003800200 */
[----:B------:R-:W-:Y:S01]  /*93c0*/  PLOP3.LUT P0, PT, PT, PT, PT, 0x80, 0x8 ;  /* 0x000000000008781c */ /* 0x000fe20003f0f070 */
[----:B------:R-:W0:-:S12]  /*93d0*/  LDCU UR4, c[0x0][0x3c0] ;  /* 0x00007800ff0477ac */ /* 0x000e180008000800 */
.L_x_1104:
        /* <DEDUP_REMOVED lines=18> */
.L_x_1103:
[----:B------:R-:W-:Y:S05]  /*9500*/  BSYNC.RECONVERGENT B0 ;  /* 0x0000000000007941 */ /* 0x000fea0003800200 */
.L_x_1102:
[----:B------:R-:W-:Y:S01]  /*9510*/  HFMA2 R10, -RZ, RZ, 0, 0 ;  /* 0x00000000ff0a7431 */ /* 0x000fe200000001ff */
[----:B------:R-:W-:Y:S01]  /*9520*/  BSSY.RECONVERGENT B0, `(.L_x_1105) ;  /* 0x0000015000007945 */ /* 0x000fe20003800200 */
[----:B------:R-:W-:Y:S01]  /*9530*/  PLOP3.LUT P0, PT, PT, PT, PT, 0x80, 0x8 ;  /* 0x000000000008781c */ /* 0x000fe20003f0f070 */
[----:B------:R-:W0:-:S12]  /*9540*/  LDCU UR4, c[0x0][0x3c0] ;  /* 0x00007800ff0477ac */ /* 0x000e180008000800 */
.L_x_1107:
        /* <DEDUP_REMOVED lines=18> */
.L_x_1106:
[----:B------:R-:W-:Y:S05]  /*9670*/  BSYNC.RECONVERGENT B0 ;  /* 0x0000000000007941 */ /* 0x000fea0003800200 */
.L_x_1105:
[----:B------:R-:W-:Y:S01]  /*9680*/  HFMA2 R10, -RZ, RZ, 0, 0 ;  /* 0x00000000ff0a7431 */ /* 0x000fe200000001ff */
[----:B------:R-:W-:Y:S01]  /*9690*/  BSSY.RECONVERGENT B0, `(.L_x_1108) ;  /* 0x0000015000007945 */ /* 0x000fe20003800200 */
[----:B------:R-:W-:Y:S01]  /*96a0*/  PLOP3.LUT P0, PT, PT, PT, PT, 0x80, 0x8 ;  /* 0x000000000008781c */ /* 0x000fe20003f0f070 */
[----:B------:R-:W0:-:S12]  /*96b0*/  LDCU UR4, c[0x0][0x3c0] ;  /* 0x00007800ff0477ac */ /* 0x000e180008000800 */
.L_x_1110:
        /* <DEDUP_REMOVED lines=18> */
.L_x_1109:
[----:B------:R-:W-:Y:S05]  /*97e0*/  BSYNC.RECONVERGENT B0 ;  /* 0x0000000000007941 */ /* 0x000fea0003800200 */
.L_x_1108:
[----:B------:R-:W-:Y:S01]  /*97f0*/  HFMA2 R10, -RZ, RZ, 0, 0 ;  /* 0x00000000ff0a7431 */ /* 0x000fe200000001ff */
[----:B------:R-:W-:Y:S01]  /*9800*/  BSSY.RECONVERGENT B0, `(.L_x_1111) ;  /* 0x0000015000007945 */ /* 0x000fe20003800200 */
[----:B------:R-:W-:Y:S01]  /*9810*/  PLOP3.LUT P0, PT, PT, PT, PT, 0x80, 0x8 ;  /* 0x000000000008781c */ /* 0x000fe20003f0f070 */
[----:B------:R-:W0:-:S12]  /*9820*/  LDCU UR4, c[0x0][0x3c0] ;  /* 0x00007800ff0477ac */ /* 0x000e180008000800 */
.L_x_1113:
        /* <DEDUP_REMOVED lines=18> */
.L_x_1112:
[----:B------:R-:W-:Y:S05]  /*9950*/  BSYNC.RECONVERGENT B0 ;  /* 0x0000000000007941 */ /* 0x000fea0003800200 */
.L_x_1111:
[----:B------:R-:W-:Y:S01]  /*9960*/  HFMA2 R10, -RZ, RZ, 0, 0 ;  /* 0x00000000ff0a7431 */ /* 0x000fe200000001ff */
[----:B------:R-:W-:Y:S01]  /*9970*/  BSSY.RECONVERGENT B0, `(.L_x_1114) ;  /* 0x0000015000007945 */ /* 0x000fe20003800200 */
[----:B------:R-:W-:Y:S01]  /*9980*/  PLOP3.LUT P0, PT, PT, PT, PT, 0x80, 0x8 ;  /* 0x000000000008781c */ /* 0x000fe20003f0f070 */
[----:B------:R-:W0:-:S12]  /*9990*/  LDCU UR4, c[0x0][0x3c0] ;  /* 0x00007800ff0477ac */ /* 0x000e180008000800 */
.L_x_1116:
        /* <DEDUP_REMOVED lines=18> */
.L_x_1115:
[----:B------:R-:W-:Y:S05]  /*9ac0*/  BSYNC.RECONVERGENT B0 ;  /* 0x0000000000007941 */ /* 0x000fea0003800200 */
.L_x_1114:
[----:B------:R-:W-:Y:S01]  /*9ad0*/  HFMA2 R10, -RZ, RZ, 0, 0 ;  /* 0x00000000ff0a7431 */ /* 0x000fe200000001ff */
[----:B------:R-:W-:Y:S01]  /*9ae0*/  BSSY.RECONVERGENT B0, `(.L_x_1117) ;  /* 0x0000015000007945 */ /* 0x000fe20003800200 */
[----:B------:R-:W-:Y:S01]  /*9af0*/  PLOP3.LUT P0, PT, PT, PT, PT, 0x80, 0x8 ;  /* 0x000000000008781c */ /* 0x000fe20003f0f070 */
[----:B------:R-:W0:-:S12]  /*9b00*/  LDCU UR4, c[0x0][0x3c0] ;  /* 0x00007800ff0477ac */ /* 0x000e180008000800 */
.L_x_1119:
        /* <DEDUP_REMOVED lines=18> */
.L_x_1118:
[----:B------:R-:W-:Y:S05]  /*9c30*/  BSYNC.RECONVERGENT B0 ;  /* 0x0000000000007941 */ /* 0x000fea0003800200 */
.L_x_1117:
[----:B------:R-:W-:Y:S01]  /*9c40*/  HFMA2 R10, -RZ, RZ, 0, 0 ;  /* 0x00000000ff0a7431 */ /* 0x000fe200000001ff */
[----:B------:R-:W-:Y:S01]  /*9c50*/  BSSY.RECONVERGENT B0, `(.L_x_1120) ;  /* 0x0000015000007945 */ /* 0x000fe20003800200 */
[----:B------:R-:W-:Y:S01]  /*9c60*/  PLOP3.LUT P0, PT, PT, PT, PT, 0x80, 0x8 ;  /* 0x000000000008781c */ /* 0x000fe20003f0f070 */
[----:B------:R-:W0:-:S12]  /*9c70*/  LDCU UR4, c[0x0][0x3c0] ;  /* 0x00007800ff0477ac */ /* 0x000e180008000800 */
.L_x_1122:
        /* <DEDUP_REMOVED lines=18> */
.L_x_1121:
[----:B------:R-:W-:Y:S05]  /*9da0*/  BSYNC.RECONVERGENT B0 ;  /* 0x0000000000007941 */ /* 0x000fea0003800200 */
.L_x_1120:
[----:B------:R-:W-:Y:S01]  /*9db0*/  HFMA2 R11, -RZ, RZ, 0, 0 ;  /* 0x00000000ff0b7431 */ /* 0x000fe200000001ff */
[----:B------:R-:W-:Y:S01]  /*9dc0*/  BSSY.RECONVERGENT B0, `(.L_x_1123) ;  /* 0x0000015000007945 */ /* 0x000fe20003800200 */
[----:B------:R-:W-:Y:S01]  /*9dd0*/  PLOP3.LUT P0, PT, PT, PT, PT, 0x80, 0x8 ;  /* 0x000000000008781c */ /* 0x000fe20003f0f070 */
[----:B------:R-:W0:-:S12]  /*9de0*/  LDCU UR4, c[0x0][0x3c0] ;  /* 0x00007800ff0477ac */ /* 0x000e180008000800 */
.L_x_1125:
        /* <DEDUP_REMOVED lines=18> */
.L_x_1124:
[----:B------:R-:W-:Y:S05]  /*9f10*/  BSYNC.RECONVERGENT B0 ;  /* 0x0000000000007941 */ /* 0x000fea0003800200 */
.L_x_1123:
[----:B------:R-:W-:Y:S01]  /*9f20*/  HFMA2 R10, -RZ, RZ, 0, 0 ;  /* 0x00000000ff0a7431 */ /* 0x000fe200000001ff */
[----:B------:R-:W-:Y:S01]  /*9f30*/  BSSY.RECONVERGENT B0, `(.L_x_1126) ;  /* 0x0000015000007945 */ /* 0x000fe20003800200 */
[----:B------:R-:W-:Y:S01]  /*9f40*/  PLOP3.LUT P0, PT, PT, PT, PT, 0x80, 0x8 ;  /* 0x000000000008781c */ /* 0x000fe20003f0f070 */
[----:B------:R-:W0:-:S12]  /*9f50*/  LDCU UR4, c[0x0][0x3c0] ;  /* 0x00007800ff0477ac */ /* 0x000e180008000800 */
.L_x_1128:
        /* <DEDUP_REMOVED lines=18> */
.L_x_1127:
[----:B------:R-:W-:Y:S05]  /*a080*/  BSYNC.RECONVERGENT B0 ;  /* 0x0000000000007941 */ /* 0x000fea0003800200 */
.L_x_1126:
[----:B------:R-:W-:Y:S01]  /*a090*/  HFMA2 R10, -RZ, RZ, 0, 0 ;  /* 0x00000000ff0a7431 */ /* 0x000fe200000001ff */
[----:B------:R-:W-:Y:S01]  /*a0a0*/  BSSY.RECONVERGENT B0, `(.L_x_1129) ;  /* 0x0000015000007945 */ /* 0x000fe20003800200 */
[----:B------:R-:W-:Y:S01]  /*a0b0*/  PLOP3.LUT P0, PT, PT, PT, PT, 0x80, 0x8 ;  /* 0x000000000008781c */ /* 0x000fe20003f0f070 */
[----:B------:R-:W0:-:S12]  /*a0c0*/  LDCU UR4, c[0x0][0x3c0] ;  /* 0x00007800ff0477ac */ /* 0x000e180008000800 */
.L_x_1131:
        /* <DEDUP_REMOVED lines=18> */
.L_x_1130:
[----:B------:R-:W-:Y:S05]  /*a1f0*/  BSYNC.RECONVERGENT B0 ;  /* 0x0000000000007941 */ /* 0x000fea0003800200 */
.L_x_1129:
[----:B------:R-:W-:Y:S01]  /*a200*/  HFMA2 R10, -RZ, RZ, 0, 0 ;  /* 0x00000000ff0a7431 */ /* 0x000fe200000001ff */
[----:B------:R-:W-:Y:S01]  /*a210*/  BSSY.RECONVERGENT B0, `(.L_x_1132) ;  /* 0x0000015000007945 */ /* 0x000fe20003800200 */
[----:B------:R-:W-:Y:S01]  /*a220*/  PLOP3.LUT P0, PT, PT, PT, PT, 0x80, 0x8 ;  /* 0x000000000008781c */ /* 0x000fe20003f0f070 */
[----:B------:R-:W0:-:S12]  /*a230*/  LDCU UR4, c[0x0][0x3c0] ;  /* 0x00007800ff0477ac */ /* 0x000e180008000800 */
.L_x_1134:
        /* <DEDUP_REMOVED lines=18> */
.L_x_1133:
[----:B------:R-:W-:Y:S05]  /*a360*/  BSYNC.RECONVERGENT B0 ;  /* 0x0000000000007941 */ /* 0x000fea0003800200 */
.L_x_1132:
[----:B------:R-:W-:Y:S01]  /*a370*/  HFMA2 R10, -RZ, RZ, 0, 0 ;  /* 0x00000000ff0a7431 */ /* 0x000fe200000001ff */
[----:B------:R-:W-:Y:S01]  /*a380*/  BSSY.RECONVERGENT B0, `(.L_x_1135) ;  /* 0x0000015000007945 */ /* 0x000fe20003800200 */
[----:B------:R-:W-:Y:S01]  /*a390*/  PLOP3.LUT P0, PT, PT, PT, PT, 0x80, 0x8 ;  /* 0x000000000008781c */ /* 0x000fe20003f0f070 */
[----:B------:R-:W0:-:S12]  /*a3a0*/  LDCU UR4, c[0x0][0x3c0] ;  /* 0x00007800ff0477ac */ /* 0x000e180008000800 */
.L_x_1137:
        /* <DEDUP_REMOVED lines=18> */
.L_x_1136:
[----:B------:R-:W-:Y:S05]  /*a4d0*/  BSYNC.RECONVERGENT B0 ;  /* 0x0000000000007941 */ /* 0x000fea0003800200 */
.L_x_1135:
[----:B------:R-:W-:Y:S01]  /*a4e0*/  HFMA2 R10, -RZ, RZ, 0, 0 ;  /* 0x00000000ff0a7431 */ /* 0x000fe200000001ff */
[----:B------:R-:W-:Y:S01]  /*a4f0*/  BSSY.RECONVERGENT B0, `(.L_x_1138) ;  /* 0x0000015000007945 */ /* 0x000fe20003800200 */
[----:B------:R-:W-:Y:S01]  /*a500*/  PLOP3.LUT P0, PT, PT, PT, PT, 0x80, 0x8 ;  /* 0x000000000008781c */ /* 0x000fe20003f0f070 */
[----:B------:R-:W0:-:S12]  /*a510*/  LDCU UR4, c[0x0][0x3c0] ;  /* 0x00007800ff0477ac */ /* 0x000e180008000800 */
.L_x_1140:
        /* <DEDUP_REMOVED lines=18> */
.L_x_1139:
[----:B------:R-:W-:Y:S05]  /*a640*/  BSYNC.RECONVERGENT B0 ;  /* 0x0000000000007941 */ /* 0x000fea0003800200 */
.L_x_1138:
[----:B------:R-:W-:Y:S01]  /*a650*/  HFMA2 R10, -RZ, RZ, 0, 0 ;  /* 0x00000000ff0a7431 */ /* 0x000fe200000001ff */
[----:B------:R-:W-:Y:S01]  /*a660*/  BSSY.RECONVERGENT B0, `(.L_x_1141) ;  /* 0x0000015000007945 */ /* 0x000fe20003800200 */
[----:B------:R-:W-:Y:S01]  /*a670*/  PLOP3.LUT P0, PT, PT, PT, PT, 0x80, 0x8 ;  /* 0x000000000008781c */ /* 0x000fe20003f0f070 */
[----:B------:R-:W0:-:S12]  /*a680*/  LDCU UR4, c[0x0][0x3c0] ;  /* 0x00007800ff0477ac */ /* 0x000e180008000800 */
.L_x_1143:
        /* <DEDUP_REMOVED lines=18> */
.L_x_1142:
[----:B------:R-:W-:Y:S05]  /*a7b0*/  BSYNC.RECONVERGENT B0 ;  /* 0x0000000000007941 */ /* 0x000fea0003800200 */
.L_x_1141:
[----:B------:R-:W-:Y:S01]  /*a7c0*/  HFMA2 R10, -RZ, RZ, 0, 0 ;  /* 0x00000000ff0a7431 */ /* 0x000fe200000001ff */
[----:B------:R-:W-:Y:S01]  /*a7d0*/  BSSY.RECONVERGENT B0, `(.L_x_1144) ;  /* 0x0000015000007945 */ /* 0x000fe20003800200 */
[----:B------:R-:W-:Y:S01]  /*a7e0*/  PLOP3.LUT P0, PT, PT, PT, PT, 0x80, 0x8 ;  /* 0x000000000008781c */ /* 0x000fe20003f0f070 */
[----:B------:R-:W0:-:S12]  /*a7f0*/  LDCU UR4, c[0x0][0x3c0] ;  /* 0x00007800ff0477ac */ /* 0x000e180008000800 */
.L_x_1146:
        /* <DEDUP_REMOVED lines=18> */
.L_x_1145:
[----:B------:R-:W-:Y:S05]  /*a920*/  BSYNC.RECONVERGENT B0 ;  /* 0x0000000000007941 */ /* 0x000fea0003800200 */
.L_x_1144:
[----:B------:R-:W-:Y:S01]  /*a930*/  HFMA2 R10, -RZ, RZ, 0, 0 ;  /* 0x00000000ff0a7431 */ /* 0x000fe200000001ff */
[----:B------:R-:W-:Y:S01]  /*a940*/  BSSY.RECONVERGENT B0, `(.L_x_1147) ;  /* 0x0000015000007945 */ /* 0x000fe20003800200 */
[----:B------:R-:W-:Y:S01]  /*a950*/  PLOP3.LUT P0, PT, PT, PT, PT, 0x80, 0x8 ;  /* 0x000000000008781c */ /* 0x000fe20003f0f070 */
[----:B------:R-:W0:-:S12]  /*a960*/  LDCU UR4, c[0x0][0x3c0] ;  /* 0x00007800ff0477ac */ /* 0x000e180008000800 */
.L_x_1149:
        /* <DEDUP_REMOVED lines=18> */
.L_x_1148:
[----:B------:R-:W-:Y:S05]  /*aa90*/  BSYNC.RECONVERGENT B0 ;  /* 0x0000000000007941 */ /* 0x000fea0003800200 */
.L_x_1147:
[----:B------:R-:W-:Y:S01]  /*aaa0*/  HFMA2 R10, -RZ, RZ, 0, 0 ;  /* 0x00000000ff0a7431 */ /* 0x000fe200000001ff */
[----:B------:R-:W-:Y:S01]  /*aab0*/  BSSY.RECONVERGENT B0, `(.L_x_1150) ;  /* 0x0000015000007945 */ /* 0x000fe20003800200 */
[----:B------:R-:W-:Y:S01]  /*aac0*/  PLOP3.LUT P0, PT, PT, PT, PT, 0x80, 0x8 ;  /* 0x000000000008781c */ /* 0x000fe20003f0f070 */
[----:B------:R-:W0:-:S12]  /*aad0*/  LDCU UR4, c[0x0][0x3c0] ;  /* 0x00007800ff0477ac */ /* 0x000e180008000800 */
.L_x_1152:
        /* <DEDUP_REMOVED lines=18> */
.L_x_1151:
[----:B------:R-:W-:Y:S05]  /*ac00*/  BSYNC.RECONVERGENT B0 ;  /* 0x0000000000007941 */ /* 0x000fea0003800200 */
.L_x_1150:
[----:B------:R-:W-:Y:S01]  /*ac10*/  HFMA2 R11, -RZ, RZ, 0, 0 ;  /* 0x00000000ff0b7431 */ /* 0x000fe200000001ff */
[----:B------:R-:W-:Y:S01]  /*ac20*/  BSSY.RECONVERGENT B0, `(.L_x_1153) ;  /* 0x0000015000007945 */ /* 0x000fe20003800200 */
[----:B------:R-:W-:Y:S01]  /*ac30*/  PLOP3.LUT P0, PT, PT, PT, PT, 0x80, 0x8 ;  /* 0x000000000008781c */ /* 0x000fe20003f0f070 */
[----:B------:R-:W0:-:S12]  /*ac40*/  LDCU UR4, c[0x0][0x3c0] ;  /* 0x00007800ff0477ac */ /* 0x000e180008000800 */
.L_x_1155:
        /* <DEDUP_REMOVED lines=18> */
.L_x_1154:
[----:B------:R-:W-:Y:S05]  /*ad70*/  BSYNC.RECONVERGENT B0 ;  /* 0x0000000000007941 */ /* 0x000fea0003800200 */
.L_x_1153:
[----:B------:R-:W-:Y:S01]  /*ad80*/  HFMA2 R10, -RZ, RZ, 0, 0 ;  /* 0x00000000ff0a7431 */ /* 0x000fe200000001ff */
[----:B------:R-:W-:Y:S01]  /*ad90*/  BSSY.RECONVERGENT B0, `(.L_x_1156) ;  /* 0x0000015000007945 */ /* 0x000fe20003800200 */
[----:B------:R-:W-:Y:S01]  /*ada0*/  PLOP3.LUT P0, PT, PT, PT, PT, 0x80, 0x8 ;  /* 0x000000000008781c */ /* 0x000fe20003f0f070 */
[----:B------:R-:W0:-:S12]  /*adb0*/  LDCU UR4, c[0x0][0x3c0] ;  /* 0x00007800ff0477ac */ /* 0x000e180008000800 */
.L_x_1158:
        /* <DEDUP_REMOVED lines=18> */
.L_x_1157:
[----:B------:R-:W-:Y:S05]  /*aee0*/  BSYNC.RECONVERGENT B0 ;  /* 0x0000000000007941 */ /* 0x000fea0003800200 */
.L_x_1156:
[----:B------:R-:W-:Y:S01]  /*aef0*/  HFMA2 R11, -RZ, RZ, 0, 0 ;  /* 0x00000000ff0b7431 */ /* 0x000fe200000001ff */
[----:B------:R-:W-:Y:S01]  /*af00*/  BSSY.RECONVERGENT B0, `(.L_x_1159) ;  /* 0x0000015000007945 */ /* 0x000fe20003800200 */
[----:B------:R-:W-:Y:S01]  /*af10*/  PLOP3.LUT P0, PT, PT, PT, PT, 0x80, 0x8 ;  /* 0x000000000008781c */ /* 0x000fe20003f0f070 */
[----:B------:R-:W0:-:S12]  /*af20*/  LDCU UR4, c[0x0][0x3c0] ;  /* 0x00007800ff0477ac */ /* 0x000e180008000800 */
.L_x_1161:
        /* <DEDUP_REMOVED lines=18> */
.L_x_1160:
[----:B------:R-:W-:Y:S05]  /*b050*/  BSYNC.RECONVERGENT B0 ;  /* 0x0000000000007941 */ /* 0x000fea0003800200 */
.L_x_1159:
[----:B------:R-:W-:Y:S01]  /*b060*/  HFMA2 R10, -RZ, RZ, 0, 0 ;  /* 0x00000000ff0a7431 */ /* 0x000fe200000001ff */
[----:B------:R-:W-:Y:S01]  /*b070*/  BSSY.RECONVERGENT B0, `(.L_x_1162) ;  /* 0x0000015000007945 */ /* 0x000fe20003800200 */
[----:B------:R-:W-:Y:S01]  /*b080*/  PLOP3.LUT P0, PT, PT, PT, PT, 0x80, 0x8 ;  /* 0x000000000008781c */ /* 0x000fe20003f0f070 */
[----:B------:R-:W0:-:S12]  /*b090*/  LDCU UR4, c[0x0][0x3c0] ;  /* 0x00007800ff0477ac */ /* 0x000e180008000800 */
.L_x_1164:
        /* <DEDUP_REMOVED lines=18> */
.L_x_1163:
[----:B------:R-:W-:Y:S05]  /*b1c0*/  BSYNC.RECONVERGENT B0 ;  /* 0x0000000000007941 */ /* 0x000fea0003800200 */
.L_x_1162:
[----:B------:R-:W-:Y:S01]  /*b1d0*/  HFMA2 R10, -RZ, RZ, 0, 0 ;  /* 0x00000000ff0a7431 */ /* 0x000fe200000001ff */
[----:B------:R-:W-:Y:S01]  /*b1e0*/  BSSY.RECONVERGENT B0, `(.L_x_1165) ;  /* 0x0000015000007945 */ /* 0x000fe20003800200 */
[----:B------:R-:W-:Y:S01]  /*b1f0*/  PLOP3.LUT P0, PT, PT, PT, PT, 0x80, 0x8 ;  /* 0x000000000008781c */ /* 0x000fe20003f0f070 */
[----:B------:R-:W0:-:S12]  /*b200*/  LDCU UR4, c[0x0][0x3c0] ;  /* 0x00007800ff0477ac */ /* 0x000e180008000800 */
.L_x_1167:
        /* <DEDUP_REMOVED lines=18> */
.L_x_1166:
[----:B------:R-:W-:Y:S05]  /*b330*/  BSYNC.RECONVERGENT B0 ;  /* 0x0000000000007941 */ /* 0x000fea0003800200 */
.L_x_1165:
[----:B------:R-:W-:Y:S01]  /*b340*/  HFMA2 R10, -RZ, RZ, 0, 0 ;  /* 0x00000000ff0a7431 */ /* 0x000fe200000001ff */
[----:B------:R-:W-:Y:S01]  /*b350*/  BSSY.RECONVERGENT B0, `(.L_x_1168) ;  /* 0x0000015000007945 */ /* 0x000fe20003800200 */
[----:B------:R-:W-:Y:S01]  /*b360*/  PLOP3.LUT P0, PT, PT, PT, PT, 0x80, 0x8 ;  /* 0x000000000008781c */ /* 0x000fe20003f0f070 */
[----:B------:R-:W0:-:S12]  /*b370*/  LDCU UR4, c[0x0][0x3c0] ;  /* 0x00007800ff0477ac */ /* 0x000e180008000800 */
.L_x_1170:
        /* <DEDUP_REMOVED lines=18> */
.L_x_1169:
[----:B------:R-:W-:Y:S05]  /*b4a0*/  BSYNC.RECONVERGENT B0 ;  /* 0x0000000000007941 */ /* 0x000fea0003800200 */
.L_x_1168:
[----:B------:R-:W-:Y:S01]  /*b4b0*/  HFMA2 R10, -RZ, RZ, 0, 0 ;  /* 0x00000000ff0a7431 */ /* 0x000fe200000001ff */
[----:B------:R-:W-:Y:S01]  /*b4c0*/  BSSY.RECONVERGENT B0, `(.L_x_1171) ;  /* 0x0000015000007945 */ /* 0x000fe20003800200 */
[----:B------:R-:W-:Y:S01]  /*b4d0*/  PLOP3.LUT P0, PT, PT, PT, PT, 0x80, 0x8 ;  /* 0x000000000008781c */ /* 0x000fe20003f0f070 */
[----:B------:R-:W0:-:S12]  /*b4e0*/  LDCU UR4, c[0x0][0x3c0] ;  /* 0x00007800ff0477ac */ /* 0x000e180008000800 */
.L_x_1173:
        /* <DEDUP_REMOVED lines=18> */
.L_x_1172:
[----:B------:R-:W-:Y:S05]  /*b610*/  BSYNC.RECONVERGENT B0 ;  /* 0x0000000000007941 */ /* 0x000fea0003800200 */
.L_x_1171:
[----:B------:R-:W-:Y:S01]  /*b620*/  HFMA2 R10, -RZ, RZ, 0, 0 ;  /* 0x00000000ff0a7431 */ /* 0x000fe200000001ff */
[----:B------:R-:W-:Y:S01]  /*b630*/  BSSY.RECONVERGENT B0, `(.L_x_1174) ;  /* 0x0000015000007945 */ /* 0x000fe20003800200 */
[----:B------:R-:W-:Y:S01]  /*b640*/  PLOP3.LUT P0, PT, PT, PT, PT, 0x80, 0x8 ;  /* 0x000000000008781c */ /* 0x000fe20003f0f070 */
[----:B------:R-:W0:-:S12]  /*b650*/  LDCU UR4, c[0x0][0x3c0] ;  /* 0x00007800ff0477ac */ /* 0x000e180008000800 */
.L_x_1176:
        /* <DEDUP_REMOVED lines=18> */
.L_x_1175:
[----:B------:R-:W-:Y:S05]  /*b780*/  BSYNC.RECONVERGENT B0 ;  /* 0x0000000000007941 */ /* 0x000fea0003800200 */
.L_x_1174:
[----:B------:R-:W-:Y:S01]  /*b790*/  HFMA2 R11, -RZ, RZ, 0, 0 ;  /* 0x00000000ff0b7431 */ /* 0x000fe200000001ff */
[----:B------:R-:W-:Y:S01]  /*b7a0*/  BSSY.RECONVERGENT B0, `(.L_x_1177) ;  /* 0x0000015000007945 */ /* 0x000fe20003800200 */
[----:B------:R-:W-:Y:S01]  /*b7b0*/  PLOP3.LUT P0, PT, PT, PT, PT, 0x80, 0x8 ;  /* 0x000000000008781c */ /* 0x000fe20003f0f070 */
[----:B------:R-:W0:-:S12]  /*b7c0*/  LDCU UR4, c[0x0][0x3c0] ;  /* 0x00007800ff0477ac */ /* 0x000e180008000800 */
.L_x_1179:
        /* <DEDUP_REMOVED lines=18> */
.L_x_1178:
[----:B------:R-:W-:Y:S05]  /*b8f0*/  BSYNC.RECONVERGENT B0 ;  /* 0x0000000000007941 */ /* 0x000fea0003800200 */
.L_x_1177:
[----:B------:R-:W-:Y:S01]  /*b900*/  HFMA2 R10, -RZ, RZ, 0, 0 ;  /* 0x00000000ff0a7431 */ /* 0x000fe200000001ff */
[----:B------:R-:W-:Y:S01]  /*b910*/  BSSY.RECONVERGENT B0, `(.L_x_1180) ;  /* 0x0000015000007945 */ /* 0x000fe20003800200 */
[----:B------:R-:W-:Y:S01]  /*b920*/  PLOP3.LUT P0, PT, PT, PT, PT, 0x80, 0x8 ;  /* 0x000000000008781c */ /* 0x000fe20003f0f070 */
[----:B------:R-:W0:-:S12]  /*b930*/  LDCU UR4, c[0x0][0x3c0] ;  /* 0x00007800ff0477ac */ /* 0x000e180008000800 */
.L_x_1182:
        /* <DEDUP_REMOVED lines=18> */
.L_x_1181:
[----:B------:R-:W-:Y:S05]  /*ba60*/  BSYNC.RECONVERGENT B0 ;  /* 0x0000000000007941 */ /* 0x000fea0003800200 */
.L_x_1180:
[----:B------:R-:W-:Y:S01]  /*ba70*/  HFMA2 R10, -RZ, RZ, 0, 0 ;  /* 0x00000000ff0a7431 */ /* 0x000fe200000001ff */
[----:B------:R-:W-:Y:S01]  /*ba80*/  BSSY.RECONVERGENT B0, `(.L_x_1183) ;  /* 0x0000015000007945 */ /* 0x000fe20003800200 */
[----:B------:R-:W-:Y:S01]  /*ba90*/  PLOP3.LUT P0, PT, PT, PT, PT, 0x80, 0x8 ;  /* 0x000000000008781c */ /* 0x000fe20003f0f070 */
[----:B------:R-:W0:-:S12]  /*baa0*/  LDCU UR4, c[0x0][0x3c0] ;  /* 0x00007800ff0477ac */ /* 0x000e180008000800 */
.L_x_1185:
        /* <DEDUP_REMOVED lines=18> */
.L_x_1184:
[----:B------:R-:W-:Y:S05]  /*bbd0*/  BSYNC.RECONVERGENT B0 ;  /* 0x0000000000007941 */ /* 0x000fea0003800200 */
.L_x_1183:
[----:B------:R-:W-:Y:S01]  /*bbe0*/  HFMA2 R10, -RZ, RZ, 0, 0 ;  /* 0x00000000ff0a7431 */ /* 0x000fe200000001ff */
[----:B------:R-:W-:Y:S01]  /*bbf0*/  BSSY.RECONVERGENT B0, `(.L_x_1186) ;  /* 0x0000015000007945 */ /* 0x000fe20003800200 */
[----:B------:R-:W-:Y:S01]  /*bc00*/  PLOP3.LUT P0, PT, PT, PT, PT, 0x80, 0x8 ;  /* 0x000000000008781c */ /* 0x000fe20003f0f070 */
[----:B------:R-:W0:-:S12]  /*bc10*/  LDCU UR4, c[0x0][0x3c0] ;  /* 0x00007800ff0477ac */ /* 0x000e180008000800 */
.L_x_1188:
        /* <DEDUP_REMOVED lines=18> */
.L_x_1187:
[----:B------:R-:W-:Y:S05]  /*bd40*/  BSYNC.RECONVERGENT B0 ;  /* 0x0000000000007941 */ /* 0x000fea0003800200 */
.L_x_1186:
[----:B------:R-:W-:Y:S01]  /*bd50*/  HFMA2 R10, -RZ, RZ, 0, 0 ;  /* 0x00000000ff0a7431 */ /* 0x000fe200000001ff */
[----:B------:R-:W-:Y:S01]  /*bd60*/  BSSY.RECONVERGENT B0, `(.L_x_1189) ;  /* 0x0000015000007945 */ /* 0x000fe20003800200 */
[----:B------:R-:W-:Y:S01]  /*bd70*/  PLOP3.LUT P0, PT, PT, PT, PT, 0x80, 0x8 ;  /* 0x000000000008781c */ /* 0x000fe20003f0f070 */
[----:B------:R-:W0:-:S12]  /*bd80*/  LDCU UR4, c[0x0][0x3c0] ;  /* 0x00007800ff0477ac */ /* 0x000e180008000800 */
.L_x_1191:
[----:B------:R-:W1:Y:S01]  /*bd90*/  LDC.64 R8, c[0x0][0x3c8] ;  /* 0x0000f200ff087b82 */ /* 0x000e620000000a00 */
[C---:B0-----:R-:W-:Y:S02]  /*bda0*/  IMAD R11, R10.reuse, UR4, R13 ;  /* 0x000000040a0b7c24 */ /* 0x041fe4000f8e020d */
[----:B------:R-:W-:Y:S02]  /*bdb0*/  IMAD R7, R10, UR4, R12 ;  /* 0x000000040a077c24 */ /* 0x000fe4000f8e020c */
[----:B-1----:R-:W-:-:S04]  /*bdc0*/  IMAD.WIDE R10, R11, 0x4, R8 ;  /* 0x000000040b0a7825 */ /* 0x002fc800078e0208 */
[----:B------:R-:W-:Y:S02]  /*bdd0*/  IMAD.WIDE R8, R7, 0x4, R8 ;  /* 0x0000000407087825 */ /* 0x000fe400078e0208 */
[----:B------:R-:W2:Y:S04]  /*bde0*/  LDG.E R10, desc[UR6][R10.64] ;  /* 0x000000060a0a7981 */ /* 0x000ea8000c1e1900 */
[----:B------:R0:W2:Y:S01]  /*bdf0*/  LDG.E R9, desc[UR6][R8.64] ;  /* 0x0000000608097981 */ /* 0x0000a2000c1e1900 */
[----:B------:R-:W-:Y:S02]  /*be00*/  IMAD.MOV.U32 R7, RZ, RZ, R12 ;  /* 0x000000ffff077224 */ /* 0x000fe400078e000c */
[----:B0-----:R-:W-:Y:S01]  /*be10*/  IMAD.MOV.U32 R8, RZ, RZ, R13 ;  /* 0x000000ffff087224 */ /* 0x001fe200078e000d */
        /* <DEDUP_REMOVED lines=9> */
.L_x_1190:
[----:B------:R-:W-:Y:S05]  /*beb0*/  BSYNC.RECONVERGENT B0 ;  /* 0x0000000000007941 */ /* 0x000fea0003800200 */
.L_x_1189:
[----:B------:R-:W-:Y:S01]  /*bec0*/  HFMA2 R12, -RZ, RZ, 0, 0 ;  /* 0x00000000ff0c7431 */ /* 0x000fe200000001ff */
[----:B------:R-:W-:Y:S01]  /*bed0*/  BSSY.RECONVERGENT B0, `(.L_x_1192) ;  /* 0x0000015000007945 */ /* 0x000fe20003800200 */
[----:B------:R-:W-:Y:S01]  /*bee0*/  PLOP3.LUT P0, PT, PT, PT, PT, 0x80, 0x8 ;  /* 0x000000000008781c */ /* 0x000fe20003f0f070 */
[----:B------:R-:W0:-:S12]  /*bef0*/  LDCU UR4, c[0x0][0x3c0] ;  /* 0x00007800ff0477ac */ /* 0x000e180008000800 */
.L_x_1194:
        /* <DEDUP_REMOVED lines=18> */
.L_x_1193:
[----:B------:R-:W-:Y:S05]  /*c020*/  BSYNC.RECONVERGENT B0 ;  /* 0x0000000000007941 */ /* 0x000fea0003800200 */
.L_x_1192:
[----:B------:R-:W-:Y:S01]  /*c030*/  HFMA2 R14, -RZ, RZ, 0, 0 ;  /* 0x00000000ff0e7431 */ /* 0x000fe200000001ff */
[----:B------:R-:W-:Y:S01]  /*c040*/  BSSY.RECONVERGENT B0, `(.L_x_1195) ;  /* 0x0000015000007945 */ /* 0x000fe20003800200 */
[----:B------:R-:W-:Y:S01]  /*c050*/  PLOP3.LUT P0, PT, PT, PT, PT, 0x80, 0x8 ;  /* 0x000000000008781c */ /* 0x000fe20003f0f070 */
[----:B------:R-:W0:-:S12]  /*c060*/  LDCU UR4, c[0x0][0x3c0] ;  /* 0x00007800ff0477ac */ /* 0x000e180008000800 */
.L_x_1197:
        /* <DEDUP_REMOVED lines=18> */
.L_x_1196:
[----:B------:R-:W-:Y:S05]  /*c190*/  BSYNC.RECONVERGENT B0 ;  /* 0x0000000000007941 */ /* 0x000fea0003800200 */
.L_x_1195:
[----:B------:R-:W-:Y:S01]  /*c1a0*/  HFMA2 R16, -RZ, RZ, 0, 0 ;  /* 0x00000000ff107431 */ /* 0x000fe200000001ff */
[----:B------:R-:W-:Y:S01]  /*c1b0*/  BSSY.RECONVERGENT B0, `(.L_x_1198) ;  /* 0x0000015000007945 */ /* 0x000fe20003800200 */
[----:B------:R-:W-:Y:S01]  /*c1c0*/  PLOP3.LUT P0, PT, PT, PT, PT, 0x80, 0x8 ;  /* 0x000000000008781c */ /* 0x000fe20003f0f070 */
[----:B------:R-:W0:-:S12]  /*c1d0*/  LDCU UR4, c[0x0][0x3c0] ;  /* 0x00007800ff0477ac */ /* 0x000e180008000800 */
.L_x_1200:
        /* <DEDUP_REMOVED lines=18> */
.L_x_1199:
[----:B------:R-:W-:Y:S05]  /*c300*/  BSYNC.RECONVERGENT B0 ;  /* 0x0000000000007941 */ /* 0x000fea0003800200 */
.L_x_1198:
[----:B------:R-:W-:Y:S01]  /*c310*/  HFMA2 R20, -RZ, RZ, 0, 0 ;  /* 0x00000000ff147431 */ /* 0x000fe200000001ff */
[----:B------:R-:W-:Y:S01]  /*c320*/  BSSY.RECONVERGENT B0, `(.L_x_1201) ;  /* 0x0000015000007945 */ /* 0x000fe20003800200 */
[----:B------:R-:W-:Y:S01]  /*c330*/  PLOP3.LUT P0, PT, PT, PT, PT, 0x80, 0x8 ;  /* 0x000000000008781c */ /* 0x000fe20003f0f070 */
[----:B------:R-:W0:-:S12]  /*c340*/  LDCU UR4, c[0x0][0x3c0] ;  /* 0x00007800ff0477ac */ /* 0x000e180008000800 */
.L_x_1203:
        /* <DEDUP_REMOVED lines=18> */
.L_x_1202:
[----:B------:R-:W-:Y:S05]  /*c470*/  BSYNC.RECONVERGENT B0 ;  /* 0x0000000000007941 */ /* 0x000fea0003800200 */
.L_x_1201:
[----:B------:R-:W-:Y:S01]  /*c480*/  HFMA2 R20, -RZ, RZ, 0, 0 ;  /* 0x00000000ff147431 */ /* 0x000fe200000001ff */
[----:B------:R-:W-:Y:S01]  /*c490*/  BSSY.RECONVERGENT B0, `(.L_x_1204) ;  /* 0x0000015000007945 */ /* 0x000fe20003800200 */
[----:B------:R-:W-:Y:S01]  /*c4a0*/  PLOP3.LUT P0, PT, PT, PT, PT, 0x80, 0x8 ;  /* 0x000000000008781c */ /* 0x000fe20003f0f070 */
[----:B------:R-:W0:-:S12]  /*c4b0*/  LDCU UR4, c[0x0][0x3c0] ;  /* 0x00007800ff0477ac */ /* 0x000e180008000800 */
.L_x_1206:
        /* <DEDUP_REMOVED lines=18> */
.L_x_1205:
[----:B------:R-:W-:Y:S05]  /*c5e0*/  BSYNC.RECONVERGENT B0 ;  /* 0x0000000000007941 */ /* 0x000fea0003800200 */
.L_x_1204:
[----:B------:R-:W-:Y:S01]  /*c5f0*/  HFMA2 R20, -RZ, RZ, 0, 0 ;  /* 0x00000000ff147431 */ /* 0x000fe200000001ff */
[----:B------:R-:W-:Y:S01]  /*c600*/  BSSY.RECONVERGENT B0, `(.L_x_1207) ;  /* 0x0000015000007945 */ /* 0x000fe20003800200 */
[----:B------:R-:W-:Y:S01]  /*c610*/  PLOP3.LUT P0, PT, PT, PT, PT, 0x80, 0x8 ;  /* 0x000000000008781c */ /* 0x000fe20003f0f070 */
[----:B------:R-:W0:-:S12]  /*c620*/  LDCU UR4, c[0x0][0x3c0] ;  /* 0x00007800ff0477ac */ /* 0x000e180008000800 */
.L_x_1209:
        /* <DEDUP_REMOVED lines=18> */
.L_x_1208:
[----:B------:R-:W-:Y:S05]  /*c750*/  BSYNC.RECONVERGENT B0 ;  /* 0x0000000000007941 */ /* 0x000fea0003800200 */
.L_x_1207:
[----:B------:R-:W-:Y:S01]  /*c760*/  HFMA2 R20, -RZ, RZ, 0, 0 ;  /* 0x00000000ff147431 */ /* 0x000fe200000001ff */
[----:B------:R-:W-:Y:S01]  /*c770*/  BSSY.RECONVERGENT B0, `(.L_x_1210) ;  /* 0x0000015000007945 */ /* 0x000fe20003800200 */
[----:B------:R-:W-:Y:S01]  /*c780*/  PLOP3.LUT P0, PT, PT, PT, PT, 0x80, 0x8 ;  /* 0x000000000008781c */ /* 0x000fe20003f0f070 */
[----:B------:R-:W0:-:S12]  /*c790*/  LDCU UR4, c[0x0][0x3c0] ;  /* 0x00007800ff0477ac */ /* 0x000e180008000800 */
.L_x_1212:
        /* <DEDUP_REMOVED lines=18> */
.L_x_1211:
[----:B------:R-:W-:Y:S05]  /*c8c0*/  BSYNC.RECONVERGENT B0 ;  /* 0x0000000000007941 */ /* 0x000fea0003800200 */
.L_x_1210:
[----:B------:R-:W-:Y:S01]  /*c8d0*/  IMAD R27, R0, 0x44, R27 ;  /* 0x00000044001b7824 */ /* 0x000fe200078e021b */
[----:B------:R-:W-:-:S07]  /*c8e0*/  MOV R28, 0x2 ;  /* 0x00000002001c7802 */ /* 0x000fce0000000f00 */
.L_x_1270:
[--C-:B------:R-:W-:Y:S01]  /*c8f0*/  IMAD.MOV R17, RZ, RZ, -R28.reuse ;  /* 0x000000ffff117224 */ /* 0x100fe200078e0a1c */
[----:B------:R-:W-:Y:S01]  /*c900*/  BAR.SYNC.DEFER_BLOCKING 0x0 ;  /* 0x0000000000007b1d */ /* 0x000fe20000010000 */
[----:B------:R-:W-:-:S03]  /*c910*/  SHF.R.U32.HI R20, RZ, 0x1, R28 ;  /* 0x00000001ff147819 */ /* 0x000fc6000001161c */
[----:B------:R-:W-:Y:S01]  /*c920*/  LOP3.LUT R16, R0, R17, RZ, 0xc0, !PT ;  /* 0x0000001100107212 */ /* 0x000fe200078ec0ff */
[----:B------:R-:W-:Y:S01]  /*c930*/  VIADD R17, R28, 0xffffffff ;  /* 0xffffffff1c117836 */ /* 0x000fe20000000000 */
[----:B------:R-:W0:Y:S01]  /*c940*/  LDCU UR8, c[0x0][0x3c0] ;  /* 0x00007800ff0877ac */ /* 0x000e220008000800 */
[----:B------:R-:W-:Y:S02]  /*c950*/  BSSY.RECONVERGENT B0, `(.L_x_1213) ;  /* 0x0000049000007945 */ /* 0x000fe40003800200 */
[----:B------:R-:W-:Y:S01]  /*c960*/  IMAD R16, R16, 0x11, RZ ;  /* 0x0000001110107824 */ /* 0x000fe200078e02ff */
[----:B------:R-:W-:-:S04]  /*c970*/  LOP3.LUT R17, R17, R0, RZ, 0xc0, !PT ;  /* 0x0000000011117212 */ /* 0x000fc800078ec0ff */
[----:B------:R-:W-:-:S05]  /*c980*/  VIMNMX.U32 R16, PT, PT, R16, 0x1100, PT ;  /* 0x0000110010107848 */ /* 0x000fca0003fe0000 */
[----:B------:R-:W-:-:S05]  /*c990*/  IMAD R29, R20, 0x11, R16 ;  /* 0x00000011141d7824 */ /* 0x000fca00078e0210 */
[----:B------:R-:W-:Y:S01]  /*c9a0*/  VIMNMX.U32 R29, PT, PT, R29, 0x1100, PT ;  /* 0x000011001d1d7848 */ /* 0x000fe20003fe0000 */
[----:B------:R1:W-:Y:S04]  /*c9b0*/  STS [R27+0x8], R10 ;  /* 0x0000080a1b007388 */ /* 0x0003e80000000800 */
[----:B------:R-:W-:Y:S01]  /*c9c0*/  IMAD R30, R20, 0x11, R29 ;  /* 0x00000011141e7824 */ /* 0x000fe200078e021d */
[----:B------:R2:W-:Y:S04]  /*c9d0*/  STS [R27+0x4], R7 ;  /* 0x000004071b007388 */ /* 0x0005e80000000800 */
[----:B------:R-:W-:Y:S01]  /*c9e0*/  VIMNMX.U32 R30, PT, PT, R30, 0x1100, PT ;  /* 0x000011001e1e7848 */ /* 0x000fe20003fe0000 */
[----:B-1----:R-:W-:Y:S01]  /*c9f0*/  IMAD R10, R17, 0x11, RZ ;  /* 0x00000011110a7824 */ /* 0x002fe200078e02ff */
[----:B------:R1:W-:Y:S04]  /*ca00*/  STS [R27], R8 ;  /* 0x000000081b007388 */ /* 0x0003e80000000800 */
[----:B------:R-:W-:Y:S01]  /*ca10*/  VIMNMX.U32 R10, PT, PT, R10, 0x1100, PT ;  /* 0x000011000a0a7848 */ /* 0x000fe20003fe0000 */
[----:B---3--:R3:W-:Y:S01]  /*ca20*/  STS [R27+0x14], R11 ;  /* 0x0000140b1b007388 */ /* 0x0087e20000000800 */
[----:B--2---:R-:W-:-:S03]  /*ca30*/  IADD3 R7, PT, PT, -R29, R30, RZ ;  /* 0x0000001e1d077210 */ /* 0x004fc60007ffe1ff */
[----:B------:R2:W-:Y:S01]  /*ca40*/  STS [R27+0xc], R9 ;  /* 0x00000c091b007388 */ /* 0x0005e20000000800 */
[C---:B------:R-:W-:Y:S01]  /*ca50*/  ISETP.GE.AND P0, PT, R10.reuse, R7, PT ;  /* 0x000000070a00720c */ /* 0x040fe20003f06270 */
[----:B------:R-:W-:Y:S01]  /*ca60*/  IMAD.IADD R7, R10, 0x1, -R7 ;  /* 0x000000010a077824 */ /* 0x000fe200078e0a07 */
[----:B-1----:R-:W-:Y:S01]  /*ca70*/  VIADDMNMX R8, R29, -R16, R10, PT ;  /* 0x800000101d087246 */ /* 0x002fe2000380010a */
[----:B------:R2:W-:Y:S03]  /*ca80*/  STS [R27+0x10], R12 ;  /* 0x0000100c1b007388 */ /* 0x0005e60000000800 */
[----:B---3--:R-:W-:Y:S01]  /*ca90*/  SEL R11, R7, RZ, P0 ;  /* 0x000000ff070b7207 */ /* 0x008fe20000000000 */
[----:B------:R2:W-:Y:S03]  /*caa0*/  STS [R27+0x18], R14 ;  /* 0x0000180e1b007388 */ /* 0x0005e60000000800 */
[----:B------:R-:W-:Y:S01]  /*cab0*/  ISETP.GE.AND P0, PT, R11, R8, PT ;  /* 0x000000080b00720c */ /* 0x000fe20003f06270 */
        /* <DEDUP_REMOVED lines=10> */
[----:B------:R-:W-:Y:S06]  /*cb60*/  BAR.SYNC.DEFER_BLOCKING 0x0 ;  /* 0x0000000000007b1d */ /* 0x000fec0000010000 */
[----:B0-----:R-:W-:Y:S05]  /*cb70*/  @P0 BRA `(.L_x_1214) ;  /* 0x0000000000980947 */ /* 0x001fea0003800000 */
[----:B------:R-:W-:-:S07]  /*cb80*/  IMAD.IADD R7, R10, 0x1, R29 ;  /* 0x000000010a077824 */ /* 0x000fce00078e021d */
.L_x_1218:
[----:B------:R-:W0:Y:S01]  /*cb90*/  S2UR UR5, SR_CgaCtaId ;  /* 0x00000000000579c3 */ /* 0x000e220000008800 */
[----:B--2---:R-:W-:Y:S01]  /*cba0*/  IADD3 R9, PT, PT, R8, -R11, RZ ;  /* 0x8000000b08097210 */ /* 0x004fe20007ffe0ff */
[----:B------:R-:W-:Y:S01]  /*cbb0*/  UMOV UR4, 0x400 ;  /* 0x0000040000047882 */ /* 0x000fe20000000000 */
[----:B------:R-:W-:Y:S01]  /*cbc0*/  BSSY.RECONVERGENT B1, `(.L_x_1215) ;  /* 0x000001e000017945 */ /* 0x000fe20003800200 */
[----:B------:R-:W-:Y:S01]  /*cbd0*/  PLOP3.LUT P0, PT, PT, PT, PT, 0x80, 0x8 ;  /* 0x000000000008781c */ /* 0x000fe20003f0f070 */
[----:B------:R-:W-:Y:S01]  /*cbe0*/  IMAD.MOV.U32 R13, RZ, RZ, RZ ;  /* 0x000000ffff0d7224 */ /* 0x000fe200078e00ff */
[----:B------:R-:W-:Y:S02]  /*cbf0*/  LEA.HI R12, R9, R9, RZ, 0x1 ;  /* 0x00000009090c7211 */ /* 0x000fe400078f08ff */
[----:B------:R-:W-:Y:S02]  /*cc00*/  MOV R14, R8 ;  /* 0x00000008000e7202 */ /* 0x000fe40000000f00 */
[----:B------:R-:W-:-:S04]  /*cc10*/  LEA.HI.SX32 R21, R12, R11, 0x1f ;  /* 0x0000000b0c157211 */ /* 0x000fc800078ffaff */
[----:B------:R-:W-:Y:S01]  /*cc20*/  LOP3.LUT R12, RZ, R21, RZ, 0x33, !PT ;  /* 0x00000015ff0c7212 */ /* 0x000fe200078e33ff */
[----:B------:R-:W-:-:S04]  /*cc30*/  IMAD.IADD R9, R16, 0x1, R21 ;  /* 0x0000000110097824 */ /* 0x000fc800078e0215 */
[----:B------:R-:W-:Y:S01]  /*cc40*/  IMAD.IADD R12, R7, 0x1, R12 ;  /* 0x00000001070c7824 */ /* 0x000fe200078e020c */
[----:B0-----:R-:W-:-:S06]  /*cc50*/  ULEA UR4, UR5, UR4, 0x18 ;  /* 0x0000000405047291 */ /* 0x001fcc000f8ec0ff */
[----:B------:R-:W-:Y:S02]  /*cc60*/  LEA R9, R9, UR4, 0x2 ;  /* 0x0000000409097c11 */ /* 0x000fe4000f8e10ff */
[----:B------:R-:W-:-:S03]  /*cc70*/  LEA R12, R12, UR4, 0x2 ;  /* 0x000000040c0c7c11 */ /* 0x000fc6000f8e10ff */
[----:B------:R0:W1:Y:S04]  /*cc80*/  LDS R20, [R9] ;  /* 0x0000000009147984 */ /* 0x0000680000000800 */
[----:B------:R0:W2:Y:S02]  /*cc90*/  LDS R22, [R12] ;  /* 0x000000000c167984 */ /* 0x0000a40000000800 */
.L_x_1217:
[----:B0-----:R-:W0:Y:S01]  /*cca0*/  LDC.64 R8, c[0x0][0x3c8] ;  /* 0x0000f200ff087b82 */ /* 0x001e220000000a00 */
[C---:B--2---:R-:W-:Y:S02]  /*ccb0*/  IMAD R15, R13.reuse, UR8, R22 ;  /* 0x000000080d0f7c24 */ /* 0x044fe4000f8e0216 */
[----:B-1----:R-:W-:Y:S02]  /*ccc0*/  IMAD R17, R13, UR8, R20 ;  /* 0x000000080d117c24 */ /* 0x002fe4000f8e0214 */
[----:B0-----:R-:W-:-:S04]  /*ccd0*/  IMAD.WIDE R12, R15, 0x4, R8 ;  /* 0x000000040f0c7825 */ /* 0x001fc800078e0208 */
[----:B------:R-:W-:Y:S02]  /*cce0*/  IMAD.WIDE R8, R17, 0x4, R8 ;  /* 0x0000000411087825 */ /* 0x000fe400078e0208 */
[----:B------:R-:W2:Y:S04]  /*ccf0*/  LDG.E R12, desc[UR6][R12.64] ;  /* 0x000000060c0c7981 */ /* 0x000ea8000c1e1900 */
[----:B------:R0:W2:Y:S02]  /*cd00*/  LDG.E R9, desc[UR6][R8.64] ;  /* 0x0000000608097981 */ /* 0x0000a4000c1e1900 */
[----:B0-----:R-:W-:Y:S01]  /*cd10*/  IMAD.MOV.U32 R8, RZ, RZ, R21 ;  /* 0x000000ffff087224 */ /* 0x001fe200078e0015 */
[----:B--2---:R-:W-:-:S13]  /*cd20*/  ISETP.GE.AND P2, PT, R12, R9, PT ;  /* 0x000000090c00720c */ /* 0x004fda0003f46270 */
[----:B------:R-:W-:Y:S05]  /*cd30*/  @!P2 BRA `(.L_x_1216) ;  /* 0x000000000018a947 */ /* 0x000fea0003800000 */
[----:B------:R-:W-:Y:S01]  /*cd40*/  ISETP.LE.AND P3, PT, R12, R9, PT ;  /* 0x000000090c00720c */ /* 0x000fe20003f63270 */
[----:B------:R-:W-:Y:S01]  /*cd50*/  HFMA2 R13, -RZ, RZ, 0, 5.9604644775390625e-08 ;  /* 0x00000001ff0d7431 */ /* 0x000fe200000001ff */
[----:B------:R-:W-:Y:S01]  /*cd60*/  PLOP3.LUT P1, PT, P0, PT, PT, 0x80, 0x8 ;  /* 0x000000000008781c */ /* 0x000fe2000072f070 */
[----:B------:R-:W-:Y:S01]  /*cd70*/  IMAD.MOV.U32 R8, RZ, RZ, R14 ;  /* 0x000000ffff087224 */ /* 0x000fe200078e000e */
[----:B------:R-:W-:-:S11]  /*cd80*/  PLOP3.LUT P0, PT, PT, PT, PT, 0x8, 0x80 ;  /* 0x000000000080781c */ /* 0x000fd60003f0e170 */
[----:B------:R-:W-:Y:S05]  /*cd90*/  @P1 BRA P3, `(.L_x_1217) ;  /* 0xfffffffc00c01947 */ /* 0x000fea000183ffff */
.L_x_1216:
[----:B------:R-:W-:Y:S05]  /*cda0*/  BSYNC.RECONVERGENT B1 ;  /* 0x0000000000017941 */ /* 0x000fea0003800200 */
.L_x_1215:
[----:B------:R-:W-:-:S05]  /*cdb0*/  @P2 VIADD R11, R21, 0x1 ;  /* 0x00000001150b2836 */ /* 0x000fca0000000000 */
[----:B------:R-:W-:-:S13]  /*cdc0*/  ISETP.GE.AND P0, PT, R11, R8, PT ;  /* 0x000000080b00720c */ /* 0x000fda0003f06270 */
[----:B------:R-:W-:Y:S05]  /*cdd0*/  @!P0 BRA `(.L_x_1218) ;  /* 0xfffffffc006c8947 */ /* 0x000fea000383ffff */
.L_x_1214:
[----:B------:R-:W-:Y:S05]  /*cde0*/  BSYNC.RECONVERGENT B0 ;  /* 0x0000000000007941 */ /* 0x000fea0003800200 */
.L_x_1213:
[----:B------:R-:W0:Y:S01]  /*cdf0*/  S2UR UR5, SR_CgaCtaId ;  /* 0x00000000000579c3 */ /* 0x000e220000008800 */
[----:B------:R-:W-:Y:S01]  /*ce00*/  UMOV UR4, 0x400 ;  /* 0x0000040000047882 */ /* 0x000fe20000000000 */
[----:B--2---:R-:W-:Y:S01]  /*ce10*/  IADD3 R14, PT, PT, R16, R11, RZ ;  /* 0x0000000b100e7210 */ /* 0x004fe20007ffe0ff */
[----:B------:R-:W-:Y:S01]  /*ce20*/  BSSY.RECONVERGENT B0, `(.L_x_1219) ;  /* 0x0000020000007945 */ /* 0x000fe20003800200 */
[----:B------:R-:W-:Y:S02]  /*ce30*/  IADD3 R15, PT, PT, -R11, R29, R10 ;  /* 0x0000001d0b0f7210 */ /* 0x000fe40007ffe10a */
[----:B------:R-:W-:Y:S02]  /*ce40*/  PLOP3.LUT P0, PT, PT, PT, PT, 0x8, 0x80 ;  /* 0x000000000080781c */ /* 0x000fe40003f0e170 */
[----:B------:R-:W-:Y:S01]  /*ce50*/  ISETP.GE.AND P1, PT, R15, R30, PT ;  /* 0x0000001e0f00720c */ /* 0x000fe20003f26270 */
[----:B0-----:R-:W-:Y:S01]  /*ce60*/  ULEA UR4, UR5, UR4, 0x18 ;  /* 0x0000000405047291 */ /* 0x001fe2000f8ec0ff */
[----:B------:R-:W0:Y:S05]  /*ce70*/  LDCU UR5, c[0x0][0x3c0] ;  /* 0x00007800ff0577ac */ /* 0x000e2a0008000800 */
[----:B------:R-:W-:-:S02]  /*ce80*/  LEA R17, R14, UR4, 0x2 ;  /* 0x000000040e117c11 */ /* 0x000fc4000f8e10ff */
[----:B------:R-:W-:-:S03]  /*ce90*/  LEA R20, R15, UR4, 0x2 ;  /* 0x000000040f147c11 */ /* 0x000fc6000f8e10ff */
[----:B------:R1:W2:Y:S04]  /*cea0*/  LDS R31, [R17] ;  /* 0x00000000111f7984 */ /* 0x0002a80000000800 */
[----:B------:R1:W3:Y:S01]  /*ceb0*/  LDS R32, [R20] ;  /* 0x0000000014207984 */ /* 0x0002e20000000800 */
[----:B------:R-:W-:Y:S05]  /*cec0*/  @P1 BRA `(.L_x_1220) ;  /* 0x0000000000541947 */ /* 0x000fea0003800000 */
[----:B------:R-:W-:Y:S02]  /*ced0*/  ISETP.GE.AND P1, PT, R14, R29, PT ;  /* 0x0000001d0e00720c */ /* 0x000fe40003f26270 */
[----:B------:R-:W-:-:S11]  /*cee0*/  PLOP3.LUT P0, PT, PT, PT, PT, 0x80, 0x8 ;  /* 0x000000000008781c */ /* 0x000fd60003f0f070 */
[----:B------:R-:W-:Y:S05]  /*cef0*/  @P1 BRA `(.L_x_1220) ;  /* 0x0000000000481947 */ /* 0x000fea0003800000 */
[----:B------:R-:W4:Y:S01]  /*cf00*/  LDC.64 R8, c[0x0][0x3c8] ;  /* 0x0000f200ff087b82 */ /* 0x000f220000000a00 */
[----:B------:R-:W-:Y:S01]  /*cf10*/  PLOP3.LUT P1, PT, PT, PT, PT, 0x80, 0x8 ;  /* 0x000000000008781c */ /* 0x000fe20003f2f070 */
[----:B------:R-:W-:-:S12]  /*cf20*/  IMAD.MOV.U32 R7, RZ, RZ, RZ ;  /* 0x000000ffff077224 */ /* 0x000fd800078e00ff */
.L_x_1221:
[C---:B0--3--:R-:W-:Y:S02]  /*cf30*/  IMAD R11, R7.reuse, UR5, R32 ;  /* 0x00000005070b7c24 */ /* 0x049fe4000f8e0220 */
[----:B--2---:R-:W-:Y:S02]  /*cf40*/  IMAD R13, R7, UR5, R31 ;  /* 0x00000005070d7c24 */ /* 0x004fe4000f8e021f */
[----:B----4-:R-:W-:-:S04]  /*cf50*/  IMAD.WIDE R10, R11, 0x4, R8 ;  /* 0x000000040b0a7825 */ /* 0x010fc800078e0208 */
        /* <DEDUP_REMOVED lines=12> */
.L_x_1220:
[----:B0-----:R-:W-:Y:S05]  /*d020*/  BSYNC.RECONVERGENT B0 ;  /* 0x0000000000007941 */ /* 0x001fea0003800200 */
.L_x_1219:
[----:B--23--:R-:W-:Y:S01]  /*d030*/  SEL R8, R32, R31, P0 ;  /* 0x0000001f20087207 */ /* 0x00cfe20000000000 */
[----:B------:R-:W0:Y:S01]  /*d040*/  LDCU UR5, c[0x0][0x3c0] ;  /* 0x00007800ff0577ac */ /* 0x000e220008000800 */
[----:B------:R2:W3:Y:S01]  /*d050*/  @P0 LDS R32, [R20+0x4] ;  /* 0x0000040014200984 */ /* 0x0004e20000000800 */
[----:B------:R-:W-:Y:S01]  /*d060*/  IADD3 R7, PT, PT, R15, 0x1, RZ ;  /* 0x000000010f077810 */ /* 0x000fe20007ffe0ff */
[----:B------:R-:W-:Y:S01]  /*d070*/  @!P0 IMAD.MOV R7, RZ, RZ, R15 ;  /* 0x000000ffff078224 */ /* 0x000fe200078e020f */
[----:B------:R-:W-:Y:S01]  /*d080*/  BSSY.RECONVERGENT B0, `(.L_x_1222) ;  /* 0x000001c000007945 */ /* 0x000fe20003800200 */
[----:B------:R2:W4:Y:S01]  /*d090*/  @!P0 LDS R31, [R17+0x4] ;  /* 0x00000400111f8984 */ /* 0x0005220000000800 */
[----:B------:R-:W-:Y:S01]  /*d0a0*/  VIADD R16, R14, 0x1 ;  /* 0x000000010e107836 */ /* 0x000fe20000000000 */
[----:B------:R-:W-:Y:S02]  /*d0b0*/  PLOP3.LUT P1, PT, PT, PT, PT, 0x8, 0x80 ;  /* 0x000000000080781c */ /* 0x000fe40003f2e170 */
[----:B------:R-:W-:-:S02]  /*d0c0*/  ISETP.GE.AND P2, PT, R7, R30, PT ;  /* 0x0000001e0700720c */ /* 0x000fc40003f46270 */
[----:B------:R-:W-:-:S11]  /*d0d0*/  @P0 IADD3 R16, PT, PT, R14, RZ, RZ ;  /* 0x000000ff0e100210 */ /* 0x000fd60007ffe0ff */
[----:B0-----:R-:W-:Y:S05]  /*d0e0*/  @P2 BRA `(.L_x_1223) ;  /* 0x0000000000542947 */ /* 0x001fea0003800000 */
[----:B------:R-:W-:Y:S02]  /*d0f0*/  ISETP.GE.AND P0, PT, R16, R29, PT ;  /* 0x0000001d1000720c */ /* 0x000fe40003f06270 */
[----:B------:R-:W-:-:S11]  /*d100*/  PLOP3.LUT P1, PT, PT, PT, PT, 0x80, 0x8 ;  /* 0x000000000008781c */ /* 0x000fd60003f2f070 */
[----:B------:R-:W-:Y:S05]  /*d110*/  @P0 BRA `(.L_x_1223) ;  /* 0x0000000000480947 */ /* 0x000fea0003800000 */
[----:B------:R-:W0:Y:S01]  /*d120*/  LDC.64 R10, c[0x0][0x3c8] ;  /* 0x0000f200ff0a7b82 */ /* 0x000e220000000a00 */
[----:B------:R-:W-:Y:S01]  /*d130*/  PLOP3.LUT P0, PT, PT, PT, PT, 0x80, 0x8 ;  /* 0x000000000008781c */ /* 0x000fe20003f0f070 */
[----:B------:R-:W-:-:S12]  /*d140*/  IMAD.MOV.U32 R9, RZ, RZ, RZ ;  /* 0x000000ffff097224 */ /* 0x000fd800078e00ff */
.L_x_1224:
[C---:B---3--:R-:W-:Y:S02]  /*d150*/  IMAD R13, R9.reuse, UR5, R32 ;  /* 0x00000005090d7c24 */ /* 0x048fe4000f8e0220 */
[----:B----4-:R-:W-:Y:S02]  /*d160*/  IMAD R15, R9, UR5, R31 ;  /* 0x00000005090f7c24 */ /* 0x010fe4000f8e021f */
[----:B0-----:R-:W-:-:S04]  /*d170*/  IMAD.WIDE R12, R13, 0x4, R10 ;  /* 0x000000040d0c7825 */ /* 0x001fc800078e020a */
[----:B------:R-:W-:Y:S02]  /*d180*/  IMAD.WIDE R14, R15, 0x4, R10 ;  /* 0x000000040f0e7825 */ /* 0x000fe400078e020a */
[----:B------:R-:W3:Y:S04]  /*d190*/  LDG.E R12, desc[UR6][R12.64] ;  /* 0x000000060c0c7981 */ /* 0x000ee8000c1e1900 */
[----:B------:R-:W3:Y:S01]  /*d1a0*/  LDG.E R15, desc[UR6][R14.64] ;  /* 0x000000060e0f7981 */ /* 0x000ee2000c1e1900 */
[----:B------:R-:W-:Y:S02]  /*d1b0*/  PLOP3.LUT P1, PT, PT, PT, PT, 0x80, 0x8 ;  /* 0x000000000008781c */ /* 0x000fe40003f2f070 */
[----:B---3--:R-:W-:-:S13]  /*d1c0*/  ISETP.GE.AND P2, PT, R12, R15, PT ;  /* 0x0000000f0c00720c */ /* 0x008fda0003f46270 */
[----:B------:R-:W-:Y:S05]  /*d1d0*/  @!P2 BRA `(.L_x_1223) ;  /* 0x000000000018a947 */ /* 0x000fea0003800000 */
[----:B------:R-:W-:Y:S01]  /*d1e0*/  ISETP.LE.AND P3, PT, R12, R15, PT ;  /* 0x0000000f0c00720c */ /* 0x000fe20003f63270 */
[----:B------:R-:W-:Y:S01]  /*d1f0*/  IMAD.MOV.U32 R9, RZ, RZ, 0x1 ;  /* 0x00000001ff097424 */ /* 0x000fe200078e00ff */
[----:B------:R-:W-:Y:S02]  /*d200*/  PLOP3.LUT P2, PT, P0, PT, PT, 0x80, 0x8 ;  /* 0x000000000008781c */ /* 0x000fe4000074f070 */
[----:B------:R-:W-:Y:S02]  /*d210*/  PLOP3.LUT P1, PT, PT, PT, PT, 0x8, 0x80 ;  /* 0x000000000080781c */ /* 0x000fe40003f2e170 */
[----:B------:R-:W-:-:S09]  /*d220*/  PLOP3.LUT P0, PT, PT, PT, PT, 0x8, 0x80 ;  /* 0x000000000080781c */ /* 0x000fd20003f0e170 */
[----:B------:R-:W-:Y:S05]  /*d230*/  @P2 BRA P3, `(.L_x_1224) ;  /* 0xfffffffc00c42947 */ /* 0x000fea000183ffff */
.L_x_1223:
[----:B------:R-:W-:Y:S05]  /*d240*/  BSYNC.RECONVERGENT B0 ;  /* 0x0000000000007941 */ /* 0x000fea0003800200 */
.L_x_1222:
[----:B-12---:R-:W-:Y:S01]  /*d250*/  IADD3 R20, PT, PT, R16, 0x1, RZ ;  /* 0x0000000110147810 */ /* 0x006fe20007ffe0ff */
[C---:B------:R-:W-:Y:S01]  /*d260*/  VIADD R9, R7.reuse, 0x1 ;  /* 0x0000000107097836 */ /* 0x040fe20000000000 */
[----:B------:R-:W-:Y:S01]  /*d270*/  @!P1 IADD3 R9, PT, PT, R7, RZ, RZ ;  /* 0x000000ff07099210 */ /* 0x000fe20007ffe0ff */
[----:B------:R-:W-:Y:S01]  /*d280*/  @P1 IMAD.MOV R20, RZ, RZ, R16 ;  /* 0x000000ffff141224 */ /* 0x000fe200078e0210 */
[----:B---34-:R-:W-:Y:S01]  /*d290*/  SEL R7, R32, R31, P1 ;  /* 0x0000001f20077207 */ /* 0x018fe20000800000 */
[----:B------:R-:W0:Y:S01]  /*d2a0*/  LDCU UR5, c[0x0][0x3c0] ;  /* 0x00007800ff0577ac */ /* 0x000e220008000800 */
[C---:B------:R-:W-:Y:S01]  /*d2b0*/  @P1 LEA R11, R9.reuse, UR4, 0x2 ;  /* 0x00000004090b1c11 */ /* 0x040fe2000f8e10ff */
[----:B------:R-:W-:Y:S01]  /*d2c0*/  BSSY.RECONVERGENT B0, `(.L_x_1225) ;  /* 0x000001c000007945 */ /* 0x000fe20003800200 */
[----:B------:R-:W-:Y:S02]  /*d2d0*/  @!P1 LEA R10, R20, UR4, 0x2 ;  /* 0x00000004140a9c11 */ /* 0x000fe4000f8e10ff */
[----:B------:R-:W-:Y:S01]  /*d2e0*/  PLOP3.LUT P0, PT, PT, PT, PT, 0x8, 0x80 ;  /* 0x000000000080781c */ /* 0x000fe20003f0e170 */
[----:B------:R1:W2:Y:S04]  /*d2f0*/  @P1 LDS R32, [R11] ;  /* 0x000000000b201984 */ /* 0x0002a80000000800 */
[----:B------:R1:W3:Y:S01]  /*d300*/  @!P1 LDS R31, [R10] ;  /* 0x000000000a1f9984 */ /* 0x0002e20000000800 */
        /* <DEDUP_REMOVED lines=8> */
.L_x_1227:
        /* <DEDUP_REMOVED lines=15> */
.L_x_1226:
[----:B------:R-:W-:Y:S05]  /*d480*/  BSYNC.RECONVERGENT B0 ;  /* 0x0000000000007941 */ /* 0x000fea0003800200 */
.L_x_1225:
[C---:B------:R-:W-:Y:S01]  /*d490*/  VIADD R11, R9.reuse, 0x1 ;  /* 0x00000001090b7836 */ /* 0x040fe20000000000 */
[----:B------:R-:W-:Y:S01]  /*d4a0*/  @!P0 IADD3 R11, PT, PT, R9, RZ, RZ ;  /* 0x000000ff090b8210 */ /* 0x000fe20007ffe0ff */
[----:B------:R-:W0:Y:S01]  /*d4b0*/  LDCU UR5, c[0x0][0x3c0] ;  /* 0x00007800ff0577ac */ /* 0x000e220008000800 */
[----:B------:R-:W-:Y:S01]  /*d4c0*/  IADD3 R16, PT, PT, R20, 0x1, RZ ;  /* 0x0000000114107810 */ /* 0x000fe20007ffe0ff */
[----:B------:R-:W-:Y:S01]  /*d4d0*/  @P0 IMAD.MOV R16, RZ, RZ, R20 ;  /* 0x000000ffff100224 */ /* 0x000fe200078e0214 */
[C---:B------:R-:W-:Y:S01]  /*d4e0*/  ISETP.GE.AND P1, PT, R11.reuse, R30, PT ;  /* 0x0000001e0b00720c */ /* 0x040fe20003f26270 */
[----:B------:R-:W-:Y:S01]  /*d4f0*/  BSSY.RECONVERGENT B0, `(.L_x_1228) ;  /* 0x000001d000007945 */ /* 0x000fe20003800200 */
[----:B------:R-:W-:Y:S02]  /*d500*/  @P0 LEA R12, R11, UR4, 0x2 ;  /* 0x000000040b0c0c11 */ /* 0x000fe4000f8e10ff */
[----:B------:R-:W-:Y:S02]  /*d510*/  @!P0 LEA R9, R16, UR4, 0x2 ;  /* 0x0000000410098c11 */ /* 0x000fe4000f8e10ff */
[----:B--23--:R-:W-:-:S02]  /*d520*/  SEL R10, R32, R31, P0 ;  /* 0x0000001f200a7207 */ /* 0x00cfc40000000000 */
[----:B------:R1:W2:Y:S04]  /*d530*/  @P0 LDS R32, [R12] ;  /* 0x000000000c200984 */ /* 0x0002a80000000800 */
[----:B------:R1:W3:Y:S01]  /*d540*/  @!P0 LDS R31, [R9] ;  /* 0x00000000091f8984 */ /* 0x0002e20000000800 */
[----:B------:R-:W-:Y:S01]  /*d550*/  PLOP3.LUT P0, PT, PT, PT, PT, 0x8, 0x80 ;  /* 0x000000000080781c */ /* 0x000fe20003f0e170 */
[----:B------:R-:W-:-:S12]  /*d560*/  @P1 BRA `(.L_x_1229) ;  /* 0x0000000000541947 */ /* 0x000fd80003800000 */
[----:B------:R-:W-:Y:S02]  /*d570*/  ISETP.GE.AND P1, PT, R16, R29, PT ;  /* 0x0000001d1000720c */ /* 0x000fe40003f26270 */
[----:B------:R-:W-:-:S11]  /*d580*/  PLOP3.LUT P0, PT, PT, PT, PT, 0x80, 0x8 ;  /* 0x000000000008781c */ /* 0x000fd60003f0f070 */
[----:B------:R-:W-:Y:S05]  /*d590*/  @P1 BRA `(.L_x_1229) ;  /* 0x0000000000481947 */ /* 0x000fea0003800000 */
[----:B------:R-:W-:Y:S01]  /*d5a0*/  PLOP3.LUT P1, PT, PT, PT, PT, 0x80, 0x8 ;  /* 0x000000000008781c */ /* 0x000fe20003f2f070 */
[----:B-1----:R-:W-:-:S12]  /*d5b0*/  IMAD.MOV.U32 R9, RZ, RZ, RZ ;  /* 0x000000ffff097224 */ /* 0x002fd800078e00ff */
.L_x_1230:
[----:B------:R-:W1:Y:S01]  /*d5c0*/  LDC.64 R14, c[0x0][0x3c8] ;  /* 0x0000f200ff0e7b82 */ /* 0x000e620000000a00 */
[C---:B0-2---:R-:W-:Y:S02]  /*d5d0*/  IMAD R13, R9.reuse, UR5, R32 ;  /* 0x00000005090d7c24 */ /* 0x045fe4000f8e0220 */
[----:B---3--:R-:W-:Y:S02]  /*d5e0*/  IMAD R9, R9, UR5, R31 ;  /* 0x0000000509097c24 */ /* 0x008fe4000f8e021f */
        /* <DEDUP_REMOVED lines=13> */
.L_x_1229:
[----:B0-----:R-:W-:Y:S05]  /*d6c0*/  BSYNC.RECONVERGENT B0 ;  /* 0x0000000000007941 */ /* 0x001fea0003800200 */
.L_x_1228:
[C---:B------:R-:W-:Y:S01]  /*d6d0*/  VIADD R17, R11.reuse, 0x1 ;  /* 0x000000010b117836 */ /* 0x040fe20000000000 */
[----:B------:R-:W-:Y:S01]  /*d6e0*/  @!P0 IADD3 R17, PT, PT, R11, RZ, RZ ;  /* 0x000000ff0b118210 */ /* 0x000fe20007ffe0ff */
[----:B------:R-:W0:Y:S01]  /*d6f0*/  LDCU UR5, c[0x0][0x3c0] ;  /* 0x00007800ff0577ac */ /* 0x000e220008000800 */
[----:B------:R-:W-:Y:S01]  /*d700*/  IADD3 R20, PT, PT, R16, 0x1, RZ ;  /* 0x0000000110147810 */ /* 0x000fe20007ffe0ff */
[----:B------:R-:W-:Y:S01]  /*d710*/  @P0 IMAD.MOV R20, RZ, RZ, R16 ;  /* 0x000000ffff140224 */ /* 0x000fe200078e0210 */
[C---:B------:R-:W-:Y:S01]  /*d720*/  ISETP.GE.AND P1, PT, R17.reuse, R30, PT ;  /* 0x0000001e1100720c */ /* 0x040fe20003f26270 */
[----:B------:R-:W-:Y:S01]  /*d730*/  BSSY.RECONVERGENT B0, `(.L_x_1231) ;  /* 0x000001d000007945 */ /* 0x000fe20003800200 */
[----:B-1----:R-:W-:Y:S02]  /*d740*/  @P0 LEA R12, R17, UR4, 0x2 ;  /* 0x00000004110c0c11 */ /* 0x002fe4000f8e10ff */
        /* <DEDUP_REMOVED lines=11> */
.L_x_1233:
        /* <DEDUP_REMOVED lines=16> */
.L_x_1232:
[----:B0-----:R-:W-:Y:S05]  /*d900*/  BSYNC.RECONVERGENT B0 ;  /* 0x0000000000007941 */ /* 0x001fea0003800200 */
.L_x_1231:
[C---:B-1----:R-:W-:Y:S01]  /*d910*/  VIADD R11, R17.reuse, 0x1 ;  /* 0x00000001110b7836 */ /* 0x042fe20000000000 */
        /* <DEDUP_REMOVED lines=18> */
.L_x_1236:
        /* <DEDUP_REMOVED lines=16> */
.L_x_1235:
[----:B0-----:R-:W-:Y:S05]  /*db40*/  BSYNC.RECONVERGENT B0 ;  /* 0x0000000000007941 */ /* 0x001fea0003800200 */
.L_x_1234:
        /* <DEDUP_REMOVED lines=18> */
[----:B------:R-:W-:-:S12]  /*dc70*/  IMAD.MOV.U32 R16, RZ, RZ, RZ ;  /* 0x000000ffff107224 */ /* 0x000fd800078e00ff */
.L_x_1239:
[----:B-1----:R-:W1:Y:S01]  /*dc80*/  LDC.64 R14, c[0x0][0x3c8] ;  /* 0x0000f200ff0e7b82 */ /* 0x002e620000000a00 */
        /* <DEDUP_REMOVED lines=15> */
.L_x_1238:
[----:B0-----:R-:W-:Y:S05]  /*dd80*/  BSYNC.RECONVERGENT B0 ;  /* 0x0000000000007941 */ /* 0x001fea0003800200 */
.L_x_1237:
        /* <DEDUP_REMOVED lines=19> */
.L_x_1242:
        /* <DEDUP_REMOVED lines=16> */
.L_x_1241:
[----:B0-----:R-:W-:Y:S05]  /*dfc0*/  BSYNC.RECONVERGENT B0 ;  /* 0x0000000000007941 */ /* 0x001fea0003800200 */
.L_x_1240:
        /* <DEDUP_REMOVED lines=19> */
.L_x_1245:
        /* <DEDUP_REMOVED lines=16> */
.L_x_1244:
[----:B0-----:R-:W-:Y:S05]  /*e200*/  BSYNC.RECONVERGENT B0 ;  /* 0x0000000000007941 */ /* 0x001fea0003800200 */
.L_x_1243:
        /* <DEDUP_REMOVED lines=19> */
.L_x_1248:
        /* <DEDUP_REMOVED lines=16> */
.L_x_1247:
[----:B0-----:R-:W-:Y:S05]  /*e440*/  BSYNC.RECONVERGENT B0 ;  /* 0x0000000000007941 */ /* 0x001fea0003800200 */
.L_x_1246:
        /* <DEDUP_REMOVED lines=8> */
[----:B-1----:R-:W-:Y:S02]  /*e4d0*/  @!P0 LEA R16, R26, UR4, 0x2 ;  /* 0x000000041a108c11 */ /* 0x002fe4000f8e10ff */
        /* <DEDUP_REMOVED lines=10> */
.L_x_1251:
        /* <DEDUP_REMOVED lines=16> */
.L_x_1250:
[----:B0-----:R-:W-:Y:S05]  /*e680*/  BSYNC.RECONVERGENT B0 ;  /* 0x0000000000007941 */ /* 0x001fea0003800200 */
.L_x_1249:
        /* <DEDUP_REMOVED lines=19> */
.L_x_1254:
        /* <DEDUP_REMOVED lines=16> */
.L_x_1253:
[----:B0-----:R-:W-:Y:S05]  /*e8c0*/  BSYNC.RECONVERGENT B0 ;  /* 0x0000000000007941 */ /* 0x001fea0003800200 */
.L_x_1252:
        /* <DEDUP_REMOVED lines=19> */
.L_x_1257:
        /* <DEDUP_REMOVED lines=16> */
.L_x_1256:
[----:B0-----:R-:W-:Y:S05]  /*eb00*/  BSYNC.RECONVERGENT B0 ;  /* 0x0000000000007941 */ /* 0x001fea0003800200 */
.L_x_1255:
[C---:B------:R-:W-:Y:S01]  /*eb10*/  VIADD R25, R33.reuse, 0x1 ;  /* 0x0000000121197836 */ /* 0x040fe20000000000 */
[----:B------:R-:W-:Y:S01]  /*eb20*/  @!P0 IADD3 R25, PT, PT, R33, RZ, RZ ;  /* 0x000000ff21198210 */ /* 0x000fe20007ffe0ff */
[----:B------:R-:W-:Y:S01]  /*eb30*/  BSSY.RECONVERGENT B0, `(.L_x_1258) ;  /* 0x0000021000007945 */ /* 0x000fe20003800200 */
[----:B------:R-:W-:Y:S01]  /*eb40*/  IADD3 R34, PT, PT, R26, 0x1, RZ ;  /* 0x000000011a227810 */ /* 0x000fe20007ffe0ff */
[----:B------:R-:W-:Y:S01]  /*eb50*/  @P0 IMAD.MOV R34, RZ, RZ, R26 ;  /* 0x000000ffff220224 */ /* 0x000fe200078e021a */
[C---:B------:R-:W-:Y:S02]  /*eb60*/  ISETP.GE.AND P1, PT, R25.reuse, R30, PT ;  /* 0x0000001e1900720c */ /* 0x040fe40003f26270 */
[----:B-1----:R-:W-:Y:S02]  /*eb70*/  @P0 LEA R17, R25, UR4, 0x2 ;  /* 0x0000000419110c11 */ /* 0x002fe4000f8e10ff */
[----:B------:R-:W-:Y:S01]  /*eb80*/  @!P0 LEA R16, R34, UR4, 0x2 ;  /* 0x0000000422108c11 */ /* 0x000fe2000f8e10ff */
[----:B------:R-:W0:Y:S01]  /*eb90*/  LDCU UR4, c[0x0][0x3c0] ;  /* 0x00007800ff0477ac */ /* 0x000e220008000800 */
        /* <DEDUP_REMOVED lines=10> */
.L_x_1260:
        /* <DEDUP_REMOVED lines=16> */
.L_x_1259:
[----:B0-----:R-:W-:Y:S05]  /*ed40*/  BSYNC.RECONVERGENT B0 ;  /* 0x0000000000007941 */ /* 0x001fea0003800200 */
.L_x_1258:
[----:B------:R-:W0:Y:S01]  /*ed50*/  S2UR UR5, SR_CgaCtaId ;  /* 0x00000000000579c3 */ /* 0x000e220000008800 */
[C---:B------:R-:W-:Y:S01]  /*ed60*/  VIADD R36, R25.reuse, 0x1 ;  /* 0x0000000119247836 */ /* 0x040fe20000000000 */
[----:B------:R-:W-:Y:S01]  /*ed70*/  @!P0 IADD3 R36, PT, PT, R25, RZ, RZ ;  /* 0x000000ff19248210 */ /* 0x000fe20007ffe0ff */
[----:B------:R-:W-:Y:S01]  /*ed80*/  UMOV UR4, 0x400 ;  /* 0x0000040000047882 */ /* 0x000fe20000000000 */
[----:B------:R-:W-:Y:S01]  /*ed90*/  IADD3 R35, PT, PT, R34, 0x1, RZ ;  /* 0x0000000122237810 */ /* 0x000fe20007ffe0ff */
[----:B------:R-:W-:Y:S01]  /*eda0*/  @P0 IMAD.MOV R35, RZ, RZ, R34 ;  /* 0x000000ffff230224 */ /* 0x000fe200078e0222 */
[----:B------:R-:W-:Y:S01]  /*edb0*/  ISETP.GE.AND P1, PT, R36, R30, PT ;  /* 0x0000001e2400720c */ /* 0x000fe20003f26270 */
[----:B------:R-:W-:Y:S01]  /*edc0*/  BSSY.RECONVERGENT B0, `(.L_x_1261) ;  /* 0x000001f000007945 */ /* 0x000fe20003800200 */
        /* <DEDUP_REMOVED lines=14> */
.L_x_1263:
        /* <DEDUP_REMOVED lines=16> */
.L_x_1262:
[----:B0-----:R-:W-:Y:S05]  /*efb0*/  BSYNC.RECONVERGENT B0 ;  /* 0x0000000000007941 */ /* 0x001fea0003800200 */
.L_x_1261:
        /* <DEDUP_REMOVED lines=22> */
.L_x_1266:
        /* <DEDUP_REMOVED lines=16> */
.L_x_1265:
[----:B0-----:R-:W-:Y:S05]  /*f220*/  BSYNC.RECONVERGENT B0 ;  /* 0x0000000000007941 */ /* 0x001fea0003800200 */
.L_x_1264:
[----:B------:R-:W0:Y:S01]  /*f230*/  S2UR UR5, SR_CgaCtaId ;  /* 0x00000000000579c3 */ /* 0x000e220000008800 */
[----:B------:R-:W-:Y:S01]  /*f240*/  UMOV UR4, 0x400 ;  /* 0x0000040000047882 */ /* 0x000fe20000000000 */
[----:B-1----:R-:W-:Y:S01]  /*f250*/  IADD3 R16, PT, PT, R33, 0x1, RZ ;  /* 0x0000000121107810 */ /* 0x002fe20007ffe0ff */
[----:B------:R-:W-:Y:S01]  /*f260*/  @P0 IMAD.MOV R16, RZ, RZ, R33 ;  /* 0x000000ffff100224 */ /* 0x000fe200078e0221 */
[----:B------:R-:W-:Y:S01]  /*f270*/  BSSY.RECONVERGENT B0, `(.L_x_1267) ;  /* 0x0000022000007945 */ /* 0x000fe20003800200 */
[C---:B------:R-:W-:Y:S01]  /*f280*/  VIADD R17, R34.reuse, 0x1 ;  /* 0x0000000122117836 */ /* 0x040fe20000000000 */
[----:B------:R-:W-:Y:S02]  /*f290*/  @!P0 IADD3 R17, PT, PT, R34, RZ, RZ ;  /* 0x000000ff22118210 */ /* 0x000fe40007ffe0ff */
[----:B--23--:R-:W-:Y:S01]  /*f2a0*/  SEL R34, R32, R31, P0 ;  /* 0x0000001f20227207 */ /* 0x00cfe20000000000 */
        /* <DEDUP_REMOVED lines=12> */
[----:B------:R-:W-:Y:S01]  /*f370*/  HFMA2 R20, -RZ, RZ, 0, 0 ;  /* 0x00000000ff147431 */ /* 0x000fe200000001ff */
[----:B------:R-:W-:-:S13]  /*f380*/  PLOP3.LUT P0, PT, PT, PT, PT, 0x80, 0x8 ;  /* 0x000000000008781c */ /* 0x000fda0003f0f070 */
.L_x_1269:
        /* <DEDUP_REMOVED lines=12> */
[----:B------:R-:W-:Y:S02]  /*f450*/  PLOP3.LUT P1, PT, P0, PT, PT, 0x80, 0x8 ;  /* 0x000000000008781c */ /* 0x000fe4000072f070 */
[----:B------:R-:W-:Y:S02]  /*f460*/  PLOP3.LUT P0, PT, PT, PT, PT, 0x8, 0x80 ;  /* 0x000000000080781c */ /* 0x000fe40003f0e170 */
[----:B------:R-:W-:-:S09]  /*f470*/  MOV R33, R31 ;  /* 0x0000001f00217202 */ /* 0x000fd20000000f00 */
[----:B------:R-:W-:Y:S05]  /*f480*/  @P1 BRA P2, `(.L_x_1269) ;  /* 0xfffffffc00c01947 */ /* 0x000fea000103ffff */
.L_x_1268:
[----:B------:R-:W-:Y:S05]  /*f490*/  BSYNC.RECONVERGENT B0 ;  /* 0x0000000000007941 */ /* 0x000fea0003800200 */
.L_x_1267:
[C---:B------:R-:W-:Y:S01]  /*f4a0*/  ISETP.GE.U32.AND P0, PT, R28.reuse, 0x81, PT ;  /* 0x000000811c00780c */ /* 0x040fe20003f06070 */
[----:B------:R-:W-:-:S12]  /*f4b0*/  IMAD.SHL.U32 R28, R28, 0x2, RZ ;  /* 0x000000021c1c7824 */ /* 0x000fd800078e00ff */
[----:B------:R-:W-:Y:S05]  /*f4c0*/  @!P0 BRA `(.L_x_1270) ;  /* 0xffffffd400088947 */ /* 0x000fea000383ffff */
[----:B------:R-:W0:Y:S02]  /*f4d0*/  LDCU.U8 UR4, c[0x0][0x380] ;  /* 0x00007000ff0477ac */ /* 0x000e240008000000 */
[----:B0-----:R-:W-:-:S04]  /*f4e0*/  UPRMT UR4, UR4, 0x8880, URZ ;  /* 0x0000888004047896 */ /* 0x001fc800080000ff */
[----:B------:R-:W-:Y:S01]  /*f4f0*/  UISETP.NE.AND UP0, UPT, UR4, URZ, UPT ;  /* 0x000000ff0400728c */ /* 0x000fe2000bf05270 */
[----:B------:R-:W-:Y:S08]  /*f500*/  BAR.SYNC.DEFER_BLOCKING 0x0 ;  /* 0x0000000000007b1d */ /* 0x000ff00000010000 */
[----:B------:R-:W-:Y:S05]  /*f510*/  BRA.U !UP0, `(.L_x_1271) ;  /* 0x0000000108f07547 */ /* 0x000fea000b800000 */
[----:B------:R-:W0:Y:S01]  /*f520*/  S2R R3, SR_TID.X ;  /* 0x0000000000037919 */ /* 0x000e220000002100 */
[----:B------:R-:W1:Y:S01]  /*f530*/  LDCU.64 UR4, c[0x0][0x398] ;  /* 0x00007300ff0477ac */ /* 0x000e620008000a00 */
[----:B------:R-:W-:Y:S04]  /*f540*/  STS [R6], R8 ;  /* 0x0000000806007388 */ /* 0x000fe80000000800 */
[----:B------:R-:W-:Y:S04]  /*f550*/  STS [R6+0x4], R7 ;  /* 0x0000040706007388 */ /* 0x000fe80000000800 */
[----:B------:R-:W-:Y:S04]  /*f560*/  STS [R6+0x8], R10 ;  /* 0x0000080a06007388 */ /* 0x000fe80000000800 */
[----:B------:R-:W-:Y:S04]  /*f570*/  STS [R6+0xc], R9 ;  /* 0x00000c0906007388 */ /* 0x000fe80000000800 */
[----:B------:R-:W-:Y:S04]  /*f580*/  STS [R6+0x10], R12 ;  /* 0x0000100c06007388 */ /* 0x000fe80000000800 */
[----:B------:R-:W-:Y:S04]  /*f590*/  STS [R6+0x14], R11 ;  /* 0x0000140b06007388 */ /* 0x000fe80000000800 */
[----:B------:R-:W-:Y:S04]  /*f5a0*/  STS [R6+0x18], R14 ;  /* 0x0000180e06007388 */ /* 0x000fe80000000800 */
[----:B------:R-:W-:Y:S01]  /*f5b0*/  STS [R6+0x1c], R13 ;  /* 0x00001c0d06007388 */ /* 0x000fe20000000800 */
[----:B0-----:R-:W-:-:S03]  /*f5c0*/  LOP3.LUT R3, R3, 0x1f, RZ, 0xc0, !PT ;  /* 0x0000001f03037812 */ /* 0x001fc600078ec0ff */
[----:B------:R-:W-:Y:S01]  /*f5d0*/  STS [R6+0x20], R22 ;  /* 0x0000201606007388 */ /* 0x000fe20000000800 */
[----:B------:R-:W-:-:S03]  /*f5e0*/  IADD3 R3, P0, P1, R2, R18, R3 ;  /* 0x0000001202037210 */ /* 0x000fc6000791e003 */
[----:B------:R-:W-:Y:S01]  /*f5f0*/  STS [R6+0x24], R15 ;  /* 0x0000240f06007388 */ /* 0x000fe20000000800 */
[----:B------:R-:W-:Y:S02]  /*f600*/  IADD3.X R18, PT, PT, RZ, R19, RZ, P0, P1 ;  /* 0x00000013ff127210 */ /* 0x000fe400007e24ff */
[C---:B-1----:R-:W-:Y:S01]  /*f610*/  LEA R2, P0, R3.reuse, UR4, 0x2 ;  /* 0x0000000403027c11 */ /* 0x042fe2000f8010ff */
[----:B------:R-:W-:Y:S03]  /*f620*/  STS [R6+0x28], R24 ;  /* 0x0000281806007388 */ /* 0x000fe60000000800 */
[----:B------:R-:W-:Y:S01]  /*f630*/  LEA.HI.X R3, R3, UR5, R18, 0x2, P0 ;  /* 0x0000000503037c11 */ /* 0x000fe200080f1412 */
        /* <DEDUP_REMOVED lines=10> */
[----:B------:R-:W4:Y:S04]  /*f6e0*/  LDS R13, [R5+0x180] ;  /* 0x00018000050d7984 */ /* 0x000f280000000800 */
[----:B------:R-:W5:Y:S04]  /*f6f0*/  LDS R15, [R5+0x200] ;  /* 0x00020000050f7984 */ /* 0x000f680000000800 */
[----:B------:R-:W3:Y:S04]  /*f700*/  LDS R17, [R5+0x280] ;  /* 0x0002800005117984 */ /* 0x000ee80000000800 */
        /* <DEDUP_REMOVED lines=11> */
[----:B0-----:R-:W-:Y:S04]  /*f7c0*/  STG.E desc[UR6][R2.64], R7 ;  /* 0x0000000702007986 */ /* 0x001fe8000c101906 */
[----:B-1----:R-:W-:Y:S04]  /*f7d0*/  STG.E desc[UR6][R2.64+0x80], R9 ;  /* 0x0000800902007986 */ /* 0x002fe8000c101906 */
[----:B--2---:R-:W-:Y:S04]  /*f7e0*/  STG.E desc[UR6][R2.64+0x100], R11 ;  /* 0x0001000b02007986 */ /* 0x004fe8000c101906 */
[----:B----4-:R-:W-:Y:S04]  /*f7f0*/  STG.E desc[UR6][R2.64+0x180], R13 ;  /* 0x0001800d02007986 */ /* 0x010fe8000c101906 */
[----:B-----5:R-:W-:Y:S04]  /*f800*/  STG.E desc[UR6][R2.64+0x200], R15 ;  /* 0x0002000f02007986 */ /* 0x020fe8000c101906 */
[----:B---3--:R-:W-:Y:S04]  /*f810*/  STG.E desc[UR6][R2.64+0x280], R17 ;  /* 0x0002801102007986 */ /* 0x008fe8000c101906 */
        /* <DEDUP_REMOVED lines=12> */
.L_x_1271:
[----:B------:R-:W-:Y:S01]  /*f8e0*/  STS [R6], R8 ;  /* 0x0000000806007388 */ /* 0x000fe20000000800 */
[----:B------:R-:W0:Y:S03]  /*f8f0*/  LDCU.64 UR4, c[0x0][0x3b0] ;  /* 0x00007600ff0477ac */ /* 0x000e260008000a00 */
[----:B------:R-:W-:Y:S04]  /*f900*/  STS [R6+0x4], R7 ;  /* 0x0000040706007388 */ /* 0x000fe80000000800 */
[----:B------:R-:W-:Y:S04]  /*f910*/  STS [R6+0x8], R10 ;  /* 0x0000080a06007388 */ /* 0x000fe80000000800 */
[----:B------:R-:W-:Y:S04]  /*f920*/  STS [R6+0xc], R9 ;  /* 0x00000c0906007388 */ /* 0x000fe80000000800 */
[----:B------:R-:W-:Y:S01]  /*f930*/  STS [R6+0x10], R12 ;  /* 0x0000100c06007388 */ /* 0x000fe20000000800 */
[----:B0-----:R-:W-:-:S03]  /*f940*/  IADD3 R2, P0, PT, R3, UR4, RZ ;  /* 0x0000000403027c10 */ /* 0x001fc6000ff1e0ff */
[----:B------:R-:W-:Y:S01]  /*f950*/  STS [R6+0x14], R11 ;  /* 0x0000140b06007388 */ /* 0x000fe20000000800 */
[----:B------:R-:W-:-:S03]  /*f960*/  IADD3.X R3, PT, PT, R4, UR5, RZ, P0, !PT ;  /* 0x0000000504037c10 */ /* 0x000fc600087fe4ff */
        /* <DEDUP_REMOVED lines=47> */
.L_x_804:
[----:B------:R-:W0:Y:S01]  /*fc60*/  LDC.64 R4, c[0x0][0x388] ;  /* 0x0000e200ff047b82 */ /* 0x000e220000000a00 */
[----:B------:R-:W-:Y:S01]  /*fc70*/  ACQBULK ;  /* 0x000000000000782e */ /* 0x000fe20000000000 */
[----:B------:R-:W1:Y:S06]  /*fc80*/  S2R R16, SR_TID.X ;  /* 0x0000000000107919 */ /* 0x000e6c0000002100 */
[----:B------:R-:W2:Y:S01]  /*fc90*/  LDC R2, c[0x0][0x3a8] ;  /* 0x0000ea00ff027b82 */ /* 0x000ea20000000800 */
[----:B0-----:R-:W-:-:S05]  /*fca0*/  IMAD.WIDE.U32 R4, R3, 0x4400, R4 ;  /* 0x0000440003047825 */ /* 0x001fca00078e0004 */
[----:B------:R0:W3:Y:S01]  /*fcb0*/  LDG.E R0, desc[UR6][R4.64] ;  /* 0x0000000604007981 */ /* 0x0000e2000c1e1900 */
[----:B------:R-:W-:Y:S01]  /*fcc0*/  IMAD.MOV R15, RZ, RZ, -R18 ;  /* 0x000000ffff0f7224 */ /* 0x000fe200078e0a12 */
[C---:B-1----:R-:W-:Y:S02]  /*fcd0*/  LOP3.LUT R7, R16.reuse, 0x1f, RZ, 0xc0, !PT ;  /* 0x0000001f10077812 */ /* 0x042fe400078ec0ff */
[----:B------:R-:W-:Y:S02]  /*fce0*/  LOP3.LUT R6, R16, 0x3e0, RZ, 0xc0, !PT ;  /* 0x000003e010067812 */ /* 0x000fe400078ec0ff */
[----:B--2---:R-:W-:-:S03]  /*fcf0*/  VIADDMNMX R15, R15, R2, 0x1100, PT ;  /* 0x000011000f0f7446 */ /* 0x004fc60003800102 */
[----:B------:R-:W-:-:S04]  /*fd00*/  IMAD R7, R6, 0x11, R7 ;  /* 0x0000001106077824 */ /* 0x000fc800078e0207 */
[C---:B------:R-:W-:Y:S01]  /*fd10*/  VIADD R8, R7.reuse, 0x40 ;  /* 0x0000004007087836 */ /* 0x040fe20000000000 */
[CC--:B------:R-:W-:Y:S02]  /*fd20*/  ISETP.GE.AND P2, PT, R7.reuse, R15.reuse, PT ;  /* 0x0000000f0700720c */ /* 0x0c0fe40003f46270 */
[C---:B------:R-:W-:Y:S02]  /*fd30*/  IADD3 R6, PT, PT, R7.reuse, 0x20, RZ ;  /* 0x0000002007067810 */ /* 0x040fe40007ffe0ff */
[C---:B------:R-:W-:Y:S02]  /*fd40*/  LEA R2, P0, R7.reuse, R4, 0x2 ;  /* 0x0000000407027211 */ /* 0x040fe400078010ff */
[C---:B0-----:R-:W-:Y:S02]  /*fd50*/  IADD3 R4, PT, PT, R7.reuse, 0x60, RZ ;  /* 0x0000006007047810 */ /* 0x041fe40007ffe0ff */
[C---:B------:R-:W-:Y:S01]  /*fd60*/  IADD3 R10, PT, PT, R7.reuse, 0xc0, RZ ;  /* 0x000000c0070a7810 */ /* 0x040fe20007ffe0ff */
[----:B------:R-:W-:Y:S01]  /*fd70*/  IMAD.X R3, RZ, RZ, R5, P0 ;  /* 0x000000ffff037224 */ /* 0x000fe200000e0605 */
[-C--:B------:R-:W-:Y:S01]  /*fd80*/  ISETP.GE.AND P3, PT, R6, R15.reuse, PT ;  /* 0x0000000f0600720c */ /* 0x080fe20003f66270 */
[C---:B------:R-:W-:Y:S01]  /*fd90*/  VIADD R6, R7.reuse, 0x80 ;  /* 0x0000008007067836 */ /* 0x040fe20000000000 */
[-C--:B------:R-:W-:Y:S01]  /*fda0*/  ISETP.GE.AND P4, PT, R8, R15.reuse, PT ;  /* 0x0000000f0800720c */ /* 0x080fe20003f86270 */
[----:B------:R-:W-:Y:S01]  /*fdb0*/  VIADD R8, R7, 0xa0 ;  /* 0x000000a007087836 */ /* 0x000fe20000000000 */
[----:B------:R-:W-:-:S02]  /*fdc0*/  ISETP.GE.AND P5, PT, R4, R15, PT ;  /* 0x0000000f0400720c */ /* 0x000fc40003fa6270 */
[-C--:B------:R-:W-:Y:S01]  /*fdd0*/  ISETP.GE.AND P1, PT, R10, R15.reuse, PT ;  /* 0x0000000f0a00720c */ /* 0x080fe20003f26270 */
[C---:B------:R-:W-:Y:S01]  /*fde0*/  VIADD R10, R7.reuse, 0xe0 ;  /* 0x000000e0070a7836 */ /* 0x040fe20000000000 */
[-C--:B------:R-:W-:Y:S02]  /*fdf0*/  ISETP.GE.AND P6, PT, R6, R15.reuse, PT ;  /* 0x0000000f0600720c */ /* 0x080fe40003fc6270 */
[----:B------:R-:W-:Y:S02]  /*fe00*/  ISETP.GE.AND P0, PT, R8, R15, PT ;  /* 0x0000000f0800720c */ /* 0x000fe40003f06270 */
[C---:B------:R-:W-:Y:S02]  /*fe10*/  IADD3 R12, PT, PT, R7.reuse, 0x100, RZ ;  /* 0x00000100070c7810 */ /* 0x040fe40007ffe0ff */
[C---:B------:R-:W-:Y:S01]  /*fe20*/  IADD3 R14, PT, PT, R7.reuse, 0x160, RZ ;  /* 0x00000160070e7810 */ /* 0x040fe20007ffe0ff */
[C---:B------:R-:W-:Y:S02]  /*fe30*/  VIADD R13, R7.reuse, 0x1c0 ;  /* 0x000001c0070d7836 */ /* 0x040fe40000000000 */
[----:B------:R-:W-:-:S02]  /*fe40*/  VIADD R32, R7, 0x200 ;  /* 0x0000020007207836 */ /* 0x000fc40000000000 */
[----:B---3--:R-:W-:Y:S02]  /*fe50*/  IMAD.MOV.U32 R4, RZ, RZ, R0 ;  /* 0x000000ffff047224 */ /* 0x008fe400078e0000 */
[----:B------:R-:W2:Y:S02]  /*fe60*/  @!P2 LDG.E R0, desc[UR6][R2.64] ;  /* 0x000000060200a981 */ /* 0x000ea4000c1e1900 */
[--C-:B------:R-:W-:Y:S01]  /*fe70*/  IMAD.MOV.U32 R6, RZ, RZ, R4.reuse ;  /* 0x000000ffff067224 */ /* 0x100fe200078e0004 */
[----:B------:R-:W-:Y:S01]  /*fe80*/  ISETP.GE.AND P2, PT, R10, R15, PT ;  /* 0x0000000f0a00720c */ /* 0x000fe20003f46270 */
[----:B------:R-:W-:Y:S01]  /*fe90*/  IMAD.MOV.U32 R8, RZ, RZ, R4 ;  /* 0x000000ffff087224 */ /* 0x000fe200078e0004 */
[----:B------:R-:W-:-:S03]  /*fea0*/  IADD3 R10, PT, PT, R7, 0x120, RZ ;  /* 0x00000120070a7810 */ /* 0x000fc60007ffe0ff */
[----:B------:R-:W3:Y:S01]  /*feb0*/  @!P4 LDG.E R6, desc[UR6][R2.64+0x100] ;  /* 0x000100060206c981 */ /* 0x000ee2000c1e1900 */
[-C--:B------:R-:W-:Y:S01]  /*fec0*/  ISETP.GE.AND P4, PT, R10, R15.reuse, PT ;  /* 0x0000000f0a00720c */ /* 0x080fe20003f86270 */
[--C-:B------:R-:W-:Y:S02]  /*fed0*/  IMAD.MOV.U32 R10, RZ, RZ, R4.reuse ;  /* 0x000000ffff0a7224 */ /* 0x100fe400078e0004 */
[----:B------:R-:W4:Y:S01]  /*fee0*/  @!P3 LDG.E R8, desc[UR6][R2.64+0x80] ;  /* 0x000080060208b981 */ /* 0x000f22000c1e1900 */
[-C--:B------:R-:W-:Y:S01]  /*fef0*/  ISETP.GE.AND P3, PT, R12, R15.reuse, PT ;  /* 0x0000000f0c00720c */ /* 0x080fe20003f66270 */
[----:B------:R-:W-:Y:S02]  /*ff00*/  VIADD R12, R7, 0x140 ;  /* 0x00000140070c7836 */ /* 0x000fe40000000000 */
[--C-:B------:R-:W-:Y:S01]  /*ff10*/  IMAD.MOV.U32 R20, RZ, RZ, R4.reuse ;  /* 0x000000ffff147224 */ /* 0x100fe200078e0004 */
[----:B------:R-:W5:Y:S01]  /*ff20*/  @!P5 LDG.E R10, desc[UR6][R2.64+0x180] ;  /* 0x00018006020ad981 */ /* 0x000f62000c1e1900 */
[----:B------:R-:W-:Y:S01]  /*ff30*/  IMAD.MOV.U32 R22, RZ, RZ, R4 ;  /* 0x000000ffff167224 */ /* 0x000fe200078e0004 */
[----:B------:R-:W-:-:S02]  /*ff40*/  ISETP.GE.AND P5, PT, R12, R15, PT ;  /* 0x0000000f0c00720c */ /* 0x000fc40003fa6270 */
[C---:B------:R-:W-:Y:S01]  /*ff50*/  IADD3 R12, PT, PT, R7.reuse, 0x180, RZ ;  /* 0x00000180070c7810 */ /* 0x040fe20007ffe0ff */
[----:B------:R-:W5:Y:S01]  /*ff60*/  @!P6 LDG.E R20, desc[UR6][R2.64+0x200] ;  /* 0x000200060214e981 */ /* 0x000f62000c1e1900 */
[--C-:B------:R-:W-:Y:S01]  /*ff70*/  IMAD.MOV.U32 R24, RZ, RZ, R4.reuse ;  /* 0x000000ffff187224 */ /* 0x100fe200078e0004 */
[----:B------:R-:W-:Y:S01]  /*ff80*/  MOV R26, R4 ;  /* 0x00000004001a7202 */ /* 0x000fe20000000f00 */
[--C-:B------:R-:W-:Y:S01]  /*ff90*/  IMAD.MOV.U32 R28, RZ, RZ, R4.reuse ;  /* 0x000000ffff1c7224 */ /* 0x100fe200078e0004 */
[-C--:B------:R-:W-:Y:S01]  /*ffa0*/  ISETP.GE.AND P6, PT, R14, R15.reuse, PT ;  /* 0x0000000f0e00720c */ /* 0x080fe20003fc6270 */
[----:B------:R-:W-:Y:S01]  /*ffb0*/  IMAD.MOV.U32 R30, RZ, RZ, R4 ;  /* 0x000000ffff1e7224 */ /* 0x000fe200078e0004 */
[----:B------:R-:W5:Y:S01]  /*ffc0*/  @!P0 LDG.E R22, desc[UR6][R2.64+0x280] ;  /* 0x0002800602168981 */ /* 0x000f62000c1e1900 */
[-C--:B------:R-:W-:Y:S01]  /*ffd0*/  ISETP.GE.AND P0, PT, R12, R15.reuse, PT ;  /* 0x0000000f0c00720c */ /* 0x080fe20003f06270 */
[C---:B------:R-:W-:Y:S01]  /*ffe0*/  VIADD R14, R7.reuse, 0x1a0 ;  /* 0x000001a0070e7836 */ /* 0x040fe20000000000 */
[----:B------:R-:W-:Y:S01]  /*fff0*/  IADD3 R12, PT, PT, R7, 0x1e0, RZ ;  /* 0x000001e0070c7810 */ /* 0x000fe20007ffe0ff */
[----:B------:R-:W5:Y:S03]  /*10000*/  @!P1 LDG.E R24, desc[UR6][R2.64+0x300] ;  /* 0x0003000602189981 */ /* 0x000f66000c1e1900 */
[-C--:B------:R-:W-:Y:S01]  /*10010*/  ISETP.GE.AND P1, PT, R14, R15.reuse, PT ;  /* 0x0000000f0e00720c */ /* 0x080fe20003f26270 */
[----:B------:R-:W5:Y:S01]  /*10020*/  @!P2 LDG.E R26, desc[UR6][R2.64+0x380] ;  /* 0x00038006021aa981 */ /* 0x000f62000c1e1900 */
[----:B------:R-:W-:-:S03]  /*10030*/  ISETP.GE.AND P2, PT, R13, R15, PT ;  /* 0x0000000f0d00720c */ /* 0x000fc60003f46270 */
[----:B------:R-:W5:Y:S01]  /*10040*/  @!P3 LDG.E R28, desc[UR6][R2.64+0x400] ;  /* 0x00040006021cb981 */ /* 0x000f62000c1e1900 */
[----:B------:R-:W-:-:S03]  /*10050*/  ISETP.GE.AND P3, PT, R12, R15, PT ;  /* 0x0000000f0c00720c */ /* 0x000fc60003f66270 */
[----:B------:R-:W5:Y:S01]  /*10060*/  @!P4 LDG.E R30, desc[UR6][R2.64+0x480] ;  /* 0x00048006021ec981 */ /* 0x000f62000c1e1900 */
[----:B------:R-:W-:Y:S01]  /*10070*/  ISETP.GE.AND P4, PT, R32, R15, PT ;  /* 0x0000000f2000720c */ /* 0x000fe20003f86270 */
[--C-:B------:R-:W-:Y:S01]  /*10080*/  IMAD.MOV.U32 R34, RZ, RZ, R4.reuse ;  /* 0x000000ffff227224 */ /* 0x100fe200078e0004 */
[-C--:B------:R-:W-:Y:S01]  /*10090*/  MOV R32, R4.reuse ;  /* 0x0000000400207202 */ /* 0x080fe20000000f00 */
[--C-:B------:R-:W-:Y:S01]  /*100a0*/  IMAD.MOV.U32 R36, RZ, RZ, R4.reuse ;  /* 0x000000ffff247224 */ /* 0x100fe200078e0004 */
[----:B------:R-:W-:Y:S01]  /*100b0*/  MOV R7, R4 ;  /* 0x0000000400077202 */ /* 0x000fe20000000f00 */
[--C-:B------:R-:W-:Y:S02]  /*100c0*/  IMAD.MOV.U32 R9, RZ, RZ, R4.reuse ;  /* 0x000000ffff097224 */ /* 0x100fe400078e0004 */
[----:B------:R-:W-:Y:S01]  /*100d0*/  IMAD.MOV.U32 R17, RZ, RZ, R4 ;  /* 0x000000ffff117224 */ /* 0x000fe200078e0004 */
[----:B------:R-:W5:Y:S04]  /*100e0*/  @!P5 LDG.E R32, desc[UR6][R2.64+0x500] ;  /* 0x000500060220d981 */ /* 0x000f68000c1e1900 */
        /* <DEDUP_REMOVED lines=9> */
[----:B------:R-:W-:-:S02]  /*10180*/  UMOV UR4, 0x400 ;  /* 0x0000040000047882 */ /* 0x000fc40000000000 */
[----:B-1----:R-:W-:Y:S02]  /*10190*/  ULEA UR4, UR5, UR4, 0x18 ;  /* 0x0000000405047291 */ /* 0x002fe4000f8ec0ff */
[----:B0-----:R-:W-:-:S05]  /*101a0*/  IMAD R11, R11, 0x220, R5 ;  /* 0x000002200b0b7824 */ /* 0x001fca00078e0205 */
[----:B------:R-:W-:-:S05]  /*101b0*/  LEA R11, R11, UR4, 0x2 ;  /* 0x000000040b0b7c11 */ /* 0x000fca000f8e10ff */
[----:B--2---:R-:W-:Y:S04]  /*101c0*/  STS [R11], R0 ;  /* 0x000000000b007388 */ /* 0x004fe80000000800 */
[----:B---3--:R-:W-:Y:S04]  /*101d0*/  STS [R11+0x100], R6 ;  /* 0x000100060b007388 */ /* 0x008fe80000000800 */
[----:B----4-:R-:W-:Y:S04]  /*101e0*/  STS [R11+0x80], R8 ;  /* 0x000080080b007388 */ /* 0x010fe80000000800 */
[----:B-----5:R0:W-:Y:S04]  /*101f0*/  STS [R11+0x180], R10 ;  /* 0x0001800a0b007388 */ /* 0x0201e80000000800 */
[----:B------:R-:W-:Y:S01]  /*10200*/  STS [R11+0x200], R20 ;  /* 0x000200140b007388 */ /* 0x000fe20000000800 */
[----:B0-----:R-:W-:-:S03]  /*10210*/  LEA R10, R5, R11, 0x6 ;  /* 0x0000000b050a7211 */ /* 0x001fc600078e30ff */
        /* <DEDUP_REMOVED lines=11> */
[----:B------:R-:W-:Y:S01]  /*102d0*/  STS [R11+0x800], R4 ;  /* 0x000800040b007388 */ /* 0x000fe20000000800 */
[----:B------:R-:W-:-:S03]  /*102e0*/  NOP ;  /* 0x0000000000007918 */ /* 0x000fc60000000000 */
[----:B------:R-:W1:Y:S04]  /*102f0*/  LDS R26, [R10] ;  /* 0x000000000a1a7984 */ /* 0x000e680000000800 */
[----:B------:R2:W3:Y:S04]  /*10300*/  LDS R27, [R10+0x4] ;  /* 0x000004000a1b7984 */ /* 0x0004e80000000800 */
[----:B------:R2:W4:Y:S04]  /*10310*/  LDS R5, [R10+0x8] ;  /* 0x000008000a057984 */ /* 0x0005280000000800 */
[----:B------:R2:W0:Y:S04]  /*10320*/  LDS R28, [R10+0xc] ;  /* 0x00000c000a1c7984 */ /* 0x0004280000000800 */
[----:B------:R2:W0:Y:S04]  /*10330*/  LDS R3, [R10+0x10] ;  /* 0x000010000a037984 */ /* 0x0004280000000800 */
[----:B------:R2:W0:Y:S04]  /*10340*/  LDS R24, [R10+0x14] ;  /* 0x000014000a187984 */ /* 0x0004280000000800 */
[----:B------:R2:W0:Y:S04]  /*10350*/  LDS R0, [R10+0x18] ;  /* 0x000018000a007984 */ /* 0x0004280000000800 */
[----:B------:R2:W1:Y:S04]  /*10360*/  LDS R22, [R10+0x1c] ;  /* 0x00001c000a167984 */ /* 0x0004680000000800 */
[----:B------:R2:W1:Y:S04]  /*10370*/  LDS R4, [R10+0x20] ;  /* 0x000020000a047984 */ /* 0x0004680000000800 */
[----:B------:R2:W1:Y:S04]  /*10380*/  LDS R29, [R10+0x24] ;  /* 0x000024000a1d7984 */ /* 0x0004680000000800 */
[----:B------:R2:W2:Y:S04]  /*10390*/  LDS R2, [R10+0x28] ;  /* 0x000028000a027984 */ /* 0x0004a80000000800 */
[----:B------:R0:W2:Y:S04]  /*103a0*/  LDS R9, [R10+0x2c] ;  /* 0x00002c000a097984 */ /* 0x0000a80000000800 */
[----:B------:R0:W2:Y:S04]  /*103b0*/  LDS R7, [R10+0x30] ;  /* 0x000030000a077984 */ /* 0x0000a80000000800 */
[----:B------:R0:W2:Y:S04]  /*103c0*/  LDS R23, [R10+0x34] ;  /* 0x000034000a177984 */ /* 0x0000a80000000800 */
[----:B------:R0:W2:Y:S04]  /*103d0*/  LDS R8, [R10+0x38] ;  /* 0x000038000a087984 */ /* 0x0000a80000000800 */
[----:B------:R1:W2:Y:S04]  /*103e0*/  LDS R6, [R10+0x3c] ;  /* 0x00003c000a067984 */ /* 0x0002a80000000800 */
[----:B------:R1:W2:Y:S01]  /*103f0*/  LDS R25, [R10+0x40] ;  /* 0x000040000a197984 */ /* 0x0002a20000000800 */
[----:B------:R-:W-:Y:S01]  /*10400*/  BAR.SYNC.DEFER_BLOCKING 0x0 ;  /* 0x0000000000007b1d */ /* 0x000fe20000010000 */
[----:B0-----:R-:W-:-:S07]  /*10410*/  IMAD R17, R16, 0x11, RZ ;  /* 0x0000001110117824 */ /* 0x001fce00078e02ff */
[----:B------:R-:W-:Y:S01]  /*10420*/  PREEXIT ;  /* 0x000000000000782d */ /* 0x000fe20000000000 */
[----:B------:R-:W0:Y:S01]  /*10430*/  LDCU UR4, c[0x0][0x3c0] ;  /* 0x00007800ff0477ac */ /* 0x000e220008000800 */
[----:B------:R-:W-:Y:S01]  /*10440*/  BSSY.RECONVERGENT B0, `(.L_x_1272) ;  /* 0x0000019000007945 */ /* 0x000fe20003800200 */
[----:B------:R-:W-:Y:S01]  /*10450*/  VIADD R20, R17, 0x1 ;  /* 0x0000000111147836 */ /* 0x000fe20000000000 */
[----:B-1----:R-:W-:Y:S01]  /*10460*/  MOV R33, R26 ;  /* 0x0000001a00217202 */ /* 0x002fe20000000f00 */
[----:B------:R-:W-:-:S03]  /*10470*/  IMAD.MOV.U32 R17, RZ, RZ, R26 ;  /* 0x000000ffff117224 */ /* 0x000fc600078e001a */
[----:B------:R-:W-:-:S13]  /*10480*/  ISETP.GE.U32.AND P0, PT, R20, R15, PT ;  /* 0x0000000f1400720c */ /* 0x000fda0003f06070 */
[----:B0--34-:R-:W-:Y:S05]  /*10490*/  @P0 BRA `(.L_x_1273) ;  /* 0x00000000004c0947 */ /* 0x019fea0003800000 */
[----:B------:R-:W-:Y:S01]  /*104a0*/  PLOP3.LUT P0, PT, PT, PT, PT, 0x80, 0x8 ;  /* 0x000000000008781c */ /* 0x000fe20003f0f070 */
[----:B------:R-:W-:-:S12]  /*104b0*/  IMAD.MOV.U32 R30, RZ, RZ, RZ ;  /* 0x000000ffff1e7224 */ /* 0x000fd800078e00ff */
.L_x_1274:
[----:B------:R-:W0:Y:S01]  /*104c0*/  LDC.64 R20, c[0x0][0x3c8] ;  /* 0x0000f200ff147b82 */ /* 0x000e220000000a00 */
[C---:B------:R-:W-:Y:S02]  /*104d0*/  IMAD R31, R30.reuse, UR4, R26 ;  /* 0x000000041e1f7c24 */ /* 0x040fe4000f8e021a */
[----:B------:R-:W-:Y:S02]  /*104e0*/  IMAD R17, R30, UR4, R27 ;  /* 0x000000041e117c24 */ /* 0x000fe4000f8e021b */
[----:B0-----:R-:W-:-:S04]  /*104f0*/  IMAD.WIDE R30, R31, 0x4, R20 ;  /* 0x000000041f1e7825 */ /* 0x001fc800078e0214 */
[----:B------:R-:W-:Y:S02]  /*10500*/  IMAD.WIDE R20, R17, 0x4, R20 ;  /* 0x0000000411147825 */ /* 0x000fe400078e0214 */
[----:B------:R-:W3:Y:S04]  /*10510*/  LDG.E R30, desc[UR6][R30.64] ;  /* 0x000000061e1e7981 */ /* 0x000ee8000c1e1900 */
[----:B------:R-:W3:Y:S01]  /*10520*/  LDG.E R21, desc[UR6][R20.64] ;  /* 0x0000000614157981 */ /* 0x000ee2000c1e1900 */
[----:B------:R-:W-:Y:S01]  /*10530*/  IMAD.MOV.U32 R17, RZ, RZ, R27 ;  /* 0x000000ffff117224 */ /* 0x000fe200078e001b */
[----:B------:R-:W-:Y:S02]  /*10540*/  MOV R33, R27 ;  /* 0x0000001b00217202 */ /* 0x000fe40000000f00 */
[----:B---3--:R-:W-:-:S13]  /*10550*/  ISETP.GE.AND P1, PT, R30, R21, PT ;  /* 0x000000151e00720c */ /* 0x008fda0003f26270 */
[----:B------:R-:W-:Y:S05]  /*10560*/  @!P1 BRA `(.L_x_1273) ;  /* 0x0000000000189947 */ /* 0x000fea0003800000 */
[----:B------:R-:W-:Y:S01]  /*10570*/  ISETP.LE.AND P2, PT, R30, R21, PT ;  /* 0x000000151e00720c */ /* 0x000fe20003f43270 */
[----:B------:R-:W-:Y:S01]  /*10580*/  IMAD.MOV.U32 R30, RZ, RZ, 0x1 ;  /* 0x00000001ff1e7424 */ /* 0x000fe200078e00ff */
[----:B------:R-:W-:Y:S01]  /*10590*/  PLOP3.LUT P1, PT, P0, PT, PT, 0x80, 0x8 ;  /* 0x000000000008781c */ /* 0x000fe2000072f070 */
[----:B------:R-:W-:Y:S01]  /*105a0*/  IMAD.MOV.U32 R33, RZ, RZ, R26 ;  /* 0x000000ffff217224 */ /* 0x000fe200078e001a */
[----:B------:R-:W-:-:S11]  /*105b0*/  PLOP3.LUT P0, PT, PT, PT, PT, 0x8, 0x80 ;  /* 0x000000000080781c */ /* 0x000fd60003f0e170 */
[----:B------:R-:W-:Y:S05]  /*105c0*/  @P1 BRA P2, `(.L_x_1274) ;  /* 0xfffffffc00bc1947 */ /* 0x000fea000103ffff */
.L_x_1273:
[----:B------:R-:W-:Y:S05]  /*105d0*/  BSYNC.RECONVERGENT B0 ;  /* 0x0000000000007941 */ /* 0x000fea0003800200 */
.L_x_1272:
[----:B------:R-:W-:Y:S01]  /*105e0*/  IMAD R32, R16, 0x11, RZ ;  /* 0x0000001110207824 */ /* 0x000fe200078e02ff */
[----:B------:R-:W0:Y:S01]  /*105f0*/  LDCU UR4, c[0x0][0x3c0] ;  /* 0x00007800ff0477ac */ /* 0x000e220008000800 */
[----:B------:R-:W-:Y:S01]  /*10600*/  BSSY.RECONVERGENT B0, `(.L_x_1275) ;  /* 0x0000019000007945 */ /* 0x000fe20003800200 */
[--C-:B------:R-:W-:Y:S02]  /*10610*/  IMAD.MOV.U32 R27, RZ, RZ, R33.reuse ;  /* 0x000000ffff1b7224 */ /* 0x100fe400078e0021 */
[----:B------:R-:W-:Y:S01]  /*10620*/  IADD3 R20, PT, PT, R32, 0x2, RZ ;  /* 0x0000000220147810 */ /* 0x000fe20007ffe0ff */
[----:B------:R-:W-:-:S03]  /*10630*/  IMAD.MOV.U32 R34, RZ, RZ, R33 ;  /* 0x000000ffff227224 */ /* 0x000fc600078e0021 */
[----:B------:R-:W-:-:S13]  /*10640*/  ISETP.GE.U32.AND P0, PT, R20, R15, PT ;  /* 0x0000000f1400720c */ /* 0x000fda0003f06070 */
[----:B0-----:R-:W-:Y:S05]  /*10650*/  @P0 BRA `(.L_x_1276) ;  /* 0x00000000004c0947 */ /* 0x001fea0003800000 */
[----:B------:R-:W-:Y:S01]  /*10660*/  HFMA2 R30, -RZ, RZ, 0, 0 ;  /* 0x00000000ff1e7431 */ /* 0x000fe200000001ff */
[----:B------:R-:W-:-:S13]  /*10670*/  PLOP3.LUT P0, PT, PT, PT, PT, 0x80, 0x8 ;  /* 0x000000000008781c */ /* 0x000fda0003f0f070 */
.L_x_1277:
[----:B------:R-:W0:Y:S01]  /*10680*/  LDC.64 R20, c[0x0][0x3c8] ;  /* 0x0000f200ff147b82 */ /* 0x000e220000000a00 */
[C---:B------:R-:W-:Y:S02]  /*10690*/  IMAD R31, R30.reuse, UR4, R33 ;  /* 0x000000041e1f7c24 */ /* 0x040fe4000f8e0221 */
[----:B------:R-:W-:Y:S02]  /*106a0*/  IMAD R27, R30, UR4, R5 ;  /* 0x000000041e1b7c24 */ /* 0x000fe4000f8e0205 */
[----:B0-----:R-:W-:-:S04]  /*106b0*/  IMAD.WIDE R30, R31, 0x4, R20 ;  /* 0x000000041f1e7825 */ /* 0x001fc800078e0214 */
[----:B------:R-:W-:Y:S02]  /*106c0*/  IMAD.WIDE R20, R27, 0x4, R20 ;  /* 0x000000041b147825 */ /* 0x000fe400078e0214 */
[----:B------:R-:W3:Y:S04]  /*106d0*/  LDG.E R30, desc[UR6][R30.64] ;  /* 0x000000061e1e7981 */ /* 0x000ee8000c1e1900 */
[----:B------:R-:W3:Y:S01]  /*106e0*/  LDG.E R21, desc[UR6][R20.64] ;  /* 0x0000000614157981 */ /* 0x000ee2000c1e1900 */
[--C-:B------:R-:W-:Y:S02]  /*106f0*/  IMAD.MOV.U32 R27, RZ, RZ, R5.reuse ;  /* 0x000000ffff1b7224 */ /* 0x100fe400078e0005 */
[----:B------:R-:W-:Y:S01]  /*10700*/  IMAD.MOV.U32 R34, RZ, RZ, R5 ;  /* 0x000000ffff227224 */ /* 0x000fe200078e0005 */
[----:B---3--:R-:W-:-:S13]  /*10710*/  ISETP.GE.AND P1, PT, R30, R21, PT ;  /* 0x000000151e00720c */ /* 0x008fda0003f26270 */
[----:B------:R-:W-:Y:S05]  /*10720*/  @!P1 BRA `(.L_x_1276) ;  /* 0x0000000000189947 */ /* 0x000fea0003800000 */
[----:B------:R-:W-:Y:S01]  /*10730*/  ISETP.LE.AND P2, PT, R30, R21, PT ;  /* 0x000000151e00720c */ /* 0x000fe20003f43270 */
[----:B------:R-:W-:Y:S01]  /*10740*/  HFMA2 R30, -RZ, RZ, 0, 5.9604644775390625e-08 ;  /* 0x00000001ff1e7431 */ /* 0x000fe200000001ff */
[----:B------:R-:W-:Y:S01]  /*10750*/  PLOP3.LUT P1, PT, P0, PT, PT, 0x80, 0x8 ;  /* 0x000000000008781c */ /* 0x000fe2000072f070 */
[----:B------:R-:W-:Y:S01]  /*10760*/  IMAD.MOV.U32 R34, RZ, RZ, R33 ;  /* 0x000000ffff227224 */ /* 0x000fe200078e0021 */
[----:B------:R-:W-:-:S11]  /*10770*/  PLOP3.LUT P0, PT, PT, PT, PT, 0x8, 0x80 ;  /* 0x000000000080781c */ /* 0x000fd60003f0e170 */
[----:B------:R-:W-:Y:S05]  /*10780*/  @P1 BRA P2, `(.L_x_1277) ;  /* 0xfffffffc00bc1947 */ /* 0x000fea000103ffff */
.L_x_1276:
[----:B------:R-:W-:Y:S05]  /*10790*/  BSYNC.RECONVERGENT B0 ;  /* 0x0000000000007941 */ /* 0x000fea0003800200 */
.L_x_1275:
[----:B------:R-:W-:Y:S01]  /*107a0*/  VIADD R20, R32, 0x3 ;  /* 0x0000000320147836 */ /* 0x000fe20000000000 */
[----:B------:R-:W0:Y:S01]  /*107b0*/  LDCU UR4, c[0x0][0x3c0] ;  /* 0x00007800ff0477ac */ /* 0x000e220008000800 */
[----:B------:R-:W-:Y:S01]  /*107c0*/  BSSY.RECONVERGENT B0, `(.L_x_1278) ;  /* 0x0000018000007945 */ /* 0x000fe20003800200 */
[----:B------:R-:W-:Y:S01]  /*107d0*/  MOV R5, R34 ;  /* 0x0000002200057202 */ /* 0x000fe20000000f00 */
[----:B------:R-:W-:Y:S01]  /*107e0*/  IMAD.MOV.U32 R33, RZ, RZ, R34 ;  /* 0x000000ffff217224 */ /* 0x000fe200078e0022 */
[----:B------:R-:W-:-:S13]  /*107f0*/  ISETP.GE.U32.AND P0, PT, R20, R15, PT ;  /* 0x0000000f1400720c */ /* 0x000fda0003f06070 */
[----:B------:R-:W-:Y:S05]  /*10800*/  @P0 BRA `(.L_x_1279) ;  /* 0x00000000004c0947 */ /* 0x000fea0003800000 */
[----:B------:R-:W-:Y:S01]  /*10810*/  PLOP3.LUT P0, PT, PT, PT, PT, 0x80, 0x8 ;  /* 0x000000000008781c */ /* 0x000fe20003f0f070 */
[----:B------:R-:W-:-:S12]  /*10820*/  IMAD.MOV.U32 R31, RZ, RZ, RZ ;  /* 0x000000ffff1f7224 */ /* 0x000fd800078e00ff */
.L_x_1280:
[----:B------:R-:W1:Y:S01]  /*10830*/  LDC.64 R20, c[0x0][0x3c8] ;  /* 0x0000f200ff147b82 */ /* 0x000e620000000a00 */
[C---:B0-----:R-:W-:Y:S02]  /*10840*/  IMAD R5, R31.reuse, UR4, R34 ;  /* 0x000000041f057c24 */ /* 0x041fe4000f8e0222 */
[----:B------:R-:W-:Y:S02]  /*10850*/  IMAD R33, R31, UR4, R28 ;  /* 0x000000041f217c24 */ /* 0x000fe4000f8e021c */
[----:B-1----:R-:W-:-:S04]  /*10860*/  IMAD.WIDE R30, R5, 0x4, R20 ;  /* 0x00000004051e7825 */ /* 0x002fc800078e0214 */
[----:B------:R-:W-:Y:S02]  /*10870*/  IMAD.WIDE R20, R33, 0x4, R20 ;  /* 0x0000000421147825 */ /* 0x000fe400078e0214 */
[----:B------:R-:W3:Y:S04]  /*10880*/  LDG.E R30, desc[UR6][R30.64] ;  /* 0x000000061e1e7981 */ /* 0x000ee8000c1e1900 */
[----:B------:R-:W3:Y:S01]  /*10890*/  LDG.E R21, desc[UR6][R20.64] ;  /* 0x0000000614157981 */ /* 0x000ee2000c1e1900 */
[----:B------:R-:W-:Y:S01]  /*108a0*/  MOV R5, R28 ;  /* 0x0000001c00057202 */ /* 0x000fe20000000f00 */
[----:B------:R-:W-:Y:S01]  /*108b0*/  IMAD.MOV.U32 R33, RZ, RZ, R28 ;  /* 0x000000ffff217224 */ /* 0x000fe200078e001c */
[----:B---3--:R-:W-:-:S13]  /*108c0*/  ISETP.GE.AND P1, PT, R30, R21, PT ;  /* 0x000000151e00720c */ /* 0x008fda0003f26270 */
[----:B------:R-:W-:Y:S05]  /*108d0*/  @!P1 BRA `(.L_x_1279) ;  /* 0x0000000000189947 */ /* 0x000fea0003800000 */
[----:B------:R-:W-:Y:S01]  /*108e0*/  ISETP.LE.AND P2, PT, R30, R21, PT ;  /* 0x000000151e00720c */ /* 0x000fe20003f43270 */
[----:B------:R-:W-:Y:S01]  /*108f0*/  IMAD.MOV.U32 R31, RZ, RZ, 0x1 ;  /* 0x00000001ff1f7424 */ /* 0x000fe200078e00ff */
[----:B------:R-:W-:Y:S02]  /*10900*/  PLOP3.LUT P1, PT, P0, PT, PT, 0x80, 0x8 ;  /* 0x000000000008781c */ /* 0x000fe4000072f070 */
[----:B------:R-:W-:Y:S02]  /*10910*/  PLOP3.LUT P0, PT, PT, PT, PT, 0x8, 0x80 ;  /* 0x000000000080781c */ /* 0x000fe40003f0e170 */
[----:B------:R-:W-:-:S09]  /*10920*/  MOV R33, R34 ;  /* 0x0000002200217202 */ /* 0x000fd20000000f00 */
[----:B------:R-:W-:Y:S05]  /*10930*/  @P1 BRA P2, `(.L_x_1280) ;  /* 0xfffffffc00bc1947 */ /* 0x000fea000103ffff */
.L_x_1279:
[----:B0-----:R-:W-:Y:S05]  /*10940*/  BSYNC.RECONVERGENT B0 ;  /* 0x0000000000007941 */ /* 0x001fea0003800200 */
.L_x_1278:
[----:B------:R-:W-:Y:S01]  /*10950*/  VIADD R20, R32, 0x4 ;  /* 0x0000000420147836 */ /* 0x000fe20000000000 */
[----:B------:R-:W0:Y:S01]  /*10960*/  LDCU UR4, c[0x0][0x3c0] ;  /* 0x00007800ff0477ac */ /* 0x000e220008000800 */
[----:B------:R-:W-:Y:S01]  /*10970*/  BSSY.RECONVERGENT B0, `(.L_x_1281) ;  /* 0x0000018000007945 */ /* 0x000fe20003800200 */
[----:B------:R-:W-:Y:S01]  /*10980*/  IMAD.MOV.U32 R28, RZ, RZ, R33 ;  /* 0x000000ffff1c7224 */ /* 0x000fe200078e0021 */
[----:B------:R-:W-:Y:S02]  /*10990*/  MOV R34, R33 ;  /* 0x0000002100227202 */ /* 0x000fe40000000f00 */
[----:B------:R-:W-:-:S13]  /*109a0*/  ISETP.GE.U32.AND P0, PT, R20, R15, PT ;  /* 0x0000000f1400720c */ /* 0x000fda0003f06070 */
[----:B0-----:R-:W-:Y:S05]  /*109b0*/  @P0 BRA `(.L_x_1282) ;  /* 0x00000000004c0947 */ /* 0x001fea0003800000 */
[----:B------:R-:W-:Y:S01]  /*109c0*/  PLOP3.LUT P0, PT, PT, PT, PT, 0x80, 0x8 ;  /* 0x000000000008781c */ /* 0x000fe20003f0f070 */
[----:B------:R-:W-:-:S12]  /*109d0*/  IMAD.MOV.U32 R30, RZ, RZ, RZ ;  /* 0x000000ffff1e7224 */ /* 0x000fd800078e00ff */
.L_x_1283:
        /* <DEDUP_REMOVED lines=17> */
.L_x_1282:
[----:B------:R-:W-:Y:S05]  /*10af0*/  BSYNC.RECONVERGENT B0 ;  /* 0x0000000000007941 */ /* 0x000fea0003800200 */
.L_x_1281:
[----:B------:R-:W-:Y:S01]  /*10b00*/  IADD3 R20, PT, PT, R32, 0x5, RZ ;  /* 0x0000000520147810 */ /* 0x000fe20007ffe0ff */
[----:B------:R-:W0:Y:S01]  /*10b10*/  LDCU UR4, c[0x0][0x3c0] ;  /* 0x00007800ff0477ac */ /* 0x000e220008000800 */
[----:B------:R-:W-:Y:S01]  /*10b20*/  BSSY.RECONVERGENT B0, `(.L_x_1284) ;  /* 0x0000018000007945 */ /* 0x000fe20003800200 */
[--C-:B------:R-:W-:Y:S01]  /*10b30*/  IMAD.MOV.U32 R3, RZ, RZ, R34.reuse ;  /* 0x000000ffff037224 */ /* 0x100fe200078e0022 */
[----:B------:R-:W-:Y:S01]  /*10b40*/  ISETP.GE.U32.AND P0, PT, R20, R15, PT ;  /* 0x0000000f1400720c */ /* 0x000fe20003f06070 */
[----:B------:R-:W-:-:S12]  /*10b50*/  IMAD.MOV.U32 R33, RZ, RZ, R34 ;  /* 0x000000ffff217224 */ /* 0x000fd800078e0022 */
[----:B------:R-:W-:Y:S05]  /*10b60*/  @P0 BRA `(.L_x_1285) ;  /* 0x00000000004c0947 */ /* 0x000fea0003800000 */
[----:B------:R-:W-:Y:S01]  /*10b70*/  HFMA2 R31, -RZ, RZ, 0, 0 ;  /* 0x00000000ff1f7431 */ /* 0x000fe200000001ff */
[----:B------:R-:W-:-:S13]  /*10b80*/  PLOP3.LUT P0, PT, PT, PT, PT, 0x80, 0x8 ;  /* 0x000000000008781c */ /* 0x000fda0003f0f070 */
.L_x_1286:
[----:B------:R-:W1:Y:S01]  /*10b90*/  LDC.64 R20, c[0x0][0x3c8] ;  /* 0x0000f200ff147b82 */ /* 0x000e620000000a00 */
[C---:B0-----:R-:W-:Y:S02]  /*10ba0*/  IMAD R3, R31.reuse, UR4, R34 ;  /* 0x000000041f037c24 */ /* 0x041fe4000f8e0222 */
[----:B------:R-:W-:Y:S02]  /*10bb0*/  IMAD R33, R31, UR4, R24 ;  /* 0x000000041f217c24 */ /* 0x000fe4000f8e0218 */
[----:B-1----:R-:W-:-:S04]  /*10bc0*/  IMAD.WIDE R30, R3, 0x4, R20 ;  /* 0x00000004031e7825 */ /* 0x002fc800078e0214 */
        /* <DEDUP_REMOVED lines=13> */
.L_x_1285:
[----:B0-----:R-:W-:Y:S05]  /*10ca0*/  BSYNC.RECONVERGENT B0 ;  /* 0x0000000000007941 */ /* 0x001fea0003800200 */
.L_x_1284:
        /* <DEDUP_REMOVED lines=9> */
.L_x_1289:
        /* <DEDUP_REMOVED lines=17> */
.L_x_1288:
[----:B0-----:R-:W-:Y:S05]  /*10e50*/  BSYNC.RECONVERGENT B0 ;  /* 0x0000000000007941 */ /* 0x001fea0003800200 */
.L_x_1287:
[----:B------:R-:W-:Y:S01]  /*10e60*/  VIADD R0, R32, 0x7 ;  /* 0x0000000720007836 */ /* 0x000fe20000000000 */
[----:B------:R-:W0:Y:S01]  /*10e70*/  LDCU UR4, c[0x0][0x3c0] ;  /* 0x00007800ff0477ac */ /* 0x000e220008000800 */
[----:B------:R-:W-:Y:S01]  /*10e80*/  BSSY.RECONVERGENT B0, `(.L_x_1290) ;  /* 0x0000018000007945 */ /* 0x000fe20003800200 */
[----:B------:R-:W-:Y:S02]  /*10e90*/  MOV R33, R34 ;  /* 0x0000002200217202 */ /* 0x000fe40000000f00 */
[----:B------:R-:W-:Y:S01]  /*10ea0*/  ISETP.GE.U32.AND P0, PT, R0, R15, PT ;  /* 0x0000000f0000720c */ /* 0x000fe20003f06070 */
[----:B------:R-:W-:-:S12]  /*10eb0*/  IMAD.MOV.U32 R0, RZ, RZ, R34 ;  /* 0x000000ffff007224 */ /* 0x000fd800078e0022 */
[----:B------:R-:W-:Y:S05]  /*10ec0*/  @P0 BRA `(.L_x_1291) ;  /* 0x00000000004c0947 */ /* 0x000fea0003800000 */
[----:B------:R-:W-:Y:S01]  /*10ed0*/  PLOP3.LUT P0, PT, PT, PT, PT, 0x80, 0x8 ;  /* 0x000000000008781c */ /* 0x000fe20003f0f070 */
[----:B------:R-:W-:-:S12]  /*10ee0*/  IMAD.MOV.U32 R31, RZ, RZ, RZ ;  /* 0x000000ffff1f7224 */ /* 0x000fd800078e00ff */
.L_x_1292:
[----:B------:R-:W1:Y:S01]  /*10ef0*/  LDC.64 R20, c[0x0][0x3c8] ;  /* 0x0000f200ff147b82 */ /* 0x000e620000000a00 */
[C---:B0-----:R-:W-:Y:S02]  /*10f00*/  IMAD R33, R31.reuse, UR4, R34 ;  /* 0x000000041f217c24 */ /* 0x041fe4000f8e0222 */
[----:B------:R-:W-:Y:S02]  /*10f10*/  IMAD R35, R31, UR4, R22 ;  /* 0x000000041f237c24 */ /* 0x000fe4000f8e0216 */
[----:B-1----:R-:W-:-:S04]  /*10f20*/  IMAD.WIDE R30, R33, 0x4, R20 ;  /* 0x00000004211e7825 */ /* 0x002fc800078e0214 */
        /* <DEDUP_REMOVED lines=13> */
.L_x_1291:
[----:B0-----:R-:W-:Y:S05]  /*11000*/  BSYNC.RECONVERGENT B0 ;  /* 0x0000000000007941 */ /* 0x001fea0003800200 */
.L_x_1290:
        /* <DEDUP_REMOVED lines=9> */
.L_x_1295:
        /* <DEDUP_REMOVED lines=17> */
.L_x_1294:
[----:B0-----:R-:W-:Y:S05]  /*111b0*/  BSYNC.RECONVERGENT B0 ;  /* 0x0000000000007941 */ /* 0x001fea0003800200 */
.L_x_1293:
[----:B------:R-:W-:Y:S01]  /*111c0*/  VIADD R4, R32, 0x9 ;  /* 0x0000000920047836 */ /* 0x000fe20000000000 */
[----:B------:R-:W0:Y:S01]  /*111d0*/  LDCU UR4, c[0x0][0x3c0] ;  /* 0x00007800ff0477ac */ /* 0x000e220008000800 */
[----:B------:R-:W-:Y:S01]  /*111e0*/  BSSY.RECONVERGENT B0, `(.L_x_1296) ;  /* 0x0000018000007945 */ /* 0x000fe20003800200 */
[----:B------:R-:W-:Y:S02]  /*111f0*/  IMAD.MOV.U32 R33, RZ, RZ, R34 ;  /* 0x000000ffff217224 */ /* 0x000fe400078e0022 */
[----:B------:R-:W-:Y:S02]  /*11200*/  ISETP.GE.U32.AND P0, PT, R4, R15, PT ;  /* 0x0000000f0400720c */ /* 0x000fe40003f06070 */
[----:B------:R-:W-:-:S11]  /*11210*/  MOV R4, R34 ;  /* 0x0000002200047202 */ /* 0x000fd60000000f00 */
[----:B------:R-:W-:Y:S05]  /*11220*/  @P0 BRA `(.L_x_1297) ;  /* 0x00000000004c0947 */ /* 0x000fea0003800000 */
[----:B------:R-:W-:Y:S01]  /*11230*/  PLOP3.LUT P0, PT, PT, PT, PT, 0x80, 0x8 ;  /* 0x000000000008781c */ /* 0x000fe20003f0f070 */
[----:B------:R-:W-:-:S12]  /*11240*/  IMAD.MOV.U32 R30, RZ, RZ, RZ ;  /* 0x000000ffff1e7224 */ /* 0x000fd800078e00ff */
.L_x_1298:
        /* <DEDUP_REMOVED lines=17> */
.L_x_1297:
[----:B0-----:R-:W-:Y:S05]  /*11360*/  BSYNC.RECONVERGENT B0 ;  /* 0x0000000000007941 */ /* 0x001fea0003800200 */
.L_x_1296:
        /* <DEDUP_REMOVED lines=9> */
.L_x_1301:
[----:B------:R-:W0:Y:S01]  /*11400*/  LDC.64 R20, c[0x0][0x3c8] ;  /* 0x0000f200ff147b82 */ /* 0x000e220000000a00 */
[C---:B------:R-:W-:Y:S02]  /*11410*/  IMAD R31, R30.reuse, UR4, R33 ;  /* 0x000000041e1f7c24 */ /* 0x040fe4000f8e0221 */
[----:B--2---:R-:W-:Y:S02]  /*11420*/  IMAD R29, R30, UR4, R2 ;  /* 0x000000041e1d7c24 */ /* 0x004fe4000f8e0202 */
[----:B0-----:R-:W-:-:S04]  /*11430*/  IMAD.WIDE R30, R31, 0x4, R20 ;  /* 0x000000041f1e7825 */ /* 0x001fc800078e0214 */
        /* <DEDUP_REMOVED lines=13> */
.L_x_1300:
[----:B------:R-:W-:Y:S05]  /*11510*/  BSYNC.RECONVERGENT B0 ;  /* 0x0000000000007941 */ /* 0x000fea0003800200 */
.L_x_1299:
[----:B--2---:R-:W-:Y:S01]  /*11520*/  IADD3 R2, PT, PT, R32, 0xb, RZ ;  /* 0x0000000b20027810 */ /* 0x004fe20007ffe0ff */
        /* <DEDUP_REMOVED lines=8> */
.L_x_1304:
[----:B------:R-:W1:Y:S01]  /*115b0*/  LDC.64 R20, c[0x0][0x3c8] ;  /* 0x0000f200ff147b82 */ /* 0x000e620000000a00 */
[C---:B0-----:R-:W-:Y:S02]  /*115c0*/  IMAD R31, R30.reuse, UR4, R34 ;  /* 0x000000041e1f7c24 */ /* 0x041fe4000f8e0222 */
[----:B------:R-:W-:Y:S02]  /*115d0*/  IMAD R33, R30, UR4, R9 ;  /* 0x000000041e217c24 */ /* 0x000fe4000f8e0209 */
[----:B-1----:R-:W-:-:S04]  /*115e0*/  IMAD.WIDE R30, R31, 0x4, R20 ;  /* 0x000000041f1e7825 */ /* 0x002fc800078e0214 */
[----:B------:R-:W-:Y:S02]  /*115f0*/  IMAD.WIDE R20, R33, 0x4, R20 ;  /* 0x0000000421147825 */ /* 0x000fe400078e0214 */
[----:B------:R-:W2:Y:S04]  /*11600*/  LDG.E R30, desc[UR6][R30.64] ;  /* 0x000000061e1e7981 */ /* 0x000ea8000c1e1900 */
[----:B------:R-:W2:Y:S01]  /*11610*/  LDG.E R21, desc[UR6][R20.64] ;  /* 0x0000000614157981 */ /* 0x000ea2000c1e1900 */
[--C-:B------:R-:W-:Y:S02]  /*11620*/  IMAD.MOV.U32 R2, RZ, RZ, R9.reuse ;  /* 0x000000ffff027224 */ /* 0x100fe400078e0009 */
[----:B------:R-:W-:Y:S01]  /*11630*/  IMAD.MOV.U32 R33, RZ, RZ, R9 ;  /* 0x000000ffff217224 */ /* 0x000fe200078e0009 */
        /* <DEDUP_REMOVED lines=8> */
.L_x_1303:
[----:B0-----:R-:W-:Y:S05]  /*116c0*/  BSYNC.RECONVERGENT B0 ;  /* 0x0000000000007941 */ /* 0x001fea0003800200 */
.L_x_1302:
        /* <DEDUP_REMOVED lines=9> */
.L_x_1307:
[----:B------:R-:W1:Y:S01]  /*11760*/  LDC.64 R20, c[0x0][0x3c8] ;  /* 0x0000f200ff147b82 */ /* 0x000e620000000a00 */
[C---:B0-----:R-:W-:Y:S02]  /*11770*/  IMAD R31, R30.reuse, UR4, R33 ;  /* 0x000000041e1f7c24 */ /* 0x041fe4000f8e0221 */
[----:B------:R-:W-:Y:S02]  /*11780*/  IMAD R9, R30, UR4, R7 ;  /* 0x000000041e097c24 */ /* 0x000fe4000f8e0207 */
[----:B-1----:R-:W-:-:S04]  /*11790*/  IMAD.WIDE R30, R31, 0x4, R20 ;  /* 0x000000041f1e7825 */ /* 0x002fc800078e0214 */
[----:B------:R-:W-:Y:S02]  /*117a0*/  IMAD.WIDE R20, R9, 0x4, R20 ;  /* 0x0000000409147825 */ /* 0x000fe400078e0214 */
[----:B------:R-:W2:Y:S04]  /*117b0*/  LDG.E R30, desc[UR6][R30.64] ;  /* 0x000000061e1e7981 */ /* 0x000ea8000c1e1900 */
[----:B------:R-:W2:Y:S01]  /*117c0*/  LDG.E R21, desc[UR6][R20.64] ;  /* 0x0000000614157981 */ /* 0x000ea2000c1e1900 */
[----:B------:R-:W-:Y:S01]  /*117d0*/  MOV R9, R7 ;  /* 0x0000000700097202 */ /* 0x000fe20000000f00 */
        /* <DEDUP_REMOVED lines=9> */
.L_x_1306:
[----:B0-----:R-:W-:Y:S05]  /*11870*/  BSYNC.RECONVERGENT B0 ;  /* 0x0000000000007941 */ /* 0x001fea0003800200 */
.L_x_1305:
        /* <DEDUP_REMOVED lines=9> */
.L_x_1310:
        /* <DEDUP_REMOVED lines=17> */
.L_x_1309:
[----:B------:R-:W-:Y:S05]  /*11a20*/  BSYNC.RECONVERGENT B0 ;  /* 0x0000000000007941 */ /* 0x000fea0003800200 */
.L_x_1308:
        /* <DEDUP_REMOVED lines=9> */
.L_x_1313:
        /* <DEDUP_REMOVED lines=17> */
.L_x_1312:
[----:B0-----:R-:W-:Y:S05]  /*11bd0*/  BSYNC.RECONVERGENT B0 ;  /* 0x0000000000007941 */ /* 0x001fea0003800200 */
.L_x_1311:
        /* <DEDUP_REMOVED lines=9> */
.L_x_1316:
        /* <DEDUP_REMOVED lines=17> */
.L_x_1315:
[----:B0-----:R-:W-:Y:S05]  /*11d80*/  BSYNC.RECONVERGENT B0 ;  /* 0x0000000000007941 */ /* 0x001fea0003800200 */
.L_x_1314:
[CC--:B------:R-:W-:Y:S01]  /*11d90*/  ISETP.GE.U32.AND P1, PT, R32.reuse, R15.reuse, PT ;  /* 0x0000000f2000720c */ /* 0x0c0fe20003f26070 */
[----:B------:R-:W-:Y:S01]  /*11da0*/  VIADD R6, R32, 0x10 ;  /* 0x0000001020067836 */ /* 0x000fe20000000000 */
[----:B------:R-:W0:Y:S01]  /*11db0*/  LDCU UR4, c[0x0][0x3c0] ;  /* 0x00007800ff0477ac */ /* 0x000e220008000800 */
[----:B------:R-:W-:Y:S03]  /*11dc0*/  BSSY.RECONVERGENT B0, `(.L_x_1317) ;  /* 0x0000c39000007945 */ /* 0x000fe60003800200 */
[----:B------:R-:W-:Y:S01]  /*11dd0*/  ISETP.GE.U32.AND P0, PT, R6, R15, PT ;  /* 0x0000000f0600720c */ /* 0x000fe20003f06070 */
[----:B------:R-:W1:Y:S03]  /*11de0*/  LDCU UR5, c[0x0][0x3c0] ;  /* 0x00007800ff0577ac */ /* 0x000e660008000800 */
[----:B------:R-:W-:-:S03]  /*11df0*/  SEL R6, R25, R36, !P0 ;  /* 0x0000002419067207 */ /* 0x000fc60004000000 */
[----:B------:R-:W-:Y:S06]  /*11e00*/  @P1 BRA `(.L_x_1318) ;  /* 0x000000c000d01947 */ /* 0x000fec0003800000 */
[----:B------:R-:W-:Y:S01]  /*11e10*/  BSSY.RECONVERGENT B1, `(.L_x_1319) ;  /* 0x0000015000017945 */ /* 0x000fe20003800200 */
[----:B------:R-:W-:Y:S01]  /*11e20*/  PLOP3.LUT P0, PT, PT, PT, PT, 0x80, 0x8 ;  /* 0x000000000008781c */ /* 0x000fe20003f0f070 */
[----:B------:R-:W-:-:S12]  /*11e30*/  IMAD.MOV.U32 R25, RZ, RZ, RZ ;  /* 0x000000ffff197224 */ /* 0x000fd800078e00ff */
.L_x_1321:
[----:B------:R-:W2:Y:S01]  /*11e40*/  LDC.64 R20, c[0x0][0x3c8] ;  /* 0x0000f200ff147b82 */ /* 0x000ea20000000a00 */
[C---:B0-----:R-:W-:Y:S02]  /*11e50*/  IMAD R31, R25.reuse, UR4, R17 ;  /* 0x00000004191f7c24 */ /* 0x041fe4000f8e0211 */
[----:B------:R-:W-:Y:S02]  /*11e60*/  IMAD R25, R25, UR4, R26 ;  /* 0x0000000419197c24 */ /* 0x000fe4000f8e021a */
[----:B--2---:R-:W-:-:S04]  /*11e70*/  IMAD.WIDE R30, R31, 0x4, R20 ;  /* 0x000000041f1e7825 */ /* 0x004fc800078e0214 */
[----:B------:R-:W-:Y:S02]  /*11e80*/  IMAD.WIDE R20, R25, 0x4, R20 ;  /* 0x0000000419147825 */ /* 0x000fe400078e0214 */
[----:B------:R-:W2:Y:S04]  /*11e90*/  LDG.E R30, desc[UR6][R30.64] ;  /* 0x000000061e1e7981 */ /* 0x000ea8000c1e1900 */
[----:B------:R0:W2:Y:S02]  /*11ea0*/  LDG.E R25, desc[UR6][R20.64] ;  /* 0x0000000614197981 */ /* 0x0000a4000c1e1900 */
[----:B0-----:R-:W-:Y:S01]  /*11eb0*/  MOV R21, R26 ;  /* 0x0000001a00157202 */ /* 0x001fe20000000f00 */
        /* <DEDUP_REMOVED lines=10> */
.L_x_1320:
[----:B-1----:R-:W-:Y:S05]  /*11f60*/  BSYNC.RECONVERGENT B1 ;  /* 0x0000000000017941 */ /* 0x002fea0003800200 */
.L_x_1319:
[----:B------:R-:W-:Y:S01]  /*11f70*/  BSSY.RECONVERGENT B1, `(.L_x_1322) ;  /* 0x0000015000017945 */ /* 0x000fe20003800200 */
[----:B------:R-:W-:Y:S01]  /*11f80*/  PLOP3.LUT P0, PT, PT, PT, PT, 0x80, 0x8 ;  /* 0x000000000008781c */ /* 0x000fe20003f0f070 */
[----:B------:R-:W-:-:S12]  /*11f90*/  IMAD.MOV.U32 R26, RZ, RZ, RZ ;  /* 0x000000ffff1a7224 */ /* 0x000fd800078e00ff */
.L_x_1324:
[----:B------:R-:W0:Y:S01]  /*11fa0*/  LDC.64 R30, c[0x0][0x3c8] ;  /* 0x0000f200ff1e7b82 */ /* 0x000e220000000a00 */
[C---:B------:R-:W-:Y:S02]  /*11fb0*/  IMAD R33, R26.reuse, UR5, R5 ;  /* 0x000000051a217c24 */ /* 0x040fe4000f8e0205 */
[----:B------:R-:W-:Y:S02]  /*11fc0*/  IMAD R17, R26, UR5, R27 ;  /* 0x000000051a117c24 */ /* 0x000fe4000f8e021b */
[----:B0-----:R-:W-:-:S04]  /*11fd0*/  IMAD.WIDE R32, R33, 0x4, R30 ;  /* 0x0000000421207825 */ /* 0x001fc800078e021e */
[----:B------:R-:W-:Y:S02]  /*11fe0*/  IMAD.WIDE R30, R17, 0x4, R30 ;  /* 0x00000004111e7825 */ /* 0x000fe400078e021e */
[----:B------:R-:W2:Y:S04]  /*11ff0*/  LDG.E R32, desc[UR6][R32.64] ;  /* 0x0000000620207981 */ /* 0x000ea8000c1e1900 */
[----:B------:R0:W2:Y:S01]  /*12000*/  LDG.E R17, desc[UR6][R30.64] ;  /* 0x000000061e117981 */ /* 0x0000a2000c1e1900 */
[----:B------:R-:W-:Y:S01]  /*12010*/  MOV R25, R27 ;  /* 0x0000001b00197202 */ /* 0x000fe20000000f00 */
[----:B0-----:R-:W-:Y:S01]  /*12020*/  IMAD.MOV.U32 R31, RZ, RZ, R5 ;  /* 0x000000ffff1f7224 */ /* 0x001fe200078e0005 */
        /* <DEDUP_REMOVED lines=9> */
.L_x_1323:
[----:B------:R-:W-:Y:S05]  /*120c0*/  BSYNC.RECONVERGENT B1 ;  /* 0x0000000000017941 */ /* 0x000fea0003800200 */
.L_x_1322:
[----:B------:R-:W-:Y:S01]  /*120d0*/  BSSY.RECONVERGENT B1, `(.L_x_1325) ;  /* 0x0000016000017945 */ /* 0x000fe20003800200 */
[----:B------:R-:W-:Y:S01]  /*120e0*/  PLOP3.LUT P0, PT, PT, PT, PT, 0x80, 0x8 ;  /* 0x000000000008781c */ /* 0x000fe20003f0f070 */
[----:B------:R-:W-:-:S12]  /*120f0*/  IMAD.MOV.U32 R17, RZ, RZ, RZ ;  /* 0x000000ffff117224 */ /* 0x000fd800078e00ff */
.L_x_1327:
[----:B------:R-:W0:Y:S01]  /*12100*/  LDC.64 R26, c[0x0][0x3c8] ;  /* 0x0000f200ff1a7b82 */ /* 0x000e220000000a00 */
[----:B------:R-:W1:Y:S02]  /*12110*/  LDCU UR8, c[0x0][0x3c0] ;  /* 0x00007800ff0877ac */ /* 0x000e640008000800 */
[C---:B-1----:R-:W-:Y:S02]  /*12120*/  IMAD R33, R17.reuse, UR8, R3 ;  /* 0x0000000811217c24 */ /* 0x042fe4000f8e0203 */
[----:B------:R-:W-:Y:S02]  /*12130*/  IMAD R17, R17, UR8, R28 ;  /* 0x0000000811117c24 */ /* 0x000fe4000f8e021c */
[----:B0-----:R-:W-:-:S04]  /*12140*/  IMAD.WIDE R32, R33, 0x4, R26 ;  /* 0x0000000421207825 */ /* 0x001fc800078e021a */
        /* <DEDUP_REMOVED lines=14> */
.L_x_1326:
[----:B------:R-:W-:Y:S05]  /*12230*/  BSYNC.RECONVERGENT B1 ;  /* 0x0000000000017941 */ /* 0x000fea0003800200 */
.L_x_1325:
[----:B------:R-:W-:Y:S01]  /*12240*/  BSSY.RECONVERGENT B1, `(.L_x_1328) ;  /* 0x0000016000017945 */ /* 0x000fe20003800200 */
[----:B------:R-:W-:Y:S01]  /*12250*/  PLOP3.LUT P0, PT, PT, PT, PT, 0x80, 0x8 ;  /* 0x000000000008781c */ /* 0x000fe20003f0f070 */
[----:B------:R-:W-:-:S12]  /*12260*/  IMAD.MOV.U32 R3, RZ, RZ, RZ ;  /* 0x000000ffff037224 */ /* 0x000fd800078e00ff */
.L_x_1330:
[----:B------:R-:W0:Y:S01]  /*12270*/  LDC.64 R26, c[0x0][0x3c8] ;  /* 0x0000f200ff1a7b82 */ /* 0x000e220000000a00 */
[----:B------:R-:W1:Y:S02]  /*12280*/  LDCU UR8, c[0x0][0x3c0] ;  /* 0x00007800ff0877ac */ /* 0x000e640008000800 */
[C---:B-1----:R-:W-:Y:S02]  /*12290*/  IMAD R33, R3.reuse, UR8, R0 ;  /* 0x0000000803217c24 */ /* 0x042fe4000f8e0200 */
        /* <DEDUP_REMOVED lines=16> */
.L_x_1329:
[----:B------:R-:W-:Y:S05]  /*123a0*/  BSYNC.RECONVERGENT B1 ;  /* 0x0000000000017941 */ /* 0x000fea0003800200 */
.L_x_1328:
[----:B------:R-:W-:Y:S01]  /*123b0*/  BSSY.RECONVERGENT B1, `(.L_x_1331) ;  /* 0x0000016000017945 */ /* 0x000fe20003800200 */
[----:B------:R-:W-:Y:S01]  /*123c0*/  PLOP3.LUT P0, PT, PT, PT, PT, 0x80, 0x8 ;  /* 0x000000000008781c */ /* 0x000fe20003f0f070 */
[----:B------:R-:W-:-:S12]  /*123d0*/  IMAD.MOV.U32 R3, RZ, RZ, RZ ;  /* 0x000000ffff037224 */ /* 0x000fd800078e00ff */
.L_x_1333:
        /* <DEDUP_REMOVED lines=19> */
.L_x_1332:
[----:B------:R-:W-:Y:S05]  /*12510*/  BSYNC.RECONVERGENT B1 ;  /* 0x0000000000017941 */ /* 0x000fea0003800200 */
.L_x_1331:
[----:B------:R-:W-:Y:S01]  /*12520*/  BSSY.RECONVERGENT B1, `(.L_x_1334) ;  /* 0x0000016000017945 */ /* 0x000fe20003800200 */
[----:B------:R-:W-:Y:S01]  /*12530*/  PLOP3.LUT P0, PT, PT, PT, PT, 0x80, 0x8 ;  /* 0x000000000008781c */ /* 0x000fe20003f0f070 */
[----:B------:R-:W-:-:S12]  /*12540*/  IMAD.MOV.U32 R0, RZ, RZ, RZ ;  /* 0x000000ffff007224 */ /* 0x000fd800078e00ff */
.L_x_1336:
        /* <DEDUP_REMOVED lines=19> */
.L_x_1335:
[----:B------:R-:W-:Y:S05]  /*12680*/  BSYNC.RECONVERGENT B1 ;  /* 0x0000000000017941 */ /* 0x000fea0003800200 */
.L_x_1334:
[----:B------:R-:W-:Y:S01]  /*12690*/  BSSY.RECONVERGENT B1, `(.L_x_1337) ;  /* 0x0000016000017945 */ /* 0x000fe20003800200 */
[----:B------:R-:W-:Y:S01]  /*126a0*/  PLOP3.LUT P0, PT, PT, PT, PT, 0x80, 0x8 ;  /* 0x000000000008781c */ /* 0x000fe20003f0f070 */
[----:B------:R-:W-:-:S12]  /*126b0*/  IMAD.MOV.U32 R4, RZ, RZ, RZ ;  /* 0x000000ffff047224 */ /* 0x000fd800078e00ff */
.L_x_1339:
        /* <DEDUP_REMOVED lines=19> */
.L_x_1338:
[----:B------:R-:W-:Y:S05]  /*127f0*/  BSYNC.RECONVERGENT B1 ;  /* 0x0000000000017941 */ /* 0x000fea0003800200 */
.L_x_1337:
[----:B------:R-:W-:Y:S01]  /*12800*/  BSSY.RECONVERGENT B1, `(.L_x_1340) ;  /* 0x0000016000017945 */ /* 0x000fe20003800200 */
[----:B------:R-:W-:Y:S01]  /*12810*/  PLOP3.LUT P0, PT, PT, PT, PT, 0x80, 0x8 ;  /* 0x000000000008781c */ /* 0x000fe20003f0f070 */
[----:B------:R-:W-:-:S12]  /*12820*/  IMAD.MOV.U32 R7, RZ, RZ, RZ ;  /* 0x000000ffff077224 */ /* 0x000fd800078e00ff */
.L_x_1342:
        /* <DEDUP_REMOVED lines=19> */
.L_x_1341:
[----:B------:R-:W-:Y:S05]  /*12960*/  BSYNC.RECONVERGENT B1 ;  /* 0x0000000000017941 */ /* 0x000fea0003800200 */
.L_x_1340:
[----:B------:R-:W-:Y:S01]  /*12970*/  BSSY.RECONVERGENT B1, `(.L_x_1343) ;  /* 0x0000016000017945 */ /* 0x000fe20003800200 */
[----:B------:R-:W-:Y:S01]  /*12980*/  PLOP3.LUT P0, PT, PT, PT, PT, 0x80, 0x8 ;  /* 0x000000000008781c */ /* 0x000fe20003f0f070 */
[----:B------:R-:W-:-:S12]  /*12990*/  IMAD.MOV.U32 R32, RZ, RZ, RZ ;  /* 0x000000ffff207224 */ /* 0x000fd800078e00ff */
.L_x_1345:
        /* <DEDUP_REMOVED lines=8> */
[----:B------:R-:W-:Y:S01]  /*12a20*/  IMAD.MOV.U32 R29, RZ, RZ, R31 ;  /* 0x000000ffff1d7224 */ /* 0x000fe200078e001f */
[----:B0-----:R-:W-:Y:S02]  /*12a30*/  MOV R9, R21 ;  /* 0x0000001500097202 */ /* 0x001fe40000000f00 */
        /* <DEDUP_REMOVED lines=9> */
.L_x_1344:
[----:B------:R-:W-:Y:S05]  /*12ad0*/  BSYNC.RECONVERGENT B1 ;  /* 0x0000000000017941 */ /* 0x000fea0003800200 */
.L_x_1343:
[----:B------:R-:W-:Y:S01]  /*12ae0*/  BSSY.RECONVERGENT B1, `(.L_x_1346) ;  /* 0x0000016000017945 */ /* 0x000fe20003800200 */
[----:B------:R-:W-:Y:S01]  /*12af0*/  PLOP3.LUT P0, PT, PT, PT, PT, 0x80, 0x8 ;  /* 0x000000000008781c */ /* 0x000fe20003f0f070 */
[----:B------:R-:W-:-:S12]  /*12b00*/  IMAD.MOV.U32 R7, RZ, RZ, RZ ;  /* 0x000000ffff077224 */ /* 0x000fd800078e00ff */
.L_x_1348:
        /* <DEDUP_REMOVED lines=19> */
.L_x_1347:
[----:B------:R-:W-:Y:S05]  /*12c40*/  BSYNC.RECONVERGENT B1 ;  /* 0x0000000000017941 */ /* 0x000fea0003800200 */
.L_x_1346:
[----:B------:R-:W-:Y:S01]  /*12c50*/  BSSY.RECONVERGENT B1, `(.L_x_1349) ;  /* 0x0000016000017945 */ /* 0x000fe20003800200 */
[----:B------:R-:W-:Y:S01]  /*12c60*/  PLOP3.LUT P0, PT, PT, PT, PT, 0x80, 0x8 ;  /* 0x000000000008781c */ /* 0x000fe20003f0f070 */
[----:B------:R-:W-:-:S12]  /*12c70*/  IMAD.MOV.U32 R32, RZ, RZ, RZ ;  /* 0x000000ffff207224 */ /* 0x000fd800078e00ff */
.L_x_1351:
        /* <DEDUP_REMOVED lines=19> */
.L_x_1350:
[----:B------:R-:W-:Y:S05]  /*12db0*/  BSYNC.RECONVERGENT B1 ;  /* 0x0000000000017941 */ /* 0x000fea0003800200 */
.L_x_1349:
[----:B------:R-:W-:Y:S01]  /*12dc0*/  BSSY.RECONVERGENT B1, `(.L_x_1352) ;  /* 0x0000016000017945 */ /* 0x000fe20003800200 */
[----:B------:R-:W-:Y:S01]  /*12dd0*/  PLOP3.LUT P0, PT, PT, PT, PT, 0x80, 0x8 ;  /* 0x000000000008781c */ /* 0x000fe20003f0f070 */
[----:B------:R-:W-:-:S12]  /*12de0*/  IMAD.MOV.U32 R7, RZ, RZ, RZ ;  /* 0x000000ffff077224 */ /* 0x000fd800078e00ff */
.L_x_1354:
        /* <DEDUP_REMOVED lines=19> */
.L_x_1353:
[----:B------:R-:W-:Y:S05]  /*12f20*/  BSYNC.RECONVERGENT B1 ;  /* 0x0000000000017941 */ /* 0x000fea0003800200 */
.L_x_1352:
[----:B------:R-:W-:Y:S01]  /*12f30*/  BSSY.RECONVERGENT B1, `(.L_x_1355) ;  /* 0x0000016000017945 */ /* 0x000fe20003800200 */
[----:B------:R-:W-:Y:S01]  /*12f40*/  PLOP3.LUT P0, PT, PT, PT, PT, 0x80, 0x8 ;  /* 0x000000000008781c */ /* 0x000fe20003f0f070 */
[----:B------:R-:W-:-:S12]  /*12f50*/  IMAD.MOV.U32 R7, RZ, RZ, RZ ;  /* 0x000000ffff077224 */ /* 0x000fd800078e00ff */
.L_x_1357:
        /* <DEDUP_REMOVED lines=19> */
.L_x_1356:
[----:B------:R-:W-:Y:S05]  /*13090*/  BSYNC.RECONVERGENT B1 ;  /* 0x0000000000017941 */ /* 0x000fea0003800200 */
.L_x_1355:
[----:B------:R-:W-:Y:S01]  /*130a0*/  BSSY.RECONVERGENT B1, `(.L_x_1358) ;  /* 0x0000016000017945 */ /* 0x000fe20003800200 */
[----:B------:R-:W-:Y:S01]  /*130b0*/  PLOP3.LUT P0, PT, PT, PT, PT, 0x80, 0x8 ;  /* 0x000000000008781c */ /* 0x000fe20003f0f070 */
[----:B------:R-:W-:-:S12]  /*130c0*/  IMAD.MOV.U32 R24, RZ, RZ, RZ ;  /* 0x000000ffff187224 */ /* 0x000fd800078e00ff */
.L_x_1360:
        /* <DEDUP_REMOVED lines=19> */
.L_x_1359:
[----:B------:R-:W-:Y:S05]  /*13200*/  BSYNC.RECONVERGENT B1 ;  /* 0x0000000000017941 */ /* 0x000fea0003800200 */
.L_x_1358:
[----:B------:R-:W-:Y:S01]  /*13210*/  BSSY.RECONVERGENT B1, `(.L_x_1361) ;  /* 0x0000016000017945 */ /* 0x000fe20003800200 */
[----:B------:R-:W-:Y:S01]  /*13220*/  PLOP3.LUT P0, PT, PT, PT, PT, 0x80, 0x8 ;  /* 0x000000000008781c */ /* 0x000fe20003f0f070 */
[----:B------:R-:W-:-:S12]  /*13230*/  IMAD.MOV.U32 R31, RZ, RZ, RZ ;  /* 0x000000ffff1f7224 */ /* 0x000fd800078e00ff */
.L_x_1363:
        /* <DEDUP_REMOVED lines=19> */
.L_x_1362:
[----:B------:R-:W-:Y:S05]  /*13370*/  BSYNC.RECONVERGENT B1 ;  /* 0x0000000000017941 */ /* 0x000fea0003800200 */
.L_x_1361:
[----:B------:R-:W-:Y:S01]  /*13380*/  BSSY.RECONVERGENT B1, `(.L_x_1364) ;  /* 0x0000016000017945 */ /* 0x000fe20003800200 */
[----:B------:R-:W-:Y:S01]  /*13390*/  PLOP3.LUT P0, PT, PT, PT, PT, 0x80, 0x8 ;  /* 0x000000000008781c */ /* 0x000fe20003f0f070 */
[----:B------:R-:W-:-:S12]  /*133a0*/  IMAD.MOV.U32 R33, RZ, RZ, RZ ;  /* 0x000000ffff217224 */ /* 0x000fd800078e00ff */
.L_x_1366:
        /* <DEDUP_REMOVED lines=19> */
.L_x_1365:
[----:B------:R-:W-:Y:S05]  /*134e0*/  BSYNC.RECONVERGENT B1 ;  /* 0x0000000000017941 */ /* 0x000fea0003800200 */
.L_x_1364:
[----:B------:R-:W-:Y:S01]  /*134f0*/  BSSY.RECONVERGENT B1, `(.L_x_1367) ;  /* 0x0000016000017945 */ /* 0x000fe20003800200 */
[----:B------:R-:W-:Y:S01]  /*13500*/  PLOP3.LUT P0, PT, PT, PT, PT, 0x80, 0x8 ;  /* 0x000000000008781c */ /* 0x000fe20003f0f070 */
[----:B------:R-:W-:-:S12]  /*13510*/  IMAD.MOV.U32 R6, RZ, RZ, RZ ;  /* 0x000000ffff067224 */ /* 0x000fd800078e00ff */
.L_x_1369:
        /* <DEDUP_REMOVED lines=19> */
.L_x_1368:
[----:B------:R-:W-:Y:S05]  /*13650*/  BSYNC.RECONVERGENT B1 ;  /* 0x0000000000017941 */ /* 0x000fea0003800200 */
.L_x_1367:
[----:B------:R-:W-:Y:S01]  /*13660*/  BSSY.RECONVERGENT B1, `(.L_x_1370) ;  /* 0x0000016000017945 */ /* 0x000fe20003800200 */
[----:B------:R-:W-:Y:S01]  /*13670*/  PLOP3.LUT P0, PT, PT, PT, PT, 0x80, 0x8 ;  /* 0x000000000008781c */ /* 0x000fe20003f0f070 */
[----:B------:R-:W-:-:S12]  /*13680*/  IMAD.MOV.U32 R32, RZ, RZ, RZ ;  /* 0x000000ffff207224 */ /* 0x000fd800078e00ff */
.L_x_1372:
        /* <DEDUP_REMOVED lines=19> */
.L_x_1371:
[----:B------:R-:W-:Y:S05]  /*137c0*/  BSYNC.RECONVERGENT B1 ;  /* 0x0000000000017941 */ /* 0x000fea0003800200 */
.L_x_1370:
[----:B------:R-:W-:Y:S01]  /*137d0*/  BSSY.RECONVERGENT B1, `(.L_x_1373) ;  /* 0x0000016000017945 */ /* 0x000fe20003800200 */
[----:B------:R-:W-:Y:S01]  /*137e0*/  PLOP3.LUT P0, PT, PT, PT, PT, 0x80, 0x8 ;  /* 0x000000000008781c */ /* 0x000fe20003f0f070 */
[----:B------:R-:W-:-:S12]  /*137f0*/  IMAD.MOV.U32 R29, RZ, RZ, RZ ;  /* 0x000000ffff1d7224 */ /* 0x000fd800078e00ff */
.L_x_1375:
        /* <DEDUP_REMOVED lines=19> */
.L_x_1374:
[----:B------:R-:W-:Y:S05]  /*13930*/  BSYNC.RECONVERGENT B1 ;  /* 0x0000000000017941 */ /* 0x000fea0003800200 */
.L_x_1373:
[----:B------:R-:W-:Y:S01]  /*13940*/  BSSY.RECONVERGENT B1, `(.L_x_1376) ;  /* 0x0000016000017945 */ /* 0x000fe20003800200 */
[----:B------:R-:W-:Y:S01]  /*13950*/  PLOP3.LUT P0, PT, PT, PT, PT, 0x80, 0x8 ;  /* 0x000000000008781c */ /* 0x000fe20003f0f070 */
[----:B------:R-:W-:-:S12]  /*13960*/  IMAD.MOV.U32 R32, RZ, RZ, RZ ;  /* 0x000000ffff207224 */ /* 0x000fd800078e00ff */
.L_x_1378:
        /* <DEDUP_REMOVED lines=19> */
.L_x_1377:
[----:B------:R-:W-:Y:S05]  /*13aa0*/  BSYNC.RECONVERGENT B1 ;  /* 0x0000000000017941 */ /* 0x000fea0003800200 */
.L_x_1376:
[----:B------:R-:W-:Y:S01]  /*13ab0*/  BSSY.RECONVERGENT B1, `(.L_x_1379) ;  /* 0x0000016000017945 */ /* 0x000fe20003800200 */
[----:B------:R-:W-:Y:S01]  /*13ac0*/  PLOP3.LUT P0, PT, PT, PT, PT, 0x80, 0x8 ;  /* 0x000000000008781c */ /* 0x000fe20003f0f070 */
[----:B------:R-:W-:-:S12]  /*13ad0*/  IMAD.MOV.U32 R29, RZ, RZ, RZ ;  /* 0x000000ffff1d7224 */ /* 0x000fd800078e00ff */
.L_x_1381:
        /* <DEDUP_REMOVED lines=19> */
.L_x_1380:
[----:B------:R-:W-:Y:S05]  /*13c10*/  BSYNC.RECONVERGENT B1 ;  /* 0x0000000000017941 */ /* 0x000fea0003800200 */
.L_x_1379:
[----:B------:R-:W-:Y:S01]  /*13c20*/  BSSY.RECONVERGENT B1, `(.L_x_1382) ;  /* 0x0000016000017945 */ /* 0x000fe20003800200 */
[----:B------:R-:W-:Y:S01]  /*13c30*/  PLOP3.LUT P0, PT, PT, PT, PT, 0x80, 0x8 ;  /* 0x000000000008781c */ /* 0x000fe20003f0f070 */
[----:B------:R-:W-:-:S12]  /*13c40*/  IMAD.MOV.U32 R30, RZ, RZ, RZ ;  /* 0x000000ffff1e7224 */ /* 0x000fd800078e00ff */
.L_x_1384:
        /* <DEDUP_REMOVED lines=19> */
.L_x_1383:
[----:B------:R-:W-:Y:S05]  /*13d80*/  BSYNC.RECONVERGENT B1 ;  /* 0x0000000000017941 */ /* 0x000fea0003800200 */
.L_x_1382:
[----:B------:R-:W-:Y:S01]  /*13d90*/  BSSY.RECONVERGENT B1, `(.L_x_1385) ;  /* 0x0000016000017945 */ /* 0x000fe20003800200 */
[----:B------:R-:W-:Y:S01]  /*13da0*/  PLOP3.LUT P0, PT, PT, PT, PT, 0x80, 0x8 ;  /* 0x000000000008781c */ /* 0x000fe20003f0f070 */
[----:B------:R-:W-:-:S12]  /*13db0*/  IMAD.MOV.U32 R29, RZ, RZ, RZ ;  /* 0x000000ffff1d7224 */ /* 0x000fd800078e00ff */
.L_x_1387:
        /* <DEDUP_REMOVED lines=19> */
.L_x_1386:
[----:B------:R-:W-:Y:S05]  /*13ef0*/  BSYNC.RECONVERGENT B1 ;  /* 0x0000000000017941 */ /* 0x000fea0003800200 */
.L_x_1385:
[----:B------:R-:W-:Y:S01]  /*13f00*/  BSSY.RECONVERGENT B1, `(.L_x_1388) ;  /* 0x0000016000017945 */ /* 0x000fe20003800200 */
[----:B------:R-:W-:Y:S01]  /*13f10*/  PLOP3.LUT P0, PT, PT, PT, PT, 0x80, 0x8 ;  /* 0x000000000008781c */ /* 0x000fe20003f0f070 */
[----:B------:R-:W-:-:S12]  /*13f20*/  IMAD.MOV.U32 R29, RZ, RZ, RZ ;  /* 0x000000ffff1d7224 */ /* 0x000fd800078e00ff */
.L_x_1390:
        /* <DEDUP_REMOVED lines=19> */
.L_x_1389:
[----:B------:R-:W-:Y:S05]  /*14060*/  BSYNC.RECONVERGENT B1 ;  /* 0x0000000000017941 */ /* 0x000fea0003800200 */
.L_x_1388:
[----:B------:R-:W-:Y:S01]  /*14070*/  BSSY.RECONVERGENT B1, `(.L_x_1391) ;  /* 0x0000016000017945 */ /* 0x000fe20003800200 */
[----:B------:R-:W-:Y:S01]  /*14080*/  PLOP3.LUT P0, PT, PT, PT, PT, 0x80, 0x8 ;  /* 0x000000000008781c */ /* 0x000fe20003f0f070 */
[----:B------:R-:W-:-:S12]  /*14090*/  IMAD.MOV.U32 R29, RZ, RZ, RZ ;  /* 0x000000ffff1d7224 */ /* 0x000fd800078e00ff */
.L_x_1393:
        /* <DEDUP_REMOVED lines=19> */
.L_x_1392:
[----:B------:R-:W-:Y:S05]  /*141d0*/  BSYNC.RECONVERGENT B1 ;  /* 0x0000000000017941 */ /* 0x000fea0003800200 */
.L_x_1391:
[----:B------:R-:W-:Y:S01]  /*141e0*/  BSSY.RECONVERGENT B1, `(.L_x_1394) ;  /* 0x0000016000017945 */ /* 0x000fe20003800200 */
[----:B------:R-:W-:Y:S01]  /*141f0*/  PLOP3.LUT P0, PT, PT, PT, PT, 0x80, 0x8 ;  /* 0x000000000008781c */ /* 0x000fe20003f0f070 */
[----:B------:R-:W-:-:S12]  /*14200*/  IMAD.MOV.U32 R29, RZ, RZ, RZ ;  /* 0x000000ffff1d7224 */ /* 0x000fd800078e00ff */
.L_x_1396:
        /* <DEDUP_REMOVED lines=19> */
.L_x_1395:
[----:B------:R-:W-:Y:S05]  /*14340*/  BSYNC.RECONVERGENT B1 ;  /* 0x0000000000017941 */ /* 0x000fea0003800200 */
.L_x_1394:
[----:B------:R-:W-:Y:S01]  /*14350*/  BSSY.RECONVERGENT B1, `(.L_x_1397) ;  /* 0x0000016000017945 */ /* 0x000fe20003800200 */
[----:B------:R-:W-:Y:S01]  /*14360*/  PLOP3.LUT P0, PT, PT, PT, PT, 0x80, 0x8 ;  /* 0x000000000008781c */ /* 0x000fe20003f0f070 */
[----:B------:R-:W-:-:S12]  /*14370*/  IMAD.MOV.U32 R32, RZ, RZ, RZ ;  /* 0x000000ffff207224 */ /* 0x000fd800078e00ff */
.L_x_1399:
        /* <DEDUP_REMOVED lines=19> */
.L_x_1398:
[----:B------:R-:W-:Y:S05]  /*144b0*/  BSYNC.RECONVERGENT B1 ;  /* 0x0000000000017941 */ /* 0x000fea0003800200 */
.L_x_1397:
[----:B------:R-:W-:Y:S01]  /*144c0*/  BSSY.RECONVERGENT B1, `(.L_x_1400) ;  /* 0x0000016000017945 */ /* 0x000fe20003800200 */
[----:B------:R-:W-:Y:S01]  /*144d0*/  PLOP3.LUT P0, PT, PT, PT, PT, 0x80, 0x8 ;  /* 0x000000000008781c */ /* 0x000fe20003f0f070 */
[----:B------:R-:W-:-:S12]  /*144e0*/  IMAD.MOV.U32 R29, RZ, RZ, RZ ;  /* 0x000000ffff1d7224 */ /* 0x000fd800078e00ff */
.L_x_1402:
        /* <DEDUP_REMOVED lines=19> */
.L_x_1401:
[----:B------:R-:W-:Y:S05]  /*14620*/  BSYNC.RECONVERGENT B1 ;  /* 0x0000000000017941 */ /* 0x000fea0003800200 */
.L_x_1400:
[----:B------:R-:W-:Y:S01]  /*14630*/  BSSY.RECONVERGENT B1, `(.L_x_1403) ;  /* 0x0000016000017945 */ /* 0x000fe20003800200 */
[----:B------:R-:W-:Y:S01]  /*14640*/  PLOP3.LUT P0, PT, PT, PT, PT, 0x80, 0x8 ;  /* 0x000000000008781c */ /* 0x000fe20003f0f070 */
[----:B------:R-:W-:-:S12]  /*14650*/  IMAD.MOV.U32 R29, RZ, RZ, RZ ;  /* 0x000000ffff1d7224 */ /* 0x000fd800078e00ff */
.L_x_1405:
        /* <DEDUP_REMOVED lines=19> */
.L_x_1404:
[----:B------:R-:W-:Y:S05]  /*14790*/  BSYNC.RECONVERGENT B1 ;  /* 0x0000000000017941 */ /* 0x000fea0003800200 */
.L_x_1403:
[----:B------:R-:W-:Y:S01]  /*147a0*/  BSSY.RECONVERGENT B1, `(.L_x_1406) ;  /* 0x0000016000017945 */ /* 0x000fe20003800200 */
[----:B------:R-:W-:Y:S01]  /*147b0*/  PLOP3.LUT P0, PT, PT, PT, PT, 0x80, 0x8 ;  /* 0x000000000008781c */ /* 0x000fe20003f0f070 */
[----:B------:R-:W-:-:S12]  /*147c0*/  IMAD.MOV.U32 R30, RZ, RZ, RZ ;  /* 0x000000ffff1e7224 */ /* 0x000fd800078e00ff */
.L_x_1408:
        /* <DEDUP_REMOVED lines=19> */
.L_x_1407:
[----:B------:R-:W-:Y:S05]  /*14900*/  BSYNC.RECONVERGENT B1 ;  /* 0x0000000000017941 */ /* 0x000fea0003800200 */
.L_x_1406:
[----:B------:R-:W-:Y:S01]  /*14910*/  BSSY.RECONVERGENT B1, `(.L_x_1409) ;  /* 0x0000016000017945 */ /* 0x000fe20003800200 */
[----:B------:R-:W-:Y:S01]  /*14920*/  PLOP3.LUT P0, PT, PT, PT, PT, 0x80, 0x8 ;  /* 0x000000000008781c */ /* 0x000fe20003f0f070 */
[----:B------:R-:W-:-:S12]  /*14930*/  IMAD.MOV.U32 R29, RZ, RZ, RZ ;  /* 0x000000ffff1d7224 */ /* 0x000fd800078e00ff */
.L_x_1411:
        /* <DEDUP_REMOVED lines=19> */
.L_x_1410:
[----:B------:R-:W-:Y:S05]  /*14a70*/  BSYNC.RECONVERGENT B1 ;  /* 0x0000000000017941 */ /* 0x000fea0003800200 */
.L_x_1409:
[----:B------:R-:W-:Y:S01]  /*14a80*/  BSSY.RECONVERGENT B1, `(.L_x_1412) ;  /* 0x0000016000017945 */ /* 0x000fe20003800200 */
[----:B------:R-:W-:Y:S01]  /*14a90*/  PLOP3.LUT P0, PT, PT, PT, PT, 0x80, 0x8 ;  /* 0x000000000008781c */ /* 0x000fe20003f0f070 */
[----:B------:R-:W-:-:S12]  /*14aa0*/  IMAD.MOV.U32 R32, RZ, RZ, RZ ;  /* 0x000000ffff207224 */ /* 0x000fd800078e00ff */
.L_x_1414:
        /* <DEDUP_REMOVED lines=19> */
.L_x_1413:
[----:B------:R-:W-:Y:S05]  /*14be0*/  BSYNC.RECONVERGENT B1 ;  /* 0x0000000000017941 */ /* 0x000fea0003800200 */
.L_x_1412:
[----:B------:R-:W-:Y:S01]  /*14bf0*/  BSSY.RECONVERGENT B1, `(.L_x_1415) ;  /* 0x0000016000017945 */ /* 0x000fe20003800200 */
[----:B------:R-:W-:Y:S01]  /*14c00*/  PLOP3.LUT P0, PT, PT, PT, PT, 0x80, 0x8 ;  /* 0x000000000008781c */ /* 0x000fe20003f0f070 */
[----:B------:R-:W-:-:S12]  /*14c10*/  IMAD.MOV.U32 R29, RZ, RZ, RZ ;  /* 0x000000ffff1d7224 */ /* 0x000fd800078e00ff */
.L_x_1417:
        /* <DEDUP_REMOVED lines=19> */
.L_x_1416:
[----:B------:R-:W-:Y:S05]  /*14d50*/  BSYNC.RECONVERGENT B1 ;  /* 0x0000000000017941 */ /* 0x000fea0003800200 */
.L_x_1415:
[----:B------:R-:W-:Y:S01]  /*14d60*/  BSSY.RECONVERGENT B1, `(.L_x_1418) ;  /* 0x0000016000017945 */ /* 0x000fe20003800200 */
[----:B------:R-:W-:Y:S01]  /*14d70*/  PLOP3.LUT P0, PT, PT, PT, PT, 0x80, 0x8 ;  /* 0x000000000008781c */ /* 0x000fe20003f0f070 */
[----:B------:R-:W-:-:S12]  /*14d80*/  IMAD.MOV.U32 R29, RZ, RZ, RZ ;  /* 0x000000ffff1d7224 */ /* 0x000fd800078e00ff */
.L_x_1420:
        /* <DEDUP_REMOVED lines=19> */
.L_x_1419:
[----:B------:R-:W-:Y:S05]  /*14ec0*/  BSYNC.RECONVERGENT B1 ;  /* 0x0000000000017941 */ /* 0x000fea0003800200 */
.L_x_1418:
[----:B------:R-:W-:Y:S01]  /*14ed0*/  BSSY.RECONVERGENT B1, `(.L_x_1421) ;  /* 0x0000016000017945 */ /* 0x000fe20003800200 */
[----:B------:R-:W-:Y:S01]  /*14ee0*/  PLOP3.LUT P0, PT, PT, PT, PT, 0x80, 0x8 ;  /* 0x000000000008781c */ /* 0x000fe20003f0f070 */
[----:B------:R-:W-:-:S12]  /*14ef0*/  IMAD.MOV.U32 R29, RZ, RZ, RZ ;  /* 0x000000ffff1d7224 */ /* 0x000fd800078e00ff */
.L_x_1423:
        /* <DEDUP_REMOVED lines=19> */
.L_x_1422:
[----:B------:R-:W-:Y:S05]  /*15030*/  BSYNC.RECONVERGENT B1 ;  /* 0x0000000000017941 */ /* 0x000fea0003800200 */
.L_x_1421:
[----:B------:R-:W-:Y:S01]  /*15040*/  BSSY.RECONVERGENT B1, `(.L_x_1424) ;  /* 0x0000016000017945 */ /* 0x000fe20003800200 */
[----:B------:R-:W-:Y:S01]  /*15050*/  PLOP3.LUT P0, PT, PT, PT, PT, 0x80, 0x8 ;  /* 0x000000000008781c */ /* 0x000fe20003f0f070 */
[----:B------:R-:W-:-:S12]  /*15060*/  IMAD.MOV.U32 R32, RZ, RZ, RZ ;  /* 0x000000ffff207224 */ /* 0x000fd800078e00ff */
.L_x_1426:
        /* <DEDUP_REMOVED lines=19> */
.L_x_1425:
[----:B------:R-:W-:Y:S05]  /*151a0*/  BSYNC.RECONVERGENT B1 ;  /* 0x0000000000017941 */ /* 0x000fea0003800200 */
.L_x_1424:
[----:B------:R-:W-:Y:S01]  /*151b0*/  BSSY.RECONVERGENT B1, `(.L_x_1427) ;  /* 0x0000016000017945 */ /* 0x000fe20003800200 */
[----:B------:R-:W-:Y:S01]  /*151c0*/  PLOP3.LUT P0, PT, PT, PT, PT, 0x80, 0x8 ;  /* 0x000000000008781c */ /* 0x000fe20003f0f070 */
[----:B------:R-:W-:-:S12]  /*151d0*/  IMAD.MOV.U32 R32, RZ, RZ, RZ ;  /* 0x000000ffff207224 */ /* 0x000fd800078e00ff */
.L_x_1429:
        /* <DEDUP_REMOVED lines=19> */
.L_x_1428:
[----:B------:R-:W-:Y:S05]  /*15310*/  BSYNC.RECONVERGENT B1 ;  /* 0x0000000000017941 */ /* 0x000fea0003800200 */
.L_x_1427:
[----:B------:R-:W-:Y:S01]  /*15320*/  BSSY.RECONVERGENT B1, `(.L_x_1430) ;  /* 0x0000016000017945 */ /* 0x000fe20003800200 */
[----:B------:R-:W-:Y:S01]  /*15330*/  PLOP3.LUT P0, PT, PT, PT, PT, 0x80, 0x8 ;  /* 0x000000000008781c */ /* 0x000fe20003f0f070 */
[----:B------:R-:W-:-:S12]  /*15340*/  IMAD.MOV.U32 R29, RZ, RZ, RZ ;  /* 0x000000ffff1d7224 */ /* 0x000fd800078e00ff */
.L_x_1432:
        /* <DEDUP_REMOVED lines=19> */
.L_x_1431:
[----:B------:R-:W-:Y:S05]  /*15480*/  BSYNC.RECONVERGENT B1 ;  /* 0x0000000000017941 */ /* 0x000fea0003800200 */
.L_x_1430:
[----:B------:R-:W-:Y:S01]  /*15490*/  BSSY.RECONVERGENT B1, `(.L_x_1433) ;  /* 0x0000016000017945 */ /* 0x000fe20003800200 */
[----:B------:R-:W-:Y:S01]  /*154a0*/  PLOP3.LUT P0, PT, PT, PT, PT, 0x80, 0x8 ;  /* 0x000000000008781c */ /* 0x000fe20003f0f070 */
[----:B------:R-:W-:-:S12]  /*154b0*/  IMAD.MOV.U32 R30, RZ, RZ, RZ ;  /* 0x000000ffff1e7224 */ /* 0x000fd800078e00ff */
.L_x_1435:
        /* <DEDUP_REMOVED lines=19> */
.L_x_1434:
[----:B------:R-:W-:Y:S05]  /*155f0*/  BSYNC.RECONVERGENT B1 ;  /* 0x0000000000017941 */ /* 0x000fea0003800200 */
.L_x_1433:
[----:B------:R-:W-:Y:S01]  /*15600*/  BSSY.RECONVERGENT B1, `(.L_x_1436) ;  /* 0x0000016000017945 */ /* 0x000fe20003800200 */
[----:B------:R-:W-:Y:S01]  /*15610*/  PLOP3.LUT P0, PT, PT, PT, PT, 0x80, 0x8 ;  /* 0x000000000008781c */ /* 0x000fe20003f0f070 */
[----:B------:R-:W-:-:S12]  /*15620*/  IMAD.MOV.U32 R29, RZ, RZ, RZ ;  /* 0x000000ffff1d7224 */ /* 0x000fd800078e00ff */
.L_x_1438:
        /* <DEDUP_REMOVED lines=19> */
.L_x_1437:
[----:B------:R-:W-:Y:S05]  /*15760*/  BSYNC.RECONVERGENT B1 ;  /* 0x0000000000017941 */ /* 0x000fea0003800200 */
.L_x_1436:
[----:B------:R-:W-:Y:S01]  /*15770*/  BSSY.RECONVERGENT B1, `(.L_x_1439) ;  /* 0x0000016000017945 */ /* 0x000fe20003800200 */
[----:B------:R-:W-:Y:S01]  /*15780*/  PLOP3.LUT P0, PT, PT, PT, PT, 0x80, 0x8 ;  /* 0x000000000008781c */ /* 0x000fe20003f0f070 */
[----:B------:R-:W-:-:S12]  /*15790*/  IMAD.MOV.U32 R29, RZ, RZ, RZ ;  /* 0x000000ffff1d7224 */ /* 0x000fd800078e00ff */
.L_x_1441:
        /* <DEDUP_REMOVED lines=19> */
.L_x_1440:
[----:B------:R-:W-:Y:S05]  /*158d0*/  BSYNC.RECONVERGENT B1 ;  /* 0x0000000000017941 */ /* 0x000fea0003800200 */
.L_x_1439:
[----:B------:R-:W-:Y:S01]  /*158e0*/  BSSY.RECONVERGENT B1, `(.L_x_1442) ;  /* 0x0000016000017945 */ /* 0x000fe20003800200 */
[----:B------:R-:W-:Y:S01]  /*158f0*/  PLOP3.LUT P0, PT, PT, PT, PT, 0x80, 0x8 ;  /* 0x000000000008781c */ /* 0x000fe20003f0f070 */
[----:B------:R-:W-:-:S12]  /*15900*/  IMAD.MOV.U32 R29, RZ, RZ, RZ ;  /* 0x000000ffff1d7224 */ /* 0x000fd800078e00ff */
.L_x_1444:
        /* <DEDUP_REMOVED lines=19> */
.L_x_1443:
[----:B------:R-:W-:Y:S05]  /*15a40*/  BSYNC.RECONVERGENT B1 ;  /* 0x0000000000017941 */ /* 0x000fea0003800200 */
.L_x_1442:
[----:B------:R-:W-:Y:S01]  /*15a50*/  BSSY.RECONVERGENT B1, `(.L_x_1445) ;  /* 0x0000016000017945 */ /* 0x000fe20003800200 */
[----:B------:R-:W-:Y:S01]  /*15a60*/  PLOP3.LUT P0, PT, PT, PT, PT, 0x80, 0x8 ;  /* 0x000000000008781c */ /* 0x000fe20003f0f070 */
[----:B------:R-:W-:-:S12]  /*15a70*/  IMAD.MOV.U32 R29, RZ, RZ, RZ ;  /* 0x000000ffff1d7224 */ /* 0x000fd800078e00ff */
.L_x_1447:
        /* <DEDUP_REMOVED lines=19> */
.L_x_1446:
[----:B------:R-:W-:Y:S05]  /*15bb0*/  BSYNC.RECONVERGENT B1 ;  /* 0x0000000000017941 */ /* 0x000fea0003800200 */
.L_x_1445:
[----:B------:R-:W-:Y:S01]  /*15bc0*/  BSSY.RECONVERGENT B1, `(.L_x_1448) ;  /* 0x0000016000017945 */ /* 0x000fe20003800200 */
[----:B------:R-:W-:Y:S01]  /*15bd0*/  PLOP3.LUT P0, PT, PT, PT, PT, 0x80, 0x8 ;  /* 0x000000000008781c */ /* 0x000fe20003f0f070 */
[----:B------:R-:W-:-:S12]  /*15be0*/  IMAD.MOV.U32 R29, RZ, RZ, RZ ;  /* 0x000000ffff1d7224 */ /* 0x000fd800078e00ff */
.L_x_1450:
        /* <DEDUP_REMOVED lines=19> */
.L_x_1449:
[----:B------:R-:W-:Y:S05]  /*15d20*/  BSYNC.RECONVERGENT B1 ;  /* 0x0000000000017941 */ /* 0x000fea0003800200 */
.L_x_1448:
[----:B------:R-:W-:Y:S01]  /*15d30*/  BSSY.RECONVERGENT B1, `(.L_x_1451) ;  /* 0x0000016000017945 */ /* 0x000fe20003800200 */
[----:B------:R-:W-:Y:S01]  /*15d40*/  PLOP3.LUT P0, PT, PT, PT, PT, 0x80, 0x8 ;  /* 0x000000000008781c */ /* 0x000fe20003f0f070 */
[----:B------:R-:W-:-:S12]  /*15d50*/  IMAD.MOV.U32 R32, RZ, RZ, RZ ;  /* 0x000000ffff207224 */ /* 0x000fd800078e00ff */
.L_x_1453:
        /* <DEDUP_REMOVED lines=19> */
.L_x_1452:
[----:B------:R-:W-:Y:S05]  /*15e90*/  BSYNC.RECONVERGENT B1 ;  /* 0x0000000000017941 */ /* 0x000fea0003800200 */
.L_x_1451:
[----:B------:R-:W-:Y:S01]  /*15ea0*/  BSSY.RECONVERGENT B1, `(.L_x_1454) ;  /* 0x0000016000017945 */ /* 0x000fe20003800200 */
[----:B------:R-:W-:Y:S01]  /*15eb0*/  PLOP3.LUT P0, PT, PT, PT, PT, 0x80, 0x8 ;  /* 0x000000000008781c */ /* 0x000fe20003f0f070 */
[----:B------:R-:W-:-:S12]  /*15ec0*/  IMAD.MOV.U32 R29, RZ, RZ, RZ ;  /* 0x000000ffff1d7224 */ /* 0x000fd800078e00ff */
.L_x_1456:
        /* <DEDUP_REMOVED lines=19> */
.L_x_1455:
[----:B------:R-:W-:Y:S05]  /*16000*/  BSYNC.RECONVERGENT B1 ;  /* 0x0000000000017941 */ /* 0x000fea0003800200 */
.L_x_1454:
[----:B------:R-:W-:Y:S01]  /*16010*/  BSSY.RECONVERGENT B1, `(.L_x_1457) ;  /* 0x0000016000017945 */ /* 0x000fe20003800200 */
[----:B------:R-:W-:Y:S01]  /*16020*/  PLOP3.LUT P0, PT, PT, PT, PT, 0x80, 0x8 ;  /* 0x000000000008781c */ /* 0x000fe20003f0f070 */
[----:B------:R-:W-:-:S12]  /*16030*/  IMAD.MOV.U32 R31, RZ, RZ, RZ ;  /* 0x000000ffff1f7224 */ /* 0x000fd800078e00ff */
.L_x_1459:
        /* <DEDUP_REMOVED lines=19> */
.L_x_1458:
[----:B------:R-:W-:Y:S05]  /*16170*/  BSYNC.RECONVERGENT B1 ;  /* 0x0000000000017941 */ /* 0x000fea0003800200 */
.L_x_1457:
[----:B------:R-:W-:Y:S01]  /*16180*/  BSSY.RECONVERGENT B1, `(.L_x_1460) ;  /* 0x0000016000017945 */ /* 0x000fe20003800200 */
[----:B------:R-:W-:Y:S01]  /*16190*/  PLOP3.LUT P0, PT, PT, PT, PT, 0x80, 0x8 ;  /* 0x000000000008781c */ /* 0x000fe20003f0f070 */
[----:B------:R-:W-:-:S12]  /*161a0*/  IMAD.MOV.U32 R32, RZ, RZ, RZ ;  /* 0x000000ffff207224 */ /* 0x000fd800078e00ff */
.L_x_1462:
        /* <DEDUP_REMOVED lines=19> */
.L_x_1461:
[----:B------:R-:W-:Y:S05]  /*162e0*/  BSYNC.RECONVERGENT B1 ;  /* 0x0000000000017941 */ /* 0x000fea0003800200 */
.L_x_1460:
[----:B------:R-:W-:Y:S01]  /*162f0*/  BSSY.RECONVERGENT B1, `(.L_x_1463) ;  /* 0x0000016000017945 */ /* 0x000fe20003800200 */
[----:B------:R-:W-:Y:S01]  /*16300*/  PLOP3.LUT P0, PT, PT, PT, PT, 0x80, 0x8 ;  /* 0x000000000008781c */ /* 0x000fe20003f0f070 */
[----:B------:R-:W-:-:S12]  /*16310*/  IMAD.MOV.U32 R29, RZ, RZ, RZ ;  /* 0x000000ffff1d7224 */ /* 0x000fd800078e00ff */
.L_x_1465:
        /* <DEDUP_REMOVED lines=19> */
.L_x_1464:
[----:B------:R-:W-:Y:S05]  /*16450*/  BSYNC.RECONVERGENT B1 ;  /* 0x0000000000017941 */ /* 0x000fea0003800200 */
.L_x_1463:
[----:B------:R-:W-:Y:S01]  /*16460*/  BSSY.RECONVERGENT B1, `(.L_x_1466) ;  /* 0x0000016000017945 */ /* 0x000fe20003800200 */
[----:B------:R-:W-:Y:S01]  /*16470*/  PLOP3.LUT P0, PT, PT, PT, PT, 0x80, 0x8 ;  /* 0x000000000008781c */ /* 0x000fe20003f0f070 */
[----:B------:R-:W-:-:S12]  /*16480*/  IMAD.MOV.U32 R29, RZ, RZ, RZ ;  /* 0x000000ffff1d7224 */ /* 0x000fd800078e00ff */
.L_x_1468:
        /* <DEDUP_REMOVED lines=19> */
.L_x_1467:
[----:B------:R-:W-:Y:S05]  /*165c0*/  BSYNC.RECONVERGENT B1 ;  /* 0x0000000000017941 */ /* 0x000fea0003800200 */
.L_x_1466:
[----:B------:R-:W-:Y:S01]  /*165d0*/  BSSY.RECONVERGENT B1, `(.L_x_1469) ;  /* 0x0000016000017945 */ /* 0x000fe20003800200 */
[----:B------:R-:W-:Y:S01]  /*165e0*/  PLOP3.LUT P0, PT, PT, PT, PT, 0x80, 0x8 ;  /* 0x000000000008781c */ /* 0x000fe20003f0f070 */
[----:B------:R-:W-:-:S12]  /*165f0*/  IMAD.MOV.U32 R29, RZ, RZ, RZ ;  /* 0x000000ffff1d7224 */ /* 0x000fd800078e00ff */
.L_x_1471:
        /* <DEDUP_REMOVED lines=19> */
.L_x_1470:
[----:B------:R-:W-:Y:S05]  /*16730*/  BSYNC.RECONVERGENT B1 ;  /* 0x0000000000017941 */ /* 0x000fea0003800200 */
.L_x_1469:
[----:B------:R-:W-:Y:S01]  /*16740*/  BSSY.RECONVERGENT B1, `(.L_x_1472) ;  /* 0x0000016000017945 */ /* 0x000fe20003800200 */
[----:B------:R-:W-:Y:S01]  /*16750*/  PLOP3.LUT P0, PT, PT, PT, PT, 0x80, 0x8 ;  /* 0x000000000008781c */ /* 0x000fe20003f0f070 */
[----:B------:R-:W-:-:S12]  /*16760*/  IMAD.MOV.U32 R29, RZ, RZ, RZ ;  /* 0x000000ffff1d7224 */ /* 0x000fd800078e00ff */
.L_x_1474:
        /* <DEDUP_REMOVED lines=19> */
.L_x_1473:
[----:B------:R-:W-:Y:S05]  /*168a0*/  BSYNC.RECONVERGENT B1 ;  /* 0x0000000000017941 */ /* 0x000fea0003800200 */
.L_x_1472:
[----:B------:R-:W-:Y:S01]  /*168b0*/  BSSY.RECONVERGENT B1, `(.L_x_1475) ;  /* 0x0000016000017945 */ /* 0x000fe20003800200 */
[----:B------:R-:W-:Y:S01]  /*168c0*/  PLOP3.LUT P0, PT, PT, PT, PT, 0x80, 0x8 ;  /* 0x000000000008781c */ /* 0x000fe20003f0f070 */
[----:B------:R-:W-:-:S12]  /*168d0*/  IMAD.MOV.U32 R29, RZ, RZ, RZ ;  /* 0x000000ffff1d7224 */ /* 0x000fd800078e00ff */
.L_x_1477:
        /* <DEDUP_REMOVED lines=19> */
.L_x_1476:
[----:B------:R-:W-:Y:S05]  /*16a10*/  BSYNC.RECONVERGENT B1 ;  /* 0x0000000000017941 */ /* 0x000fea0003800200 */
.L_x_1475:
[----:B------:R-:W-:Y:S01]  /*16a20*/  BSSY.RECONVERGENT B1, `(.L_x_1478) ;  /* 0x0000016000017945 */ /* 0x000fe20003800200 */
[----:B------:R-:W-:Y:S01]  /*16a30*/  PLOP3.LUT P0, PT, PT, PT, PT, 0x80, 0x8 ;  /* 0x000000000008781c */ /* 0x000fe20003f0f070 */
[----:B------:R-:W-:-:S12]  /*16a40*/  IMAD.MOV.U32 R32, RZ, RZ, RZ ;  /* 0x000000ffff207224 */ /* 0x000fd800078e00ff */
.L_x_1480:
        /* <DEDUP_REMOVED lines=19> */
.L_x_1479:
[----:B------:R-:W-:Y:S05]  /*16b80*/  BSYNC.RECONVERGENT B1 ;  /* 0x0000000000017941 */ /* 0x000fea0003800200 */
.L_x_1478:
[----:B------:R-:W-:Y:S01]  /*16b90*/  BSSY.RECONVERGENT B1, `(.L_x_1481) ;  /* 0x0000016000017945 */ /* 0x000fe20003800200 */
[----:B------:R-:W-:Y:S01]  /*16ba0*/  PLOP3.LUT P0, PT, PT, PT, PT, 0x80, 0x8 ;  /* 0x000000000008781c */ /* 0x000fe20003f0f070 */
[----:B------:R-:W-:-:S12]  /*16bb0*/  IMAD.MOV.U32 R29, RZ, RZ, RZ ;  /* 0x000000ffff1d7224 */ /* 0x000fd800078e00ff */
.L_x_1483:
        /* <DEDUP_REMOVED lines=19> */
.L_x_1482:
[----:B------:R-:W-:Y:S05]  /*16cf0*/  BSYNC.RECONVERGENT B1 ;  /* 0x0000000000017941 */ /* 0x000fea0003800200 */
.L_x_1481:
[----:B------:R-:W-:Y:S01]  /*16d00*/  BSSY.RECONVERGENT B1, `(.L_x_1484) ;  /* 0x0000016000017945 */ /* 0x000fe20003800200 */
[----:B------:R-:W-:Y:S01]  /*16d10*/  PLOP3.LUT P0, PT, PT, PT, PT, 0x80, 0x8 ;  /* 0x000000000008781c */ /* 0x000fe20003f0f070 */
[----:B------:R-:W-:-:S12]  /*16d20*/  IMAD.MOV.U32 R30, RZ, RZ, RZ ;  /* 0x000000ffff1e7224 */ /* 0x000fd800078e00ff */
.L_x_1486:
        /* <DEDUP_REMOVED lines=19> */
.L_x_1485:
[----:B------:R-:W-:Y:S05]  /*16e60*/  BSYNC.RECONVERGENT B1 ;  /* 0x0000000000017941 */ /* 0x000fea0003800200 */
.L_x_1484:
[----:B------:R-:W-:Y:S01]  /*16e70*/  BSSY.RECONVERGENT B1, `(.L_x_1487) ;  /* 0x0000016000017945 */ /* 0x000fe20003800200 */
[----:B------:R-:W-:Y:S01]  /*16e80*/  PLOP3.LUT P0, PT, PT, PT, PT, 0x80, 0x8 ;  /* 0x000000000008781c */ /* 0x000fe20003f0f070 */
[----:B------:R-:W-:-:S12]  /*16e90*/  IMAD.MOV.U32 R29, RZ, RZ, RZ ;  /* 0x000000ffff1d7224 */ /* 0x000fd800078e00ff */
.L_x_1489:
        /* <DEDUP_REMOVED lines=19> */
.L_x_1488:
[----:B------:R-:W-:Y:S05]  /*16fd0*/  BSYNC.RECONVERGENT B1 ;  /* 0x0000000000017941 */ /* 0x000fea0003800200 */
.L_x_1487:
[----:B------:R-:W-:Y:S01]  /*16fe0*/  BSSY.RECONVERGENT B1, `(.L_x_1490) ;  /* 0x0000016000017945 */ /* 0x000fe20003800200 */
[----:B------:R-:W-:Y:S01]  /*16ff0*/  PLOP3.LUT P0, PT, PT, PT, PT, 0x80, 0x8 ;  /* 0x000000000008781c */ /* 0x000fe20003f0f070 */
[----:B------:R-:W-:-:S12]  /*17000*/  IMAD.MOV.U32 R29, RZ, RZ, RZ ;  /* 0x000000ffff1d7224 */ /* 0x000fd800078e00ff */
.L_x_1492:
        /* <DEDUP_REMOVED lines=19> */
.L_x_1491:
[----:B------:R-:W-:Y:S05]  /*17140*/  BSYNC.RECONVERGENT B1 ;  /* 0x0000000000017941 */ /* 0x000fea0003800200 */
.L_x_1490:
[----:B------:R-:W-:Y:S01]  /*17150*/  BSSY.RECONVERGENT B1, `(.L_x_1493) ;  /* 0x0000016000017945 */ /* 0x000fe20003800200 */
[----:B------:R-:W-:Y:S01]  /*17160*/  PLOP3.LUT P0, PT, PT, PT, PT, 0x80, 0x8 ;  /* 0x000000000008781c */ /* 0x000fe20003f0f070 */
[----:B------:R-:W-:-:S12]  /*17170*/  IMAD.MOV.U32 R29, RZ, RZ, RZ ;  /* 0x000000ffff1d7224 */ /* 0x000fd800078e00ff */
.L_x_1495:
        /* <DEDUP_REMOVED lines=19> */
.L_x_1494:
[----:B------:R-:W-:Y:S05]  /*172b0*/  BSYNC.RECONVERGENT B1 ;  /* 0x0000000000017941 */ /* 0x000fea0003800200 */
.L_x_1493:
[----:B------:R-:W-:Y:S01]  /*172c0*/  BSSY.RECONVERGENT B1, `(.L_x_1496) ;  /* 0x0000016000017945 */ /* 0x000fe20003800200 */
[----:B------:R-:W-:Y:S01]  /*172d0*/  PLOP3.LUT P0, PT, PT, PT, PT, 0x80, 0x8 ;  /* 0x000000000008781c */ /* 0x000fe20003f0f070 */
[----:B------:R-:W-:-:S12]  /*172e0*/  IMAD.MOV.U32 R29, RZ, RZ, RZ ;  /* 0x000000ffff1d7224 */ /* 0x000fd800078e00ff */
.L_x_1498:
        /* <DEDUP_REMOVED lines=19> */
.L_x_1497:
[----:B------:R-:W-:Y:S05]  /*17420*/  BSYNC.RECONVERGENT B1 ;  /* 0x0000000000017941 */ /* 0x000fea0003800200 */
.L_x_1496:
[----:B------:R-:W-:Y:S01]  /*17430*/  BSSY.RECONVERGENT B1, `(.L_x_1499) ;  /* 0x0000016000017945 */ /* 0x000fe20003800200 */
[----:B------:R-:W-:Y:S01]  /*17440*/  PLOP3.LUT P0, PT, PT, PT, PT, 0x80, 0x8 ;  /* 0x000000000008781c */ /* 0x000fe20003f0f070 */
[----:B------:R-:W-:-:S12]  /*17450*/  IMAD.MOV.U32 R29, RZ, RZ, RZ ;  /* 0x000000ffff1d7224 */ /* 0x000fd800078e00ff */
.L_x_1501:
        /* <DEDUP_REMOVED lines=19> */
.L_x_1500:
[----:B------:R-:W-:Y:S05]  /*17590*/  BSYNC.RECONVERGENT B1 ;  /* 0x0000000000017941 */ /* 0x000fea0003800200 */
.L_x_1499:
[----:B------:R-:W-:Y:S01]  /*175a0*/  BSSY.RECONVERGENT B1, `(.L_x_1502) ;  /* 0x0000016000017945 */ /* 0x000fe20003800200 */
[----:B------:R-:W-:Y:S01]  /*175b0*/  PLOP3.LUT P0, PT, PT, PT, PT, 0x80, 0x8 ;  /* 0x000000000008781c */ /* 0x000fe20003f0f070 */
[----:B------:R-:W-:-:S12]  /*175c0*/  IMAD.MOV.U32 R29, RZ, RZ, RZ ;  /* 0x000000ffff1d7224 */ /* 0x000fd800078e00ff */
.L_x_1504:
        /* <DEDUP_REMOVED lines=19> */
.L_x_1503:
[----:B------:R-:W-:Y:S05]  /*17700*/  BSYNC.RECONVERGENT B1 ;  /* 0x0000000000017941 */ /* 0x000fea0003800200 */
.L_x_1502:
[----:B------:R-:W-:Y:S01]  /*17710*/  BSSY.RECONVERGENT B1, `(.L_x_1505) ;  /* 0x0000016000017945 */ /* 0x000fe20003800200 */
[----:B------:R-:W-:Y:S01]  /*17720*/  PLOP3.LUT P0, PT, PT, PT, PT, 0x80, 0x8 ;  /* 0x000000000008781c */ /* 0x000fe20003f0f070 */
[----:B------:R-:W-:-:S12]  /*17730*/  IMAD.MOV.U32 R29, RZ, RZ, RZ ;  /* 0x000000ffff1d7224 */ /* 0x000fd800078e00ff */
.L_x_1507:
        /* <DEDUP_REMOVED lines=19> */
.L_x_1506:
[----:B------:R-:W-:Y:S05]  /*17870*/  BSYNC.RECONVERGENT B1 ;  /* 0x0000000000017941 */ /* 0x000fea0003800200 */
.L_x_1505:
[----:B------:R-:W-:Y:S01]  /*17880*/  BSSY.RECONVERGENT B1, `(.L_x_1508) ;  /* 0x0000016000017945 */ /* 0x000fe20003800200 */
[----:B------:R-:W-:Y:S01]  /*17890*/  PLOP3.LUT P0, PT, PT, PT, PT, 0x80, 0x8 ;  /* 0x000000000008781c */ /* 0x000fe20003f0f070 */
[----:B------:R-:W-:-:S12]  /*178a0*/  IMAD.MOV.U32 R30, RZ, RZ, RZ ;  /* 0x000000ffff1e7224 */ /* 0x000fd800078e00ff */
.L_x_1510:
        /* <DEDUP_REMOVED lines=19> */
.L_x_1509:
[----:B------:R-:W-:Y:S05]  /*179e0*/  BSYNC.RECONVERGENT B1 ;  /* 0x0000000000017941 */ /* 0x000fea0003800200 */
.L_x_1508:
[----:B------:R-:W-:Y:S01]  /*179f0*/  BSSY.RECONVERGENT B1, `(.L_x_1511) ;  /* 0x0000016000017945 */ /* 0x000fe20003800200 */
[----:B------:R-:W-:Y:S01]  /*17a00*/  PLOP3.LUT P0, PT, PT, PT, PT, 0x80, 0x8 ;  /* 0x000000000008781c */ /* 0x000fe20003f0f070 */
[----:B------:R-:W-:-:S12]  /*17a10*/  IMAD.MOV.U32 R29, RZ, RZ, RZ ;  /* 0x000000ffff1d7224 */ /* 0x000fd800078e00ff */
.L_x_1513:
        /* <DEDUP_REMOVED lines=19> */
.L_x_1512:
[----:B------:R-:W-:Y:S05]  /*17b50*/  BSYNC.RECONVERGENT B1 ;  /* 0x0000000000017941 */ /* 0x000fea0003800200 */
.L_x_1511:
[----:B------:R-:W-:Y:S01]  /*17b60*/  BSSY.RECONVERGENT B1, `(.L_x_1514) ;  /* 0x0000016000017945 */ /* 0x000fe20003800200 */
[----:B------:R-:W-:Y:S01]  /*17b70*/  PLOP3.LUT P0, PT, PT, PT, PT, 0x80, 0x8 ;  /* 0x000000000008781c */ /* 0x000fe20003f0f070 */
[----:B------:R-:W-:-:S12]  /*17b80*/  IMAD.MOV.U32 R29, RZ, RZ, RZ ;  /* 0x000000ffff1d7224 */ /* 0x000fd800078e00ff */
.L_x_1516:
        /* <DEDUP_REMOVED lines=19> */
.L_x_1515:
[----:B------:R-:W-:Y:S05]  /*17cc0*/  BSYNC.RECONVERGENT B1 ;  /* 0x0000000000017941 */ /* 0x000fea0003800200 */
.L_x_1514:
[----:B------:R-:W-:Y:S01]  /*17cd0*/  BSSY.RECONVERGENT B1, `(.L_x_1517) ;  /* 0x0000016000017945 */ /* 0x000fe20003800200 */
[----:B------:R-:W-:Y:S01]  /*17ce0*/  PLOP3.LUT P0, PT, PT, PT, PT, 0x80, 0x8 ;  /* 0x000000000008781c */ /* 0x000fe20003f0f070 */
[----:B------:R-:W-:-:S12]  /*17cf0*/  IMAD.MOV.U32 R29, RZ, RZ, RZ ;  /* 0x000000ffff1d7224 */ /* 0x000fd800078e00ff */
.L_x_1519:
        /* <DEDUP_REMOVED lines=19> */
.L_x_1518:
[----:B------:R-:W-:Y:S05]  /*17e30*/  BSYNC.RECONVERGENT B1 ;  /* 0x0000000000017941 */ /* 0x000fea0003800200 */
.L_x_1517:
[----:B------:R-:W-:Y:S01]  /*17e40*/  BSSY.RECONVERGENT B1, `(.L_x_1520) ;  /* 0x0000016000017945 */ /* 0x000fe20003800200 */
[----:B------:R-:W-:Y:S01]  /*17e50*/  PLOP3.LUT P0, PT, PT, PT, PT, 0x80, 0x8 ;  /* 0x000000000008781c */ /* 0x000fe20003f0f070 */
[----:B------:R-:W-:-:S12]  /*17e60*/  IMAD.MOV.U32 R29, RZ, RZ, RZ ;  /* 0x000000ffff1d7224 */ /* 0x000fd800078e00ff */
.L_x_1522:
        /* <DEDUP_REMOVED lines=19> */
.L_x_1521:
[----:B------:R-:W-:Y:S05]  /*17fa0*/  BSYNC.RECONVERGENT B1 ;  /* 0x0000000000017941 */ /* 0x000fea0003800200 */
.L_x_1520:
[----:B------:R-:W-:Y:S01]  /*17fb0*/  BSSY.RECONVERGENT B1, `(.L_x_1523) ;  /* 0x0000016000017945 */ /* 0x000fe20003800200 */
[----:B------:R-:W-:Y:S01]  /*17fc0*/  PLOP3.LUT P0, PT, PT, PT, PT, 0x80, 0x8 ;  /* 0x000000000008781c */ /* 0x000fe20003f0f070 */
[----:B------:R-:W-:-:S12]  /*17fd0*/  IMAD.MOV.U32 R29, RZ, RZ, RZ ;  /* 0x000000ffff1d7224 */ /* 0x000fd800078e00ff */
.L_x_1525:
        /* <DEDUP_REMOVED lines=19> */
.L_x_1524:
[----:B------:R-:W-:Y:S05]  /*18110*/  BSYNC.RECONVERGENT B1 ;  /* 0x0000000000017941 */ /* 0x000fea0003800200 */
.L_x_1523:
[----:B------:R-:W-:Y:S01]  /*18120*/  BSSY.RECONVERGENT B1, `(.L_x_1526) ;  /* 0x0000016000017945 */ /* 0x000fe20003800200 */
[----:B------:R-:W-:Y:S01]  /*18130*/  PLOP3.LUT P0, PT, PT, PT, PT, 0x80, 0x8 ;  /* 0x000000000008781c */ /* 0x000fe20003f0f070 */
[----:B------:R-:W-:-:S12]  /*18140*/  IMAD.MOV.U32 R29, RZ, RZ, RZ ;  /* 0x000000ffff1d7224 */ /* 0x000fd800078e00ff */
.L_x_1528:
        /* <DEDUP_REMOVED lines=19> */
.L_x_1527:
[----:B------:R-:W-:Y:S05]  /*18280*/  BSYNC.RECONVERGENT B1 ;  /* 0x0000000000017941 */ /* 0x000fea0003800200 */
.L_x_1526:
[----:B------:R-:W-:Y:S01]  /*18290*/  BSSY.RECONVERGENT B1, `(.L_x_1529) ;  /* 0x0000016000017945 */ /* 0x000fe20003800200 */
[----:B------:R-:W-:Y:S01]  /*182a0*/  PLOP3.LUT P0, PT, PT, PT, PT, 0x80, 0x8 ;  /* 0x000000000008781c */ /* 0x000fe20003f0f070 */
[----:B------:R-:W-:-:S12]  /*182b0*/  IMAD.MOV.U32 R29, RZ, RZ, RZ ;  /* 0x000000ffff1d7224 */ /* 0x000fd800078e00ff */
.L_x_1531:
        /* <DEDUP_REMOVED lines=19> */
.L_x_1530:
[----:B------:R-:W-:Y:S05]  /*183f0*/  BSYNC.RECONVERGENT B1 ;  /* 0x0000000000017941 */ /* 0x000fea0003800200 */
.L_x_1529:
[----:B------:R-:W-:Y:S01]  /*18400*/  BSSY.RECONVERGENT B1, `(.L_x_1532) ;  /* 0x0000016000017945 */ /* 0x000fe20003800200 */
[----:B------:R-:W-:Y:S01]  /*18410*/  PLOP3.LUT P0, PT, PT, PT, PT, 0x80, 0x8 ;  /* 0x000000000008781c */ /* 0x000fe20003f0f070 */
[----:B------:R-:W-:-:S12]  /*18420*/  IMAD.MOV.U32 R29, RZ, RZ, RZ ;  /* 0x000000ffff1d7224 */ /* 0x000fd800078e00ff */
.L_x_1534:
        /* <DEDUP_REMOVED lines=19> */
.L_x_1533:
[----:B------:R-:W-:Y:S05]  /*18560*/  BSYNC.RECONVERGENT B1 ;  /* 0x0000000000017941 */ /* 0x000fea0003800200 */
.L_x_1532:
[----:B------:R-:W-:Y:S01]  /*18570*/  BSSY.RECONVERGENT B1, `(.L_x_1535) ;  /* 0x0000016000017945 */ /* 0x000fe20003800200 */
[----:B------:R-:W-:Y:S01]  /*18580*/  PLOP3.LUT P0, PT, PT, PT, PT, 0x80, 0x8 ;  /* 0x000000000008781c */ /* 0x000fe20003f0f070 */
[----:B------:R-:W-:-:S12]  /*18590*/  IMAD.MOV.U32 R30, RZ, RZ, RZ ;  /* 0x000000ffff1e7224 */ /* 0x000fd800078e00ff */
.L_x_1537:
        /* <DEDUP_REMOVED lines=19> */
.L_x_1536:
[----:B------:R-:W-:Y:S05]  /*186d0*/  BSYNC.RECONVERGENT B1 ;  /* 0x0000000000017941 */ /* 0x000fea0003800200 */
.L_x_1535:
[----:B------:R-:W-:Y:S01]  /*186e0*/  BSSY.RECONVERGENT B1, `(.L_x_1538) ;  /* 0x0000016000017945 */ /* 0x000fe20003800200 */
[----:B------:R-:W-:Y:S01]  /*186f0*/  PLOP3.LUT P0, PT, PT, PT, PT, 0x80, 0x8 ;  /* 0x000000000008781c */ /* 0x000fe20003f0f070 */
[----:B------:R-:W-:-:S12]  /*18700*/  IMAD.MOV.U32 R29, RZ, RZ, RZ ;  /* 0x000000ffff1d7224 */ /* 0x000fd800078e00ff */
.L_x_1540:
        /* <DEDUP_REMOVED lines=19> */
.L_x_1539:
[----:B------:R-:W-:Y:S05]  /*18840*/  BSYNC.RECONVERGENT B1 ;  /* 0x0000000000017941 */ /* 0x000fea0003800200 */
.L_x_1538:
[----:B------:R-:W-:Y:S01]  /*18850*/  BSSY.RECONVERGENT B1, `(.L_x_1541) ;  /* 0x0000016000017945 */ /* 0x000fe20003800200 */
[----:B------:R-:W-:Y:S01]  /*18860*/  PLOP3.LUT P0, PT, PT, PT, PT, 0x80, 0x8 ;  /* 0x000000000008781c */ /* 0x000fe20003f0f070 */
[----:B------:R-:W-:-:S12]  /*18870*/  IMAD.MOV.U32 R29, RZ, RZ, RZ ;  /* 0x000000ffff1d7224 */ /* 0x000fd800078e00ff */
.L_x_1543:
        /* <DEDUP_REMOVED lines=19> */
.L_x_1542:
[----:B------:R-:W-:Y:S05]  /*189b0*/  BSYNC.RECONVERGENT B1 ;  /* 0x0000000000017941 */ /* 0x000fea0003800200 */
.L_x_1541:
[----:B------:R-:W-:Y:S01]  /*189c0*/  BSSY.RECONVERGENT B1, `(.L_x_1544) ;  /* 0x0000016000017945 */ /* 0x000fe20003800200 */
[----:B------:R-:W-:Y:S01]  /*189d0*/  PLOP3.LUT P0, PT, PT, PT, PT, 0x80, 0x8 ;  /* 0x000000000008781c */ /* 0x000fe20003f0f070 */
[----:B------:R-:W-:-:S12]  /*189e0*/  IMAD.MOV.U32 R29, RZ, RZ, RZ ;  /* 0x000000ffff1d7224 */ /* 0x000fd800078e00ff */
.L_x_1546:
        /* <DEDUP_REMOVED lines=19> */
.L_x_1545:
[----:B------:R-:W-:Y:S05]  /*18b20*/  BSYNC.RECONVERGENT B1 ;  /* 0x0000000000017941 */ /* 0x000fea0003800200 */
.L_x_1544:
[----:B------:R-:W-:Y:S01]  /*18b30*/  BSSY.RECONVERGENT B1, `(.L_x_1547) ;  /* 0x0000016000017945 */ /* 0x000fe20003800200 */
[----:B------:R-:W-:Y:S01]  /*18b40*/  PLOP3.LUT P0, PT, PT, PT, PT, 0x80, 0x8 ;  /* 0x000000000008781c */ /* 0x000fe20003f0f070 */
[----:B------:R-:W-:-:S12]  /*18b50*/  IMAD.MOV.U32 R32, RZ, RZ, RZ ;  /* 0x000000ffff207224 */ /* 0x000fd800078e00ff */
.L_x_1549:
        /* <DEDUP_REMOVED lines=19> */
.L_x_1548:
[----:B------:R-:W-:Y:S05]  /*18c90*/  BSYNC.RECONVERGENT B1 ;  /* 0x0000000000017941 */ /* 0x000fea0003800200 */
.L_x_1547:
[----:B------:R-:W-:Y:S01]  /*18ca0*/  BSSY.RECONVERGENT B1, `(.L_x_1550) ;  /* 0x0000016000017945 */ /* 0x000fe20003800200 */
[----:B------:R-:W-:Y:S01]  /*18cb0*/  PLOP3.LUT P0, PT, PT, PT, PT, 0x80, 0x8 ;  /* 0x000000000008781c */ /* 0x000fe20003f0f070 */
[----:B------:R-:W-:-:S12]  /*18cc0*/  IMAD.MOV.U32 R29, RZ, RZ, RZ ;  /* 0x000000ffff1d7224 */ /* 0x000fd800078e00ff */
.L_x_1552:
        /* <DEDUP_REMOVED lines=19> */
.L_x_1551:
[----:B------:R-:W-:Y:S05]  /*18e00*/  BSYNC.RECONVERGENT B1 ;  /* 0x0000000000017941 */ /* 0x000fea0003800200 */
.L_x_1550:
[----:B------:R-:W-:Y:S01]  /*18e10*/  BSSY.RECONVERGENT B1, `(.L_x_1553) ;  /* 0x0000016000017945 */ /* 0x000fe20003800200 */
[----:B------:R-:W-:Y:S01]  /*18e20*/  PLOP3.LUT P0, PT, PT, PT, PT, 0x80, 0x8 ;  /* 0x000000000008781c */ /* 0x000fe20003f0f070 */
[----:B------:R-:W-:-:S12]  /*18e30*/  IMAD.MOV.U32 R29, RZ, RZ, RZ ;  /* 0x000000ffff1d7224 */ /* 0x000fd800078e00ff */
.L_x_1555:
        /* <DEDUP_REMOVED lines=19> */
.L_x_1554:
[----:B------:R-:W-:Y:S05]  /*18f70*/  BSYNC.RECONVERGENT B1 ;  /* 0x0000000000017941 */ /* 0x000fea0003800200 */
.L_x_1553:
[----:B------:R-:W-:Y:S01]  /*18f80*/  BSSY.RECONVERGENT B1, `(.L_x_1556) ;  /* 0x0000016000017945 */ /* 0x000fe20003800200 */
[----:B------:R-:W-:Y:S01]  /*18f90*/  PLOP3.LUT P0, PT, PT, PT, PT, 0x80, 0x8 ;  /* 0x000000000008781c */ /* 0x000fe20003f0f070 */
[----:B------:R-:W-:-:S12]  /*18fa0*/  IMAD.MOV.U32 R29, RZ, RZ, RZ ;  /* 0x000000ffff1d7224 */ /* 0x000fd800078e00ff */
.L_x_1558:
        /* <DEDUP_REMOVED lines=19> */
.L_x_1557:
[----:B------:R-:W-:Y:S05]  /*190e0*/  BSYNC.RECONVERGENT B1 ;  /* 0x0000000000017941 */ /* 0x000fea0003800200 */
.L_x_1556:
[----:B------:R-:W-:Y:S01]  /*190f0*/  BSSY.RECONVERGENT B1, `(.L_x_1559) ;  /* 0x0000016000017945 */ /* 0x000fe20003800200 */
[----:B------:R-:W-:Y:S01]  /*19100*/  PLOP3.LUT P0, PT, PT, PT, PT, 0x80, 0x8 ;  /* 0x000000000008781c */ /* 0x000fe20003f0f070 */
[----:B------:R-:W-:-:S12]  /*19110*/  IMAD.MOV.U32 R29, RZ, RZ, RZ ;  /* 0x000000ffff1d7224 */ /* 0x000fd800078e00ff */
.L_x_1561:
        /* <DEDUP_REMOVED lines=19> */
.L_x_1560:
[----:B------:R-:W-:Y:S05]  /*19250*/  BSYNC.RECONVERGENT B1 ;  /* 0x0000000000017941 */ /* 0x000fea0003800200 */
.L_x_1559:
[----:B------:R-:W-:Y:S01]  /*19260*/  BSSY.RECONVERGENT B1, `(.L_x_1562) ;  /* 0x0000016000017945 */ /* 0x000fe20003800200 */
[----:B------:R-:W-:Y:S01]  /*19270*/  PLOP3.LUT P0, PT, PT, PT, PT, 0x80, 0x8 ;  /* 0x000000000008781c */ /* 0x000fe20003f0f070 */
[----:B------:R-:W-:-:S12]  /*19280*/  IMAD.MOV.U32 R29, RZ, RZ, RZ ;  /* 0x000000ffff1d7224 */ /* 0x000fd800078e00ff */
.L_x_1564:
        /* <DEDUP_REMOVED lines=19> */
.L_x_1563:
[----:B------:R-:W-:Y:S05]  /*193c0*/  BSYNC.RECONVERGENT B1 ;  /* 0x0000000000017941 */ /* 0x000fea0003800200 */
.L_x_1562:
[----:B------:R-:W-:Y:S01]  /*193d0*/  BSSY.RECONVERGENT B1, `(.L_x_1565) ;  /* 0x0000016000017945 */ /* 0x000fe20003800200 */
[----:B------:R-:W-:Y:S01]  /*193e0*/  PLOP3.LUT P0, PT, PT, PT, PT, 0x80, 0x8 ;  /* 0x000000000008781c */ /* 0x000fe20003f0f070 */
[----:B------:R-:W-:-:S12]  /*193f0*/  IMAD.MOV.U32 R30, RZ, RZ, RZ ;  /* 0x000000ffff1e7224 */ /* 0x000fd800078e00ff */
.L_x_1567:
        /* <DEDUP_REMOVED lines=19> */
.L_x_1566:
[----:B------:R-:W-:Y:S05]  /*19530*/  BSYNC.RECONVERGENT B1 ;  /* 0x0000000000017941 */ /* 0x000fea0003800200 */
.L_x_1565:
[----:B------:R-:W-:Y:S01]  /*19540*/  BSSY.RECONVERGENT B1, `(.L_x_1568) ;  /* 0x0000016000017945 */ /* 0x000fe20003800200 */
[----:B------:R-:W-:Y:S01]  /*19550*/  PLOP3.LUT P0, PT, PT, PT, PT, 0x80, 0x8 ;  /* 0x000000000008781c */ /* 0x000fe20003f0f070 */
[----:B------:R-:W-:-:S12]  /*19560*/  IMAD.MOV.U32 R29, RZ, RZ, RZ ;  /* 0x000000ffff1d7224 */ /* 0x000fd800078e00ff */
.L_x_1570:
        /* <DEDUP_REMOVED lines=19> */
.L_x_1569:
[----:B------:R-:W-:Y:S05]  /*196a0*/  BSYNC.RECONVERGENT B1 ;  /* 0x0000000000017941 */ /* 0x000fea0003800200 */
.L_x_1568:
[----:B------:R-:W-:Y:S01]  /*196b0*/  BSSY.RECONVERGENT B1, `(.L_x_1571) ;  /* 0x0000016000017945 */ /* 0x000fe20003800200 */
[----:B------:R-:W-:Y:S01]  /*196c0*/  PLOP3.LUT P0, PT, PT, PT, PT, 0x80, 0x8 ;  /* 0x000000000008781c */ /* 0x000fe20003f0f070 */
[----:B------:R-:W-:-:S12]  /*196d0*/  IMAD.MOV.U32 R29, RZ, RZ, RZ ;  /* 0x000000ffff1d7224 */ /* 0x000fd800078e00ff */
.L_x_1573:
        /* <DEDUP_REMOVED lines=19> */
.L_x_1572:
[----:B------:R-:W-:Y:S05]  /*19810*/  BSYNC.RECONVERGENT B1 ;  /* 0x0000000000017941 */ /* 0x000fea0003800200 */
.L_x_1571:
[----:B------:R-:W-:Y:S01]  /*19820*/  BSSY.RECONVERGENT B1, `(.L_x_1574) ;  /* 0x0000016000017945 */ /* 0x000fe20003800200 */
[----:B------:R-:W-:Y:S01]  /*19830*/  PLOP3.LUT P0, PT, PT, PT, PT, 0x80, 0x8 ;  /* 0x000000000008781c */ /* 0x000fe20003f0f070 */
[----:B------:R-:W-:-:S12]  /*19840*/  IMAD.MOV.U32 R29, RZ, RZ, RZ ;  /* 0x000000ffff1d7224 */ /* 0x000fd800078e00ff */
.L_x_1576:
        /* <DEDUP_REMOVED lines=19> */
.L_x_1575:
[----:B------:R-:W-:Y:S05]  /*19980*/  BSYNC.RECONVERGENT B1 ;  /* 0x0000000000017941 */ /* 0x000fea0003800200 */
.L_x_1574:
[----:B------:R-:W-:Y:S01]  /*19990*/  BSSY.RECONVERGENT B1, `(.L_x_1577) ;  /* 0x0000016000017945 */ /* 0x000fe20003800200 */
[----:B------:R-:W-:Y:S01]  /*199a0*/  PLOP3.LUT P0, PT, PT, PT, PT, 0x80, 0x8 ;  /* 0x000000000008781c */ /* 0x000fe20003f0f070 */
[----:B------:R-:W-:-:S12]  /*199b0*/  IMAD.MOV.U32 R32, RZ, RZ, RZ ;  /* 0x000000ffff207224 */ /* 0x000fd800078e00ff */
.L_x_1579:
        /* <DEDUP_REMOVED lines=19> */
.L_x_1578:
[----:B------:R-:W-:Y:S05]  /*19af0*/  BSYNC.RECONVERGENT B1 ;  /* 0x0000000000017941 */ /* 0x000fea0003800200 */
.L_x_1577:
[----:B------:R-:W-:Y:S01]  /*19b00*/  BSSY.RECONVERGENT B1, `(.L_x_1580) ;  /* 0x0000016000017945 */ /* 0x000fe20003800200 */
[----:B------:R-:W-:Y:S01]  /*19b10*/  PLOP3.LUT P0, PT, PT, PT, PT, 0x80, 0x8 ;  /* 0x000000000008781c */ /* 0x000fe20003f0f070 */
[----:B------:R-:W-:-:S12]  /*19b20*/  IMAD.MOV.U32 R29, RZ, RZ, RZ ;  /* 0x000000ffff1d7224 */ /* 0x000fd800078e00ff */
.L_x_1582:
        /* <DEDUP_REMOVED lines=19> */
.L_x_1581:
[----:B------:R-:W-:Y:S05]  /*19c60*/  BSYNC.RECONVERGENT B1 ;  /* 0x0000000000017941 */ /* 0x000fea0003800200 */
.L_x_1580:
[----:B------:R-:W-:Y:S01]  /*19c70*/  BSSY.RECONVERGENT B1, `(.L_x_1583) ;  /* 0x0000016000017945 */ /* 0x000fe20003800200 */
[----:B------:R-:W-:Y:S01]  /*19c80*/  PLOP3.LUT P0, PT, PT, PT, PT, 0x80, 0x8 ;  /* 0x000000000008781c */ /* 0x000fe20003f0f070 */
[----:B------:R-:W-:-:S12]  /*19c90*/  IMAD.MOV.U32 R29, RZ, RZ, RZ ;  /* 0x000000ffff1d7224 */ /* 0x000fd800078e00ff */
.L_x_1585:
        /* <DEDUP_REMOVED lines=19> */
.L_x_1584:
[----:B------:R-:W-:Y:S05]  /*19dd0*/  BSYNC.RECONVERGENT B1 ;  /* 0x0000000000017941 */ /* 0x000fea0003800200 */
.L_x_1583:
[----:B------:R-:W-:Y:S01]  /*19de0*/  BSSY.RECONVERGENT B1, `(.L_x_1586) ;  /* 0x0000016000017945 */ /* 0x000fe20003800200 */
[----:B------:R-:W-:Y:S01]  /*19df0*/  PLOP3.LUT P0, PT, PT, PT, PT, 0x80, 0x8 ;  /* 0x000000000008781c */ /* 0x000fe20003f0f070 */
[----:B------:R-:W-:-:S12]  /*19e00*/  IMAD.MOV.U32 R30, RZ, RZ, RZ ;  /* 0x000000ffff1e7224 */ /* 0x000fd800078e00ff */
.L_x_1588:
[----:B------:R-:W0:Y:S01]  /*19e10*/  LDC.64 R8, c[0x0][0x3c8] ;  /* 0x0000f200ff087b82 */ /* 0x000e220000000a00 */
[----:B------:R-:W1:Y:S02]  /*19e20*/  LDCU UR8, c[0x0][0x3c0] ;  /* 0x00007800ff0877ac */ /* 0x000e640008000800 */
[C---:B-1----:R-:W-:Y:S02]  /*19e30*/  IMAD R31, R30.reuse, UR8, R25 ;  /* 0x000000081e1f7c24 */ /* 0x042fe4000f8e0219 */
[----:B------:R-:W-:Y:S02]  /*19e40*/  IMAD R29, R30, UR8, R27 ;  /* 0x000000081e1d7c24 */ /* 0x000fe4000f8e021b */
[----:B0-----:R-:W-:-:S04]  /*19e50*/  IMAD.WIDE R30, R31, 0x4, R8 ;  /* 0x000000041f1e7825 */ /* 0x001fc800078e0208 */
        /* <DEDUP_REMOVED lines=14> */
.L_x_1587:
[----:B------:R-:W-:Y:S05]  /*19f40*/  BSYNC.RECONVERGENT B1 ;  /* 0x0000000000017941 */ /* 0x000fea0003800200 */
.L_x_1586:
[----:B------:R-:W-:Y:S01]  /*19f50*/  BSSY.RECONVERGENT B1, `(.L_x_1589) ;  /* 0x0000016000017945 */ /* 0x000fe20003800200 */
[----:B------:R-:W-:Y:S01]  /*19f60*/  PLOP3.LUT P0, PT, PT, PT, PT, 0x80, 0x8 ;  /* 0x000000000008781c */ /* 0x000fe20003f0f070 */
[----:B------:R-:W-:-:S12]  /*19f70*/  IMAD.MOV.U32 R29, RZ, RZ, RZ ;  /* 0x000000ffff1d7224 */ /* 0x000fd800078e00ff */
.L_x_1591:
        /* <DEDUP_REMOVED lines=19> */
.L_x_1590:
[----:B------:R-:W-:Y:S05]  /*1a0b0*/  BSYNC.RECONVERGENT B1 ;  /* 0x0000000000017941 */ /* 0x000fea0003800200 */
.L_x_1589:
[----:B------:R-:W-:Y:S01]  /*1a0c0*/  BSSY.RECONVERGENT B1, `(.L_x_1592) ;  /* 0x0000016000017945 */ /* 0x000fe20003800200 */
[----:B------:R-:W-:Y:S01]  /*1a0d0*/  PLOP3.LUT P0, PT, PT, PT, PT, 0x80, 0x8 ;  /* 0x000000000008781c */ /* 0x000fe20003f0f070 */
[----:B------:R-:W-:-:S12]  /*1a0e0*/  IMAD.MOV.U32 R30, RZ, RZ, RZ ;  /* 0x000000ffff1e7224 */ /* 0x000fd800078e00ff */
.L_x_1594:
        /* <DEDUP_REMOVED lines=19> */
.L_x_1593:
[----:B------:R-:W-:Y:S05]  /*1a220*/  BSYNC.RECONVERGENT B1 ;  /* 0x0000000000017941 */ /* 0x000fea0003800200 */
.L_x_1592:
[----:B------:R-:W-:Y:S01]  /*1a230*/  BSSY.RECONVERGENT B1, `(.L_x_1595) ;  /* 0x0000016000017945 */ /* 0x000fe20003800200 */
[----:B------:R-:W-:Y:S01]  /*1a240*/  PLOP3.LUT P0, PT, PT, PT, PT, 0x80, 0x8 ;  /* 0x000000000008781c */ /* 0x000fe20003f0f070 */
[----:B------:R-:W-:-:S12]  /*1a250*/  IMAD.MOV.U32 R29, RZ, RZ, RZ ;  /* 0x000000ffff1d7224 */ /* 0x000fd800078e00ff */
.L_x_1597:
        /* <DEDUP_REMOVED lines=19> */
.L_x_1596:
[----:B------:R-:W-:Y:S05]  /*1a390*/  BSYNC.RECONVERGENT B1 ;  /* 0x0000000000017941 */ /* 0x000fea0003800200 */
.L_x_1595:
[----:B------:R-:W-:Y:S01]  /*1a3a0*/  BSSY.RECONVERGENT B1, `(.L_x_1598) ;  /* 0x0000016000017945 */ /* 0x000fe20003800200 */
[----:B------:R-:W-:Y:S01]  /*1a3b0*/  PLOP3.LUT P0, PT, PT, PT, PT, 0x80, 0x8 ;  /* 0x000000000008781c */ /* 0x000fe20003f0f070 */
[----:B------:R-:W-:-:S12]  /*1a3c0*/  IMAD.MOV.U32 R29, RZ, RZ, RZ ;  /* 0x000000ffff1d7224 */ /* 0x000fd800078e00ff */
.L_x_1600:
        /* <DEDUP_REMOVED lines=19> */
.L_x_1599:
[----:B------:R-:W-:Y:S05]  /*1a500*/  BSYNC.RECONVERGENT B1 ;  /* 0x0000000000017941 */ /* 0x000fea0003800200 */
.L_x_1598:
[----:B------:R-:W-:Y:S01]  /*1a510*/  BSSY.RECONVERGENT B1, `(.L_x_1601) ;  /* 0x0000016000017945 */ /* 0x000fe20003800200 */
[----:B------:R-:W-:Y:S01]  /*1a520*/  PLOP3.LUT P0, PT, PT, PT, PT, 0x80, 0x8 ;  /* 0x000000000008781c */ /* 0x000fe20003f0f070 */
[----:B------:R-:W-:-:S12]  /*1a530*/  IMAD.MOV.U32 R29, RZ, RZ, RZ ;  /* 0x000000ffff1d7224 */ /* 0x000fd800078e00ff */
.L_x_1603:
        /* <DEDUP_REMOVED lines=19> */
.L_x_1602:
[----:B------:R-:W-:Y:S05]  /*1a670*/  BSYNC.RECONVERGENT B1 ;  /* 0x0000000000017941 */ /* 0x000fea0003800200 */
.L_x_1601:
[----:B------:R-:W-:Y:S01]  /*1a680*/  BSSY.RECONVERGENT B1, `(.L_x_1604) ;  /* 0x0000016000017945 */ /* 0x000fe20003800200 */
[----:B------:R-:W-:Y:S01]  /*1a690*/  PLOP3.LUT P0, PT, PT, PT, PT, 0x80, 0x8 ;  /* 0x000000000008781c */ /* 0x000fe20003f0f070 */
[----:B------:R-:W-:-:S12]  /*1a6a0*/  IMAD.MOV.U32 R29, RZ, RZ, RZ ;  /* 0x000000ffff1d7224 */ /* 0x000fd800078e00ff */
.L_x_1606:
        /* <DEDUP_REMOVED lines=19> */
.L_x_1605:
[----:B------:R-:W-:Y:S05]  /*1a7e0*/  BSYNC.RECONVERGENT B1 ;  /* 0x0000000000017941 */ /* 0x000fea0003800200 */
.L_x_1604:
[----:B------:R-:W-:Y:S01]  /*1a7f0*/  BSSY.RECONVERGENT B1, `(.L_x_1607) ;  /* 0x0000016000017945 */ /* 0x000fe20003800200 */
[----:B------:R-:W-:Y:S01]  /*1a800*/  PLOP3.LUT P0, PT, PT, PT, PT, 0x80, 0x8 ;  /* 0x000000000008781c */ /* 0x000fe20003f0f070 */
[----:B------:R-:W-:-:S12]  /*1a810*/  IMAD.MOV.U32 R29, RZ, RZ, RZ ;  /* 0x000000ffff1d7224 */ /* 0x000fd800078e00ff */
.L_x_1609:
        /* <DEDUP_REMOVED lines=19> */
.L_x_1608:
[----:B------:R-:W-:Y:S05]  /*1a950*/  BSYNC.RECONVERGENT B1 ;  /* 0x0000000000017941 */ /* 0x000fea0003800200 */
.L_x_1607:
[----:B------:R-:W-:Y:S01]  /*1a960*/  BSSY.RECONVERGENT B1, `(.L_x_1610) ;  /* 0x0000016000017945 */ /* 0x000fe20003800200 */
[----:B------:R-:W-:Y:S01]  /*1a970*/  PLOP3.LUT P0, PT, PT, PT, PT, 0x80, 0x8 ;  /* 0x000000000008781c */ /* 0x000fe20003f0f070 */
[----:B------:R-:W-:-:S12]  /*1a980*/  IMAD.MOV.U32 R29, RZ, RZ, RZ ;  /* 0x000000ffff1d7224 */ /* 0x000fd800078e00ff */
.L_x_1612:
        /* <DEDUP_REMOVED lines=19> */
.L_x_1611:
[----:B------:R-:W-:Y:S05]  /*1aac0*/  BSYNC.RECONVERGENT B1 ;  /* 0x0000000000017941 */ /* 0x000fea0003800200 */
.L_x_1610:
[----:B------:R-:W-:Y:S01]  /*1aad0*/  BSSY.RECONVERGENT B1, `(.L_x_1613) ;  /* 0x0000016000017945 */ /* 0x000fe20003800200 */
[----:B------:R-:W-:Y:S01]  /*1aae0*/  PLOP3.LUT P0, PT, PT, PT, PT, 0x80, 0x8 ;  /* 0x000000000008781c */ /* 0x000fe20003f0f070 */
[----:B------:R-:W-:-:S12]  /*1aaf0*/  IMAD.MOV.U32 R32, RZ, RZ, RZ ;  /* 0x000000ffff207224 */ /* 0x000fd800078e00ff */
.L_x_1615:
        /* <DEDUP_REMOVED lines=19> */
.L_x_1614:
[----:B------:R-:W-:Y:S05]  /*1ac30*/  BSYNC.RECONVERGENT B1 ;  /* 0x0000000000017941 */ /* 0x000fea0003800200 */
.L_x_1613:
[----:B------:R-:W-:Y:S01]  /*1ac40*/  BSSY.RECONVERGENT B1, `(.L_x_1616) ;  /* 0x0000016000017945 */ /* 0x000fe20003800200 */
[----:B------:R-:W-:Y:S01]  /*1ac50*/  PLOP3.LUT P0, PT, PT, PT, PT, 0x80, 0x8 ;  /* 0x000000000008781c */ /* 0x000fe20003f0f070 */
[----:B------:R-:W-:-:S12]  /*1ac60*/  IMAD.MOV.U32 R32, RZ, RZ, RZ ;  /* 0x000000ffff207224 */ /* 0x000fd800078e00ff */
.L_x_1618:
        /* <DEDUP_REMOVED lines=19> */
.L_x_1617:
[----:B------:R-:W-:Y:S05]  /*1ada0*/  BSYNC.RECONVERGENT B1 ;  /* 0x0000000000017941 */ /* 0x000fea0003800200 */
.L_x_1616:
[----:B------:R-:W-:Y:S01]  /*1adb0*/  BSSY.RECONVERGENT B1, `(.L_x_1619) ;  /* 0x0000016000017945 */ /* 0x000fe20003800200 */
[----:B------:R-:W-:Y:S01]  /*1adc0*/  PLOP3.LUT P0, PT, PT, PT, PT, 0x80, 0x8 ;  /* 0x000000000008781c */ /* 0x000fe20003f0f070 */
[----:B------:R-:W-:-:S12]  /*1add0*/  IMAD.MOV.U32 R29, RZ, RZ, RZ ;  /* 0x000000ffff1d7224 */ /* 0x000fd800078e00ff */
.L_x_1621:
        /* <DEDUP_REMOVED lines=19> */
.L_x_1620:
[----:B------:R-:W-:Y:S05]  /*1af10*/  BSYNC.RECONVERGENT B1 ;  /* 0x0000000000017941 */ /* 0x000fea0003800200 */
.L_x_1619:
[----:B------:R-:W-:Y:S01]  /*1af20*/  BSSY.RECONVERGENT B1, `(.L_x_1622) ;  /* 0x0000016000017945 */ /* 0x000fe20003800200 */
[----:B------:R-:W-:Y:S01]  /*1af30*/  PLOP3.LUT P0, PT, PT, PT, PT, 0x80, 0x8 ;  /* 0x000000000008781c */ /* 0x000fe20003f0f070 */
[----:B------:R-:W-:-:S12]  /*1af40*/  IMAD.MOV.U32 R30, RZ, RZ, RZ ;  /* 0x000000ffff1e7224 */ /* 0x000fd800078e00ff */
.L_x_1624:
        /* <DEDUP_REMOVED lines=19> */
.L_x_1623:
[----:B------:R-:W-:Y:S05]  /*1b080*/  BSYNC.RECONVERGENT B1 ;  /* 0x0000000000017941 */ /* 0x000fea0003800200 */
.L_x_1622:
[----:B------:R-:W-:Y:S01]  /*1b090*/  BSSY.RECONVERGENT B1, `(.L_x_1625) ;  /* 0x0000016000017945 */ /* 0x000fe20003800200 */
[----:B------:R-:W-:Y:S01]  /*1b0a0*/  PLOP3.LUT P0, PT, PT, PT, PT, 0x80, 0x8 ;  /* 0x000000000008781c */ /* 0x000fe20003f0f070 */
[----:B------:R-:W-:-:S12]  /*1b0b0*/  IMAD.MOV.U32 R29, RZ, RZ, RZ ;  /* 0x000000ffff1d7224 */ /* 0x000fd800078e00ff */
.L_x_1627:
        /* <DEDUP_REMOVED lines=19> */
.L_x_1626:
[----:B------:R-:W-:Y:S05]  /*1b1f0*/  BSYNC.RECONVERGENT B1 ;  /* 0x0000000000017941 */ /* 0x000fea0003800200 */
.L_x_1625:
[----:B------:R-:W-:Y:S01]  /*1b200*/  BSSY.RECONVERGENT B1, `(.L_x_1628) ;  /* 0x0000016000017945 */ /* 0x000fe20003800200 */
[----:B------:R-:W-:Y:S01]  /*1b210*/  PLOP3.LUT P0, PT, PT, PT, PT, 0x80, 0x8 ;  /* 0x000000000008781c */ /* 0x000fe20003f0f070 */
[----:B------:R-:W-:-:S12]  /*1b220*/  IMAD.MOV.U32 R29, RZ, RZ, RZ ;  /* 0x000000ffff1d7224 */ /* 0x000fd800078e00ff */
.L_x_1630:
        /* <DEDUP_REMOVED lines=19> */
.L_x_1629:
[----:B------:R-:W-:Y:S05]  /*1b360*/  BSYNC.RECONVERGENT B1 ;  /* 0x0000000000017941 */ /* 0x000fea0003800200 */
.L_x_1628:
[----:B------:R-:W-:Y:S01]  /*1b370*/  BSSY.RECONVERGENT B1, `(.L_x_1631) ;  /* 0x0000016000017945 */ /* 0x000fe20003800200 */
[----:B------:R-:W-:Y:S01]  /*1b380*/  PLOP3.LUT P0, PT, PT, PT, PT, 0x80, 0x8 ;  /* 0x000000000008781c */ /* 0x000fe20003f0f070 */
[----:B------:R-:W-:-:S12]  /*1b390*/  IMAD.MOV.U32 R29, RZ, RZ, RZ ;  /* 0x000000ffff1d7224 */ /* 0x000fd800078e00ff */
.L_x_1633:
        /* <DEDUP_REMOVED lines=19> */
.L_x_1632:
[----:B------:R-:W-:Y:S05]  /*1b4d0*/  BSYNC.RECONVERGENT B1 ;  /* 0x0000000000017941 */ /* 0x000fea0003800200 */
.L_x_1631:
[----:B------:R-:W-:Y:S01]  /*1b4e0*/  BSSY.RECONVERGENT B1, `(.L_x_1634) ;  /* 0x0000016000017945 */ /* 0x000fe20003800200 */
[----:B------:R-:W-:Y:S01]  /*1b4f0*/  PLOP3.LUT P0, PT, PT, PT, PT, 0x80, 0x8 ;  /* 0x000000000008781c */ /* 0x000fe20003f0f070 */
[----:B------:R-:W-:-:S12]  /*1b500*/  IMAD.MOV.U32 R29, RZ, RZ, RZ ;  /* 0x000000ffff1d7224 */ /* 0x000fd800078e00ff */
.L_x_1636:
        /* <DEDUP_REMOVED lines=19> */
.L_x_1635:
[----:B------:R-:W-:Y:S05]  /*1b640*/  BSYNC.RECONVERGENT B1 ;  /* 0x0000000000017941 */ /* 0x000fea0003800200 */
.L_x_1634:
[----:B------:R-:W-:Y:S01]  /*1b650*/  BSSY.RECONVERGENT B1, `(.L_x_1637) ;  /* 0x0000016000017945 */ /* 0x000fe20003800200 */
[----:B------:R-:W-:Y:S01]  /*1b660*/  PLOP3.LUT P0, PT, PT, PT, PT, 0x80, 0x8 ;  /* 0x000000000008781c */ /* 0x000fe20003f0f070 */
[----:B------:R-:W-:-:S12]  /*1b670*/  IMAD.MOV.U32 R29, RZ, RZ, RZ ;  /* 0x000000ffff1d7224 */ /* 0x000fd800078e00ff */
.L_x_1639:
        /* <DEDUP_REMOVED lines=19> */
.L_x_1638:
[----:B------:R-:W-:Y:S05]  /*1b7b0*/  BSYNC.RECONVERGENT B1 ;  /* 0x0000000000017941 */ /* 0x000fea0003800200 */
.L_x_1637:
[----:B------:R-:W-:Y:S01]  /*1b7c0*/  BSSY.RECONVERGENT B1, `(.L_x_1640) ;  /* 0x0000016000017945 */ /* 0x000fe20003800200 */
[----:B------:R-:W-:Y:S01]  /*1b7d0*/  PLOP3.LUT P0, PT, PT, PT, PT, 0x80, 0x8 ;  /* 0x000000000008781c */ /* 0x000fe20003f0f070 */
[----:B------:R-:W-:-:S12]  /*1b7e0*/  IMAD.MOV.U32 R30, RZ, RZ, RZ ;  /* 0x000000ffff1e7224 */ /* 0x000fd800078e00ff */
.L_x_1642:
        /* <DEDUP_REMOVED lines=19> */
.L_x_1641:
[----:B------:R-:W-:Y:S05]  /*1b920*/  BSYNC.RECONVERGENT B1 ;  /* 0x0000000000017941 */ /* 0x000fea0003800200 */
.L_x_1640:
[----:B------:R-:W-:Y:S01]  /*1b930*/  BSSY.RECONVERGENT B1, `(.L_x_1643) ;  /* 0x0000016000017945 */ /* 0x000fe20003800200 */
[----:B------:R-:W-:Y:S01]  /*1b940*/  PLOP3.LUT P0, PT, PT, PT, PT, 0x80, 0x8 ;  /* 0x000000000008781c */ /* 0x000fe20003f0f070 */
[----:B------:R-:W-:-:S12]  /*1b950*/  IMAD.MOV.U32 R32, RZ, RZ, RZ ;  /* 0x000000ffff207224 */ /* 0x000fd800078e00ff */
.L_x_1645:
        /* <DEDUP_REMOVED lines=19> */
.L_x_1644:
[----:B------:R-:W-:Y:S05]  /*1ba90*/  BSYNC.RECONVERGENT B1 ;  /* 0x0000000000017941 */ /* 0x000fea0003800200 */
.L_x_1643:
[----:B------:R-:W-:Y:S01]  /*1baa0*/  BSSY.RECONVERGENT B1, `(.L_x_1646) ;  /* 0x0000016000017945 */ /* 0x000fe20003800200 */
[----:B------:R-:W-:Y:S01]  /*1bab0*/  PLOP3.LUT P0, PT, PT, PT, PT, 0x80, 0x8 ;  /* 0x000000000008781c */ /* 0x000fe20003f0f070 */
[----:B------:R-:W-:-:S12]  /*1bac0*/  IMAD.MOV.U32 R29, RZ, RZ, RZ ;  /* 0x000000ffff1d7224 */ /* 0x000fd800078e00ff */
.L_x_1648:
        /* <DEDUP_REMOVED lines=19> */
.L_x_1647:
[----:B------:R-:W-:Y:S05]  /*1bc00*/  BSYNC.RECONVERGENT B1 ;  /* 0x0000000000017941 */ /* 0x000fea0003800200 */
.L_x_1646:
[----:B------:R-:W-:Y:S01]  /*1bc10*/  BSSY.RECONVERGENT B1, `(.L_x_1649) ;  /* 0x0000016000017945 */ /* 0x000fe20003800200 */
[----:B------:R-:W-:Y:S01]  /*1bc20*/  PLOP3.LUT P0, PT, PT, PT, PT, 0x80, 0x8 ;  /* 0x000000000008781c */ /* 0x000fe20003f0f070 */
[----:B------:R-:W-:-:S12]  /*1bc30*/  IMAD.MOV.U32 R30, RZ, RZ, RZ ;  /* 0x000000ffff1e7224 */ /* 0x000fd800078e00ff */
.L_x_1651:
        /* <DEDUP_REMOVED lines=19> */
.L_x_1650:
[----:B------:R-:W-:Y:S05]  /*1bd70*/  BSYNC.RECONVERGENT B1 ;  /* 0x0000000000017941 */ /* 0x000fea0003800200 */
.L_x_1649:
[----:B------:R-:W-:Y:S01]  /*1bd80*/  BSSY.RECONVERGENT B1, `(.L_x_1652) ;  /* 0x0000016000017945 */ /* 0x000fe20003800200 */
[----:B------:R-:W-:Y:S01]  /*1bd90*/  PLOP3.LUT P0, PT, PT, PT, PT, 0x80, 0x8 ;  /* 0x000000000008781c */ /* 0x000fe20003f0f070 */
[----:B------:R-:W-:-:S12]  /*1bda0*/  IMAD.MOV.U32 R29, RZ, RZ, RZ ;  /* 0x000000ffff1d7224 */ /* 0x000fd800078e00ff */
.L_x_1654:
        /* <DEDUP_REMOVED lines=19> */
.L_x_1653:
[----:B------:R-:W-:Y:S05]  /*1bee0*/  BSYNC.RECONVERGENT B1 ;  /* 0x0000000000017941 */ /* 0x000fea0003800200 */
.L_x_1652:
[----:B------:R-:W-:Y:S01]  /*1bef0*/  BSSY.RECONVERGENT B1, `(.L_x_1655) ;  /* 0x0000016000017945 */ /* 0x000fe20003800200 */
[----:B------:R-:W-:Y:S01]  /*1bf00*/  PLOP3.LUT P0, PT, PT, PT, PT, 0x80, 0x8 ;  /* 0x000000000008781c */ /* 0x000fe20003f0f070 */
[----:B------:R-:W-:-:S12]  /*1bf10*/  IMAD.MOV.U32 R29, RZ, RZ, RZ ;  /* 0x000000ffff1d7224 */ /* 0x000fd800078e00ff */
.L_x_1657:
        /* <DEDUP_REMOVED lines=19> */
.L_x_1656:
[----:B------:R-:W-:Y:S05]  /*1c050*/  BSYNC.RECONVERGENT B1 ;  /* 0x0000000000017941 */ /* 0x000fea0003800200 */
.L_x_1655:
[----:B------:R-:W-:Y:S01]  /*1c060*/  BSSY.RECONVERGENT B1, `(.L_x_1658) ;  /* 0x0000016000017945 */ /* 0x000fe20003800200 */
[----:B------:R-:W-:Y:S01]  /*1c070*/  PLOP3.LUT P0, PT, PT, PT, PT, 0x80, 0x8 ;  /* 0x000000000008781c */ /* 0x000fe20003f0f070 */
[----:B------:R-:W-:-:S12]  /*1c080*/  IMAD.MOV.U32 R29, RZ, RZ, RZ ;  /* 0x000000ffff1d7224 */ /* 0x000fd800078e00ff */
.L_x_1660:
        /* <DEDUP_REMOVED lines=19> */
.L_x_1659:
[----:B------:R-:W-:Y:S05]  /*1c1c0*/  BSYNC.RECONVERGENT B1 ;  /* 0x0000000000017941 */ /* 0x000fea0003800200 */
.L_x_1658:
[----:B------:R-:W-:Y:S01]  /*1c1d0*/  BSSY.RECONVERGENT B1, `(.L_x_1661) ;  /* 0x0000016000017945 */ /* 0x000fe20003800200 */
[----:B------:R-:W-:Y:S01]  /*1c1e0*/  PLOP3.LUT P0, PT, PT, PT, PT, 0x80, 0x8 ;  /* 0x000000000008781c */ /* 0x000fe20003f0f070 */
[----:B------:R-:W-:-:S12]  /*1c1f0*/  IMAD.MOV.U32 R29, RZ, RZ, RZ ;  /* 0x000000ffff1d7224 */ /* 0x000fd800078e00ff */
.L_x_1663:
        /* <DEDUP_REMOVED lines=19> */
.L_x_1662:
[----:B------:R-:W-:Y:S05]  /*1c330*/  BSYNC.RECONVERGENT B1 ;  /* 0x0000000000017941 */ /* 0x000fea0003800200 */
.L_x_1661:
[----:B------:R-:W-:Y:S01]  /*1c340*/  BSSY.RECONVERGENT B1, `(.L_x_1664) ;  /* 0x0000016000017945 */ /* 0x000fe20003800200 */
[----:B------:R-:W-:Y:S01]  /*1c350*/  PLOP3.LUT P0, PT, PT, PT, PT, 0x80, 0x8 ;  /* 0x000000000008781c */ /* 0x000fe20003f0f070 */
[----:B------:R-:W-:-:S12]  /*1c360*/  IMAD.MOV.U32 R29, RZ, RZ, RZ ;  /* 0x000000ffff1d7224 */ /* 0x000fd800078e00ff */
.L_x_1666:
        /* <DEDUP_REMOVED lines=19> */
.L_x_1665:
[----:B------:R-:W-:Y:S05]  /*1c4a0*/  BSYNC.RECONVERGENT B1 ;  /* 0x0000000000017941 */ /* 0x000fea0003800200 */
.L_x_1664:
[----:B------:R-:W-:Y:S01]  /*1c4b0*/  BSSY.RECONVERGENT B1, `(.L_x_1667) ;  /* 0x0000016000017945 */ /* 0x000fe20003800200 */
[----:B------:R-:W-:Y:S01]  /*1c4c0*/  PLOP3.LUT P0, PT, PT, PT, PT, 0x80, 0x8 ;  /* 0x000000000008781c */ /* 0x000fe20003f0f070 */
[----:B------:R-:W-:-:S12]  /*1c4d0*/  IMAD.MOV.U32 R32, RZ, RZ, RZ ;  /* 0x000000ffff207224 */ /* 0x000fd800078e00ff */
.L_x_1669:
        /* <DEDUP_REMOVED lines=19> */
.L_x_1668:
[----:B------:R-:W-:Y:S05]  /*1c610*/  BSYNC.RECONVERGENT B1 ;  /* 0x0000000000017941 */ /* 0x000fea0003800200 */
.L_x_1667:
[----:B------:R-:W-:Y:S01]  /*1c620*/  BSSY.RECONVERGENT B1, `(.L_x_1670) ;  /* 0x0000016000017945 */ /* 0x000fe20003800200 */
[----:B------:R-:W-:Y:S01]  /*1c630*/  PLOP3.LUT P0, PT, PT, PT, PT, 0x80, 0x8 ;  /* 0x000000000008781c */ /* 0x000fe20003f0f070 */
[----:B------:R-:W-:-:S12]  /*1c640*/  IMAD.MOV.U32 R32, RZ, RZ, RZ ;  /* 0x000000ffff207224 */ /* 0x000fd800078e00ff */
.L_x_1672:
        /* <DEDUP_REMOVED lines=19> */
.L_x_1671:
[----:B------:R-:W-:Y:S05]  /*1c780*/  BSYNC.RECONVERGENT B1 ;  /* 0x0000000000017941 */ /* 0x000fea0003800200 */
.L_x_1670:
[----:B------:R-:W-:Y:S01]  /*1c790*/  BSSY.RECONVERGENT B1, `(.L_x_1673) ;  /* 0x0000016000017945 */ /* 0x000fe20003800200 */
[----:B------:R-:W-:Y:S01]  /*1c7a0*/  PLOP3.LUT P0, PT, PT, PT, PT, 0x80, 0x8 ;  /* 0x000000000008781c */ /* 0x000fe20003f0f070 */
[----:B------:R-:W-:-:S12]  /*1c7b0*/  IMAD.MOV.U32 R32, RZ, RZ, RZ ;  /* 0x000000ffff207224 */ /* 0x000fd800078e00ff */
.L_x_1675:
        /* <DEDUP_REMOVED lines=19> */
.L_x_1674:
[----:B------:R-:W-:Y:S05]  /*1c8f0*/  BSYNC.RECONVERGENT B1 ;  /* 0x0000000000017941 */ /* 0x000fea0003800200 */
.L_x_1673:
[----:B------:R-:W-:Y:S01]  /*1c900*/  BSSY.RECONVERGENT B1, `(.L_x_1676) ;  /* 0x0000016000017945 */ /* 0x000fe20003800200 */
[----:B------:R-:W-:Y:S01]  /*1c910*/  PLOP3.LUT P0, PT, PT, PT, PT, 0x80, 0x8 ;  /* 0x000000000008781c */ /* 0x000fe20003f0f070 */
[----:B------:R-:W-:-:S12]  /*1c920*/  IMAD.MOV.U32 R29, RZ, RZ, RZ ;  /* 0x000000ffff1d7224 */ /* 0x000fd800078e00ff */
.L_x_1678:
        /* <DEDUP_REMOVED lines=19> */
.L_x_1677:
[----:B------:R-:W-:Y:S05]  /*1ca60*/  BSYNC.RECONVERGENT B1 ;  /* 0x0000000000017941 */ /* 0x000fea0003800200 */
.L_x_1676:
[----:B------:R-:W-:Y:S01]  /*1ca70*/  BSSY.RECONVERGENT B1, `(.L_x_1679) ;  /* 0x0000016000017945 */ /* 0x000fe20003800200 */
[----:B------:R-:W-:Y:S01]  /*1ca80*/  PLOP3.LUT P0, PT, PT, PT, PT, 0x80, 0x8 ;  /* 0x000000000008781c */ /* 0x000fe20003f0f070 */
[----:B------:R-:W-:-:S12]  /*1ca90*/  IMAD.MOV.U32 R30, RZ, RZ, RZ ;  /* 0x000000ffff1e7224 */ /* 0x000fd800078e00ff */
.L_x_1681:
        /* <DEDUP_REMOVED lines=19> */
.L_x_1680:
[----:B------:R-:W-:Y:S05]  /*1cbd0*/  BSYNC.RECONVERGENT B1 ;  /* 0x0000000000017941 */ /* 0x000fea0003800200 */
.L_x_1679:
[----:B------:R-:W-:Y:S01]  /*1cbe0*/  BSSY.RECONVERGENT B1, `(.L_x_1682) ;  /* 0x0000016000017945 */ /* 0x000fe20003800200 */
[----:B------:R-:W-:Y:S01]  /*1cbf0*/  PLOP3.LUT P0, PT, PT, PT, PT, 0x80, 0x8 ;  /* 0x000000000008781c */ /* 0x000fe20003f0f070 */
[----:B------:R-:W-:-:S12]  /*1cc00*/  IMAD.MOV.U32 R29, RZ, RZ, RZ ;  /* 0x000000ffff1d7224 */ /* 0x000fd800078e00ff */
.L_x_1684:
        /* <DEDUP_REMOVED lines=19> */
.L_x_1683:
[----:B------:R-:W-:Y:S05]  /*1cd40*/  BSYNC.RECONVERGENT B1 ;  /* 0x0000000000017941 */ /* 0x000fea0003800200 */
.L_x_1682:
[----:B------:R-:W-:Y:S01]  /*1cd50*/  BSSY.RECONVERGENT B1, `(.L_x_1685) ;  /* 0x0000016000017945 */ /* 0x000fe20003800200 */
[----:B------:R-:W-:Y:S01]  /*1cd60*/  PLOP3.LUT P0, PT, PT, PT, PT, 0x80, 0x8 ;  /* 0x000000000008781c */ /* 0x000fe20003f0f070 */
[----:B------:R-:W-:-:S12]  /*1cd70*/  IMAD.MOV.U32 R29, RZ, RZ, RZ ;  /* 0x000000ffff1d7224 */ /* 0x000fd800078e00ff */
.L_x_1687:
        /* <DEDUP_REMOVED lines=19> */
.L_x_1686:
[----:B------:R-:W-:Y:S05]  /*1ceb0*/  BSYNC.RECONVERGENT B1 ;  /* 0x0000000000017941 */ /* 0x000fea0003800200 */
.L_x_1685:
[----:B------:R-:W-:Y:S01]  /*1cec0*/  BSSY.RECONVERGENT B1, `(.L_x_1688) ;  /* 0x0000016000017945 */ /* 0x000fe20003800200 */
[----:B------:R-:W-:Y:S01]  /*1ced0*/  PLOP3.LUT P0, PT, PT, PT, PT, 0x80, 0x8 ;  /* 0x000000000008781c */ /* 0x000fe20003f0f070 */
[----:B------:R-:W-:-:S12]  /*1cee0*/  IMAD.MOV.U32 R29, RZ, RZ, RZ ;  /* 0x000000ffff1d7224 */ /* 0x000fd800078e00ff */
.L_x_1690:
        /* <DEDUP_REMOVED lines=19> */
.L_x_1689:
[----:B------:R-:W-:Y:S05]  /*1d020*/  BSYNC.RECONVERGENT B1 ;  /* 0x0000000000017941 */ /* 0x000fea0003800200 */
.L_x_1688:
[----:B------:R-:W-:Y:S01]  /*1d030*/  BSSY.RECONVERGENT B1, `(.L_x_1691) ;  /* 0x0000016000017945 */ /* 0x000fe20003800200 */
[----:B------:R-:W-:Y:S01]  /*1d040*/  PLOP3.LUT P0, PT, PT, PT, PT, 0x80, 0x8 ;  /* 0x000000000008781c */ /* 0x000fe20003f0f070 */
[----:B------:R-:W-:-:S12]  /*1d050*/  IMAD.MOV.U32 R30, RZ, RZ, RZ ;  /* 0x000000ffff1e7224 */ /* 0x000fd800078e00ff */
.L_x_1693:
        /* <DEDUP_REMOVED lines=19> */
.L_x_1692:
[----:B------:R-:W-:Y:S05]  /*1d190*/  BSYNC.RECONVERGENT B1 ;  /* 0x0000000000017941 */ /* 0x000fea0003800200 */
.L_x_1691:
[----:B------:R-:W-:Y:S01]  /*1d1a0*/  BSSY.RECONVERGENT B1, `(.L_x_1694) ;  /* 0x0000016000017945 */ /* 0x000fe20003800200 */
[----:B------:R-:W-:Y:S01]  /*1d1b0*/  PLOP3.LUT P0, PT, PT, PT, PT, 0x80, 0x8 ;  /* 0x000000000008781c */ /* 0x000fe20003f0f070 */
[----:B------:R-:W-:-:S12]  /*1d1c0*/  IMAD.MOV.U32 R6, RZ, RZ, RZ ;  /* 0x000000ffff067224 */ /* 0x000fd800078e00ff */
.L_x_1696:
        /* <DEDUP_REMOVED lines=19> */
.L_x_1695:
[----:B------:R-:W-:Y:S05]  /*1d300*/  BSYNC.RECONVERGENT B1 ;  /* 0x0000000000017941 */ /* 0x000fea0003800200 */
.L_x_1694:
[----:B------:R-:W-:Y:S01]  /*1d310*/  BSSY.RECONVERGENT B1, `(.L_x_1697) ;  /* 0x0000016000017945 */ /* 0x000fe20003800200 */
[----:B------:R-:W-:Y:S01]  /*1d320*/  PLOP3.LUT P0, PT, PT, PT, PT, 0x80, 0x8 ;  /* 0x000000000008781c */ /* 0x000fe20003f0f070 */
[----:B------:R-:W-:-:S12]  /*1d330*/  IMAD.MOV.U32 R6, RZ, RZ, RZ ;  /* 0x000000ffff067224 */ /* 0x000fd800078e00ff */
.L_x_1699:
        /* <DEDUP_REMOVED lines=19> */
.L_x_1698:
[----:B------:R-:W-:Y:S05]  /*1d470*/  BSYNC.RECONVERGENT B1 ;  /* 0x0000000000017941 */ /* 0x000fea0003800200 */
.L_x_1697:
[----:B------:R-:W-:Y:S01]  /*1d480*/  BSSY.RECONVERGENT B1, `(.L_x_1700) ;  /* 0x0000016000017945 */ /* 0x000fe20003800200 */
[----:B------:R-:W-:Y:S01]  /*1d490*/  PLOP3.LUT P0, PT, PT, PT, PT, 0x80, 0x8 ;  /* 0x000000000008781c */ /* 0x000fe20003f0f070 */
[----:B------:R-:W-:-:S12]  /*1d4a0*/  IMAD.MOV.U32 R27, RZ, RZ, RZ ;  /* 0x000000ffff1b7224 */ /* 0x000fd800078e00ff */
.L_x_1702:
        /* <DEDUP_REMOVED lines=19> */
.L_x_1701:
[----:B------:R-:W-:Y:S05]  /*1d5e0*/  BSYNC.RECONVERGENT B1 ;  /* 0x0000000000017941 */ /* 0x000fea0003800200 */
.L_x_1700:
[----:B------:R-:W-:Y:S01]  /*1d5f0*/  BSSY.RECONVERGENT B1, `(.L_x_1703) ;  /* 0x0000016000017945 */ /* 0x000fe20003800200 */
[----:B------:R-:W-:Y:S01]  /*1d600*/  PLOP3.LUT P0, PT, PT, PT, PT, 0x80, 0x8 ;  /* 0x000000000008781c */ /* 0x000fe20003f0f070 */
[----:B------:R-:W-:-:S12]  /*1d610*/  IMAD.MOV.U32 R30, RZ, RZ, RZ ;  /* 0x000000ffff1e7224 */ /* 0x000fd800078e00ff */
.L_x_1705:
        /* <DEDUP_REMOVED lines=19> */
.L_x_1704:
[----:B------:R-:W-:Y:S05]  /*1d750*/  BSYNC.RECONVERGENT B1 ;  /* 0x0000000000017941 */ /* 0x000fea0003800200 */
.L_x_1703:
[----:B------:R-:W-:Y:S01]  /*1d760*/  BSSY.RECONVERGENT B1, `(.L_x_1706) ;  /* 0x0000016000017945 */ /* 0x000fe20003800200 */
[----:B------:R-:W-:Y:S01]  /*1d770*/  PLOP3.LUT P0, PT, PT, PT, PT, 0x80, 0x8 ;  /* 0x000000000008781c */ /* 0x000fe20003f0f070 */
[----:B------:R-:W-:-:S12]  /*1d780*/  IMAD.MOV.U32 R20, RZ, RZ, RZ ;  /* 0x000000ffff147224 */ /* 0x000fd800078e00ff */
.L_x_1708:
        /* <DEDUP_REMOVED lines=19> */
.L_x_1707:
[----:B------:R-:W-:Y:S05]  /*1d8c0*/  BSYNC.RECONVERGENT B1 ;  /* 0x0000000000017941 */ /* 0x000fea0003800200 */
.L_x_1706:
[----:B------:R-:W-:Y:S01]  /*1d8d0*/  BSSY.RECONVERGENT B1, `(.L_x_1709) ;  /* 0x0000016000017945 */ /* 0x000fe20003800200 */
[----:B------:R-:W-:Y:S01]  /*1d8e0*/  PLOP3.LUT P0, PT, PT, PT, PT, 0x80, 0x8 ;  /* 0x000000000008781c */ /* 0x000fe20003f0f070 */
[----:B------:R-:W-:-:S12]  /*1d8f0*/  IMAD.MOV.U32 R33, RZ, RZ, RZ ;  /* 0x000000ffff217224 */ /* 0x000fd800078e00ff */
.L_x_1711:
        /* <DEDUP_REMOVED lines=19> */
.L_x_1710:
[----:B------:R-:W-:Y:S05]  /*1da30*/  BSYNC.RECONVERGENT B1 ;  /* 0x0000000000017941 */ /* 0x000fea0003800200 */
.L_x_1709:
[----:B------:R-:W-:Y:S01]  /*1da40*/  BSSY.RECONVERGENT B1, `(.L_x_1712) ;  /* 0x0000016000017945 */ /* 0x000fe20003800200 */
[----:B------:R-:W-:Y:S01]  /*1da50*/  PLOP3.LUT P0, PT, PT, PT, PT, 0x80, 0x8 ;  /* 0x000000000008781c */ /* 0x000fe20003f0f070 */
[----:B------:R-:W-:-:S12]  /*1da60*/  IMAD.MOV.U32 R33, RZ, RZ, RZ ;  /* 0x000000ffff217224 */ /* 0x000fd800078e00ff */
.L_x_1714:
        /* <DEDUP_REMOVED lines=19> */
.L_x_1713:
[----:B------:R-:W-:Y:S05]  /*1dba0*/  BSYNC.RECONVERGENT B1 ;  /* 0x0000000000017941 */ /* 0x000fea0003800200 */
.L_x_1712:
[----:B------:R-:W-:Y:S01]  /*1dbb0*/  BSSY.RECONVERGENT B1, `(.L_x_1715) ;  /* 0x0000016000017945 */ /* 0x000fe20003800200 */
[----:B------:R-:W-:Y:S01]  /*1dbc0*/  PLOP3.LUT P0, PT, PT, PT, PT, 0x80, 0x8 ;  /* 0x000000000008781c */ /* 0x000fe20003f0f070 */
[----:B------:R-:W-:-:S12]  /*1dbd0*/  IMAD.MOV.U32 R20, RZ, RZ, RZ ;  /* 0x000000ffff147224 */ /* 0x000fd800078e00ff */
.L_x_1717:
        /* <DEDUP_REMOVED lines=19> */
.L_x_1716:
[----:B------:R-:W-:Y:S05]  /*1dd10*/  BSYNC.RECONVERGENT B1 ;  /* 0x0000000000017941 */ /* 0x000fea0003800200 */
.L_x_1715:
[----:B------:R-:W-:Y:S01]  /*1dd20*/  BSSY.RECONVERGENT B1, `(.L_x_1718) ;  /* 0x0000016000017945 */ /* 0x000fe20003800200 */
[----:B------:R-:W-:Y:S01]  /*1dd30*/  PLOP3.LUT P0, PT, PT, PT, PT, 0x80, 0x8 ;  /* 0x000000000008781c */ /* 0x000fe20003f0f070 */
[----:B------:R-:W-:-:S12]  /*1dd40*/  IMAD.MOV.U32 R20, RZ, RZ, RZ ;  /* 0x000000ffff147224 */ /* 0x000fd800078e00ff */
.L_x_1720:
        /* <DEDUP_REMOVED lines=19> */
.L_x_1719:
[----:B------:R-:W-:Y:S05]  /*1de80*/  BSYNC.RECONVERGENT B1 ;  /* 0x0000000000017941 */ /* 0x000fea0003800200 */
.L_x_1718:
[----:B------:R-:W-:Y:S01]  /*1de90*/  BSSY.RECONVERGENT B1, `(.L_x_1721) ;  /* 0x0000016000017945 */ /* 0x000fe20003800200 */
[----:B------:R-:W-:Y:S01]  /*1dea0*/  PLOP3.LUT P0, PT, PT, PT, PT, 0x80, 0x8 ;  /* 0x000000000008781c */ /* 0x000fe20003f0f070 */
[----:B------:R-:W-:-:S12]  /*1deb0*/  IMAD.MOV.U32 R20, RZ, RZ, RZ ;  /* 0x000000ffff147224 */ /* 0x000fd800078e00ff */
.L_x_1723:
        /* <DEDUP_REMOVED lines=19> */
.L_x_1722:
[----:B------:R-:W-:Y:S05]  /*1dff0*/  BSYNC.RECONVERGENT B1 ;  /* 0x0000000000017941 */ /* 0x000fea0003800200 */
.L_x_1721:
[----:B------:R-:W-:Y:S01]  /*1e000*/  PLOP3.LUT P0, PT, PT, PT, PT, 0x80, 0x8 ;  /* 0x000000000008781c */ /* 0x000fe20003f0f070 */
[----:B------:R-:W-:-:S12]  /*1e010*/  IMAD.MOV.U32 R20, RZ, RZ, RZ ;  /* 0x000000ffff147224 */ /* 0x000fd800078e00ff */
.L_x_1724:
        /* <DEDUP_REMOVED lines=19> */
.L_x_1318:
[----:B01----:R-:W-:Y:S05]  /*1e150*/  BSYNC.RECONVERGENT B0 ;  /* 0x0000000000007941 */ /* 0x003fea0003800200 */
.L_x_1317:
[----:B------:R-:W-:-:S07]  /*1e160*/  IMAD.MOV.U32 R25, RZ, RZ, 0x2 ;  /* 0x00000002ff197424 */ /* 0x000fce00078e00ff */
.L_x_1782:
[----:B------:R-:W0:Y:S01]  /*1e170*/  S2R R31, SR_CgaCtaId ;  /* 0x00000000001f7919 */ /* 0x000e220000008800 */
[C---:B------:R-:W-:Y:S01]  /*1e180*/  IADD3 R21, PT, PT, -R25.reuse, RZ, RZ ;  /* 0x000000ff19157210 */ /* 0x040fe20007ffe1ff */
[----:B------:R-:W-:Y:S01]  /*1e190*/  VIADD R33, R25, 0xffffffff ;  /* 0xffffffff19217836 */ /* 0x000fe20000000000 */
[----:B------:R-:W-:Y:S01]  /*1e1a0*/  SHF.R.U32.HI R30, RZ, 0x1, R25 ;  /* 0x00000001ff1e7819 */ /* 0x000fe20000011619 */
[----:B------:R-:W-:Y:S01]  /*1e1b0*/  BAR.SYNC.DEFER_BLOCKING 0x0 ;  /* 0x0000000000007b1d */ /* 0x000fe20000010000 */
[----:B------:R-:W-:Y:S02]  /*1e1c0*/  LOP3.LUT R21, R16, R21, RZ, 0xc0, !PT ;  /* 0x0000001510157212 */ /* 0x000fe400078ec0ff */
[----:B------:R-:W-:-:S03]  /*1e1d0*/  MOV R20, 0x400 ;  /* 0x0000040000147802 */ /* 0x000fc60000000f00 */
[----:B------:R-:W-:Y:S01]  /*1e1e0*/  IMAD R32, R21, 0x11, RZ ;  /* 0x0000001115207824 */ /* 0x000fe200078e02ff */
[----:B------:R-:W1:Y:S01]  /*1e1f0*/  LDCU UR4, c[0x0][0x3c0] ;  /* 0x00007800ff0477ac */ /* 0x000e620008000800 */
[----:B------:R-:W-:Y:S03]  /*1e200*/  BSSY.RECONVERGENT B0, `(.L_x_1725) ;  /* 0x0000048000007945 */ /* 0x000fe60003800200 */
[----:B------:R-:W-:-:S05]  /*1e210*/  VIMNMX R21, PT, PT, R15, R32, PT ;  /* 0x000000200f157248 */ /* 0x000fca0003fe0100 */
[----:B------:R-:W-:-:S05]  /*1e220*/  IMAD R32, R30, 0x11, R21 ;  /* 0x000000111e207824 */ /* 0x000fca00078e0215 */
[----:B------:R-:W-:-:S05]  /*1e230*/  VIMNMX R32, PT, PT, R15, R32, PT ;  /* 0x000000200f207248 */ /* 0x000fca0003fe0100 */
[----:B------:R-:W-:Y:S01]  /*1e240*/  IMAD R30, R30, 0x11, R32 ;  /* 0x000000111e1e7824 */ /* 0x000fe200078e0220 */
[----:B0-----:R-:W-:-:S05]  /*1e250*/  LEA R20, R31, R20, 0x18 ;  /* 0x000000141f147211 */ /* 0x001fca00078ec0ff */
[----:B------:R-:W-:-:S05]  /*1e260*/  IMAD R31, R16, 0x44, R20 ;  /* 0x00000044101f7824 */ /* 0x000fca00078e0214 */
[----:B------:R0:W-:Y:S04]  /*1e270*/  STS [R31+0x4], R17 ;  /* 0x000004111f007388 */ /* 0x0001e80000000800 */
[----:B------:R2:W-:Y:S04]  /*1e280*/  STS [R31+0x18], R24 ;  /* 0x000018181f007388 */ /* 0x0005e80000000800 */
[----:B---3--:R3:W-:Y:S01]  /*1e290*/  STS [R31+0x1c], R0 ;  /* 0x00001c001f007388 */ /* 0x0087e20000000800 */
[----:B0-----:R-:W-:Y:S02]  /*1e2a0*/  LOP3.LUT R17, R33, R16, RZ, 0xc0, !PT ;  /* 0x0000001021117212 */ /* 0x001fe400078ec0ff */
[----:B------:R-:W-:Y:S01]  /*1e2b0*/  VIMNMX R33, PT, PT, R15, R30, PT ;  /* 0x0000001e0f217248 */ /* 0x000fe20003fe0100 */
[----:B------:R0:W-:Y:S02]  /*1e2c0*/  STS [R31+0x2c], R2 ;  /* 0x00002c021f007388 */ /* 0x0001e40000000800 */
[----:B--2---:R-:W-:-:S02]  /*1e2d0*/  IMAD R24, R17, 0x11, RZ ;  /* 0x0000001111187824 */ /* 0x004fc400078e02ff */
[----:B------:R2:W-:Y:S01]  /*1e2e0*/  STS [R31+0x40], R6 ;  /* 0x000040061f007388 */ /* 0x0005e20000000800 */
[----:B---3--:R-:W-:Y:S02]  /*1e2f0*/  IMAD.IADD R0, R33, 0x1, -R32 ;  /* 0x0000000121007824 */ /* 0x008fe400078e0a20 */
[----:B------:R-:W-:Y:S01]  /*1e300*/  VIMNMX R17, PT, PT, R15, R24, PT ;  /* 0x000000180f117248 */ /* 0x000fe20003fe0100 */
[----:B------:R3:W-:Y:S03]  /*1e310*/  STS [R31], R26 ;  /* 0x0000001a1f007388 */ /* 0x0007e60000000800 */
[CC--:B------:R-:W-:Y:S01]  /*1e320*/  ISETP.GE.AND P0, PT, R17.reuse, R0.reuse, PT ;  /* 0x000000001100720c */ /* 0x0c0fe20003f06270 */
[----:B------:R3:W-:Y:S01]  /*1e330*/  STS [R31+0x8], R27 ;  /* 0x0000081b1f007388 */ /* 0x0007e20000000800 */
[----:B------:R-:W-:Y:S02]  /*1e340*/  IADD3 R0, PT, PT, R17, -R0, RZ ;  /* 0x8000000011007210 */ /* 0x000fe40007ffe0ff */
[----:B0-----:R-:W-:Y:S01]  /*1e350*/  VIADDMNMX R2, R32, -R21, R17, PT ;  /* 0x8000001520027246 */ /* 0x001fe20003800111 */
[----:B------:R3:W-:Y:S01]  /*1e360*/  STS [R31+0xc], R5 ;  /* 0x00000c051f007388 */ /* 0x0007e20000000800 */
[----:B--2---:R-:W-:-:S03]  /*1e370*/  SEL R6, R0, RZ, P0 ;  /* 0x000000ff00067207 */ /* 0x004fc60000000000 */
[----:B------:R3:W-:Y:S01]  /*1e380*/  STS [R31+0x10], R28 ;  /* 0x0000101c1f007388 */ /* 0x0007e20000000800 */
[----:B------:R-:W-:-:S03]  /*1e390*/  ISETP.GE.AND P0, PT, R6, R2, PT ;  /* 0x000000020600720c */ /* 0x000fc60003f06270 */
        /* <DEDUP_REMOVED lines=9> */
[----:B-1----:R-:W-:Y:S05]  /*1e430*/  @P0 BRA `(.L_x_1726) ;  /* 0x0000000000900947 */ /* 0x002fea0003800000 */
[----:B---3--:R-:W-:Y:S02]  /*1e440*/  IMAD.MOV.U32 R7, RZ, RZ, R2 ;  /* 0x000000ffff077224 */ /* 0x008fe400078e0002 */
[----:B------:R-:W-:-:S07]  /*1e450*/  IMAD.IADD R0, R17, 0x1, R32 ;  /* 0x0000000111007824 */ /* 0x000fce00078e0220 */
.L_x_1730:
[----:B------:R-:W-:Y:S01]  /*1e460*/  IADD3 R2, PT, PT, R7, -R6, RZ ;  /* 0x8000000607027210 */ /* 0x000fe20007ffe0ff */
[----:B------:R-:W-:Y:S01]  /*1e470*/  BSSY.RECONVERGENT B1, `(.L_x_1727) ;  /* 0x000001d000017945 */ /* 0x000fe20003800200 */
[----:B------:R-:W-:Y:S01]  /*1e480*/  PLOP3.LUT P0, PT, PT, PT, PT, 0x80, 0x8 ;  /* 0x000000000008781c */ /* 0x000fe20003f0f070 */
[----:B------:R-:W-:Y:S01]  /*1e490*/  IMAD.MOV.U32 R9, RZ, RZ, R7 ;  /* 0x000000ffff097224 */ /* 0x000fe200078e0007 */
[----:B------:R-:W-:Y:S01]  /*1e4a0*/  LEA.HI R3, R2, R2, RZ, 0x1 ;  /* 0x0000000202037211 */ /* 0x000fe200078f08ff */
[----:B------:R-:W-:-:S03]  /*1e4b0*/  HFMA2 R2, -RZ, RZ, 0, 0 ;  /* 0x00000000ff027431 */ /* 0x000fc600000001ff */
[----:B------:R-:W-:-:S04]  /*1e4c0*/  LEA.HI.SX32 R8, R3, R6, 0x1f ;  /* 0x0000000603087211 */ /* 0x000fc800078ffaff */
[----:B------:R-:W-:Y:S01]  /*1e4d0*/  LOP3.LUT R5, RZ, R8, RZ, 0x33, !PT ;  /* 0x00000008ff057212 */ /* 0x000fe200078e33ff */
[----:B------:R-:W-:-:S04]  /*1e4e0*/  IMAD.IADD R3, R21, 0x1, R8 ;  /* 0x0000000115037824 */ /* 0x000fc800078e0208 */
[----:B------:R-:W-:Y:S01]  /*1e4f0*/  IMAD.IADD R5, R0, 0x1, R5 ;  /* 0x0000000100057824 */ /* 0x000fe200078e0205 */
[----:B------:R-:W-:-:S03]  /*1e500*/  LEA R3, R3, R20, 0x2 ;  /* 0x0000001403037211 */ /* 0x000fc600078e10ff */
[----:B------:R-:W-:Y:S02]  /*1e510*/  IMAD R5, R5, 0x4, R20 ;  /* 0x0000000405057824 */ /* 0x000fe400078e0214 */
[----:B------:R0:W1:Y:S04]  /*1e520*/  LDS R23, [R3] ;  /* 0x0000000003177984 */ /* 0x0000680000000800 */
[----:B------:R0:W2:Y:S02]  /*1e530*/  LDS R27, [R5] ;  /* 0x00000000051b7984 */ /* 0x0000a40000000800 */
.L_x_1729:
[----:B0-----:R-:W0:Y:S01]  /*1e540*/  LDC.64 R4, c[0x0][0x3c8] ;  /* 0x0000f200ff047b82 */ /* 0x001e220000000a00 */
[C---:B--2---:R-:W-:Y:S02]  /*1e550*/  IMAD R3, R2.reuse, UR4, R27 ;  /* 0x0000000402037c24 */ /* 0x044fe4000f8e021b */
[----:B-1----:R-:W-:Y:S02]  /*1e560*/  IMAD R7, R2, UR4, R23 ;  /* 0x0000000402077c24 */ /* 0x002fe4000f8e0217 */
        /* <DEDUP_REMOVED lines=13> */
.L_x_1728:
[----:B------:R-:W-:Y:S05]  /*1e640*/  BSYNC.RECONVERGENT B1 ;  /* 0x0000000000017941 */ /* 0x000fea0003800200 */
.L_x_1727:
[----:B------:R-:W-:-:S05]  /*1e650*/  @P2 VIADD R6, R8, 0x1 ;  /* 0x0000000108062836 */ /* 0x000fca0000000000 */
[----:B------:R-:W-:-:S13]  /*1e660*/  ISETP.GE.AND P0, PT, R6, R7, PT ;  /* 0x000000070600720c */ /* 0x000fda0003f06270 */
[----:B------:R-:W-:Y:S05]  /*1e670*/  @!P0 BRA `(.L_x_1730) ;  /* 0xfffffffc00788947 */ /* 0x000fea000383ffff */
.L_x_1726:
[----:B------:R-:W-:Y:S05]  /*1e680*/  BSYNC.RECONVERGENT B0 ;  /* 0x0000000000007941 */ /* 0x000fea0003800200 */
.L_x_1725:
[----:B------:R-:W-:Y:S01]  /*1e690*/  IMAD.IADD R21, R21, 0x1, R6 ;  /* 0x0000000115157824 */ /* 0x000fe200078e0206 */
[----:B------:R-:W-:Y:S01]  /*1e6a0*/  IADD3 R6, PT, PT, -R6, R32, R17 ;  /* 0x0000002006067210 */ /* 0x000fe20007ffe111 */
[----:B------:R-:W0:Y:S01]  /*1e6b0*/  LDCU UR4, c[0x0][0x3c0] ;  /* 0x00007800ff0477ac */ /* 0x000e220008000800 */
[----:B------:R-:W-:Y:S01]  /*1e6c0*/  BSSY.RECONVERGENT B0, `(.L_x_1731) ;  /* 0x000001d000007945 */ /* 0x000fe20003800200 */
[----:B------:R-:W-:Y:S02]  /*1e6d0*/  PLOP3.LUT P0, PT, PT, PT, PT, 0x8, 0x80 ;  /* 0x000000000080781c */ /* 0x000fe40003f0e170 */
[----:B---3--:R-:W-:Y:S01]  /*1e6e0*/  LEA R8, R21, R20, 0x2 ;  /* 0x0000001415087211 */ /* 0x008fe200078e10ff */
[C---:B------:R-:W-:Y:S01]  /*1e6f0*/  IMAD R17, R6.reuse, 0x4, R20 ;  /* 0x0000000406117824 */ /* 0x040fe200078e0214 */
[----:B------:R-:W-:-:S03]  /*1e700*/  ISETP.GE.AND P1, PT, R6, R33, PT ;  /* 0x000000210600720c */ /* 0x000fc60003f26270 */
[----:B------:R1:W2:Y:S04]  /*1e710*/  LDS R34, [R8] ;  /* 0x0000000008227984 */ /* 0x0002a80000000800 */
[----:B------:R1:W3:Y:S06]  /*1e720*/  LDS R35, [R17] ;  /* 0x0000000011237984 */ /* 0x0002ec0000000800 */
[----:B0-----:R-:W-:Y:S05]  /*1e730*/  @P1 BRA `(.L_x_1732) ;  /* 0x0000000000541947 */ /* 0x001fea0003800000 */
[----:B------:R-:W-:Y:S02]  /*1e740*/  ISETP.GE.AND P1, PT, R21, R32, PT ;  /* 0x000000201500720c */ /* 0x000fe40003f26270 */
[----:B------:R-:W-:-:S11]  /*1e750*/  PLOP3.LUT P0, PT, PT, PT, PT, 0x80, 0x8 ;  /* 0x000000000008781c */ /* 0x000fd60003f0f070 */
[----:B------:R-:W-:Y:S05]  /*1e760*/  @P1 BRA `(.L_x_1732) ;  /* 0x0000000000481947 */ /* 0x000fea0003800000 */
[----:B------:R-:W-:Y:S01]  /*1e770*/  PLOP3.LUT P1, PT, PT, PT, PT, 0x80, 0x8 ;  /* 0x000000000008781c */ /* 0x000fe20003f2f070 */
[----:B------:R-:W-:-:S12]  /*1e780*/  IMAD.MOV.U32 R0, RZ, RZ, RZ ;  /* 0x000000ffff007224 */ /* 0x000fd800078e00ff */
.L_x_1733:
[----:B------:R-:W0:Y:S01]  /*1e790*/  LDC.64 R2, c[0x0][0x3c8] ;  /* 0x0000f200ff027b82 */ /* 0x000e220000000a00 */
        /* <DEDUP_REMOVED lines=10> */
[----:B------:R-:W-:Y:S01]  /*1e840*/  HFMA2 R0, -RZ, RZ, 0, 5.9604644775390625e-08 ;  /* 0x00000001ff007431 */ /* 0x000fe200000001ff */
[----:B------:R-:W-:Y:S02]  /*1e850*/  PLOP3.LUT P2, PT, P1, PT, PT, 0x80, 0x8 ;  /* 0x000000000008781c */ /* 0x000fe40000f4f070 */
[----:B------:R-:W-:Y:S02]  /*1e860*/  PLOP3.LUT P0, PT, PT, PT, PT, 0x8, 0x80 ;  /* 0x000000000080781c */ /* 0x000fe40003f0e170 */
[----:B------:R-:W-:-:S09]  /*1e870*/  PLOP3.LUT P1, PT, PT, PT, PT, 0x8, 0x80 ;  /* 0x000000000080781c */ /* 0x000fd20003f2e170 */
[----:B------:R-:W-:Y:S05]  /*1e880*/  @P2 BRA P3, `(.L_x_1733) ;  /* 0xfffffffc00c02947 */ /* 0x000fea000183ffff */
.L_x_1732:
[----:B------:R-:W-:Y:S05]  /*1e890*/  BSYNC.RECONVERGENT B0 ;  /* 0x0000000000007941 */ /* 0x000fea0003800200 */
.L_x_1731:
[----:B--23--:R-:W-:Y:S01]  /*1e8a0*/  SEL R26, R35, R34, P0 ;  /* 0x00000022231a7207 */ /* 0x00cfe20000000000 */
[----:B------:R-:W-:Y:S01]  /*1e8b0*/  VIADD R0, R6, 0x1 ;  /* 0x0000000106007836 */ /* 0x000fe20000000000 */
[----:B------:R0:W2:Y:S01]  /*1e8c0*/  @P0 LDS R35, [R17+0x4] ;  /* 0x0000040011230984 */ /* 0x0000a20000000800 */
[----:B------:R-:W-:Y:S01]  /*1e8d0*/  @!P0 IMAD.MOV R0, RZ, RZ, R6 ;  /* 0x000000ffff008224 */ /* 0x000fe200078e0206 */
[----:B------:R-:W3:Y:S01]  /*1e8e0*/  LDCU UR4, c[0x0][0x3c0] ;  /* 0x00007800ff0477ac */ /* 0x000ee20008000800 */
[----:B------:R-:W-:Y:S01]  /*1e8f0*/  BSSY.RECONVERGENT B0, `(.L_x_1734) ;  /* 0x000001c000007945 */ /* 0x000fe20003800200 */
[----:B------:R0:W4:Y:S01]  /*1e900*/  @!P0 LDS R34, [R8+0x4] ;  /* 0x0000040008228984 */ /* 0x0001220000000800 */
[----:B------:R-:W-:Y:S01]  /*1e910*/  IADD3 R9, PT, PT, R21, 0x1, RZ ;  /* 0x0000000115097810 */ /* 0x000fe20007ffe0ff */
[----:B------:R-:W-:Y:S01]  /*1e920*/  @P0 IMAD.MOV R9, RZ, RZ, R21 ;  /* 0x000000ffff090224 */ /* 0x000fe200078e0215 */
[----:B------:R-:W-:Y:S02]  /*1e930*/  ISETP.GE.AND P2, PT, R0, R33, PT ;  /* 0x000000210000720c */ /* 0x000fe40003f46270 */
        /* <DEDUP_REMOVED lines=8> */
.L_x_1736:
[C---:B--23--:R-:W-:Y:S02]  /*1e9c0*/  IMAD R5, R4.reuse, UR4, R35 ;  /* 0x0000000404057c24 */ /* 0x04cfe4000f8e0223 */
[----:B----4-:R-:W-:Y:S02]  /*1e9d0*/  IMAD R7, R4, UR4, R34 ;  /* 0x0000000404077c24 */ /* 0x010fe4000f8e0222 */
        /* <DEDUP_REMOVED lines=13> */
.L_x_1735:
[----:B---3--:R-:W-:Y:S05]  /*1eab0*/  BSYNC.RECONVERGENT B0 ;  /* 0x0000000000007941 */ /* 0x008fea0003800200 */
.L_x_1734:
[C---:B------:R-:W-:Y:S01]  /*1eac0*/  VIADD R7, R9.reuse, 0x1 ;  /* 0x0000000109077836 */ /* 0x040fe20000000000 */
[----:B------:R-:W-:Y:S01]  /*1ead0*/  @P1 IADD3 R7, PT, PT, R9, RZ, RZ ;  /* 0x000000ff09071210 */ /* 0x000fe20007ffe0ff */
[----:B------:R-:W-:Y:S01]  /*1eae0*/  VIADD R6, R0, 0x1 ;  /* 0x0000000100067836 */ /* 0x000fe20000000000 */
[----:B-12-4-:R-:W-:Y:S01]  /*1eaf0*/  SEL R17, R35, R34, P1 ;  /* 0x0000002223117207 */ /* 0x016fe20000800000 */
[----:B------:R-:W-:Y:S01]  /*1eb00*/  @!P1 IMAD.MOV R6, RZ, RZ, R0 ;  /* 0x000000ffff069224 */ /* 0x000fe200078e0200 */
[----:B------:R-:W0:Y:S01]  /*1eb10*/  LDCU UR4, c[0x0][0x3c0] ;  /* 0x00007800ff0477ac */ /* 0x000e220008000800 */
[----:B------:R-:W-:Y:S01]  /*1eb20*/  @!P1 IMAD R0, R7, 0x4, R20 ;  /* 0x0000000407009824 */ /* 0x000fe200078e0214 */
[----:B------:R-:W-:Y:S01]  /*1eb30*/  BSSY.RECONVERGENT B0, `(.L_x_1737) ;  /* 0x000001c000007945 */ /* 0x000fe20003800200 */
[----:B------:R-:W-:Y:S02]  /*1eb40*/  PLOP3.LUT P0, PT, PT, PT, PT, 0x8, 0x80 ;  /* 0x000000000080781c */ /* 0x000fe40003f0e170 */
[C---:B------:R-:W-:Y:S01]  /*1eb50*/  @P1 LEA R2, R6.reuse, R20, 0x2 ;  /* 0x0000001406021211 */ /* 0x040fe200078e10ff */
[----:B------:R1:W2:Y:S04]  /*1eb60*/  @!P1 LDS R34, [R0] ;  /* 0x0000000000229984 */ /* 0x0002a80000000800 */
[----:B------:R1:W3:Y:S01]  /*1eb70*/  @P1 LDS R35, [R2] ;  /* 0x0000000002231984 */ /* 0x0002e20000000800 */
[----:B------:R-:W-:-:S13]  /*1eb80*/  ISETP.GE.AND P1, PT, R6, R33, PT ;  /* 0x000000210600720c */ /* 0x000fda0003f26270 */
[----:B01----:R-:W-:Y:S05]  /*1eb90*/  @P1 BRA `(.L_x_1738) ;  /* 0x0000000000541947 */ /* 0x003fea0003800000 */
[----:B------:R-:W-:Y:S02]  /*1eba0*/  ISETP.GE.AND P1, PT, R7, R32, PT ;  /* 0x000000200700720c */ /* 0x000fe40003f26270 */
[----:B------:R-:W-:-:S11]  /*1ebb0*/  PLOP3.LUT P0, PT, PT, PT, PT, 0x80, 0x8 ;  /* 0x000000000008781c */ /* 0x000fd60003f0f070 */
[----:B------:R-:W-:Y:S05]  /*1ebc0*/  @P1 BRA `(.L_x_1738) ;  /* 0x0000000000481947 */ /* 0x000fea0003800000 */
[----:B------:R-:W-:Y:S01]  /*1ebd0*/  PLOP3.LUT P1, PT, PT, PT, PT, 0x80, 0x8 ;  /* 0x000000000008781c */ /* 0x000fe20003f2f070 */
[----:B------:R-:W-:-:S12]  /*1ebe0*/  IMAD.MOV.U32 R0, RZ, RZ, RZ ;  /* 0x000000ffff007224 */ /* 0x000fd800078e00ff */
.L_x_1739:
        /* <DEDUP_REMOVED lines=16> */
.L_x_1738:
[----:B------:R-:W-:Y:S05]  /*1ecf0*/  BSYNC.RECONVERGENT B0 ;  /* 0x0000000000007941 */ /* 0x000fea0003800200 */
.L_x_1737:
[C---:B------:R-:W-:Y:S01]  /*1ed00*/  VIADD R0, R6.reuse, 0x1 ;  /* 0x0000000106007836 */ /* 0x040fe20000000000 */
[----:B------:R-:W-:Y:S01]  /*1ed10*/  @!P0 IADD3 R0, PT, PT, R6, RZ, RZ ;  /* 0x000000ff06008210 */ /* 0x000fe20007ffe0ff */
[----:B------:R-:W0:Y:S01]  /*1ed20*/  LDCU UR4, c[0x0][0x3c0] ;  /* 0x00007800ff0477ac */ /* 0x000e220008000800 */
[----:B------:R-:W-:Y:S01]  /*1ed30*/  IADD3 R9, PT, PT, R7, 0x1, RZ ;  /* 0x0000000107097810 */ /* 0x000fe20007ffe0ff */
[----:B------:R-:W-:Y:S01]  /*1ed40*/  @P0 IMAD.MOV R9, RZ, RZ, R7 ;  /* 0x000000ffff090224 */ /* 0x000fe200078e0207 */
[C---:B------:R-:W-:Y:S01]  /*1ed50*/  ISETP.GE.AND P1, PT, R0.reuse, R33, PT ;  /* 0x000000210000720c */ /* 0x040fe20003f26270 */
[--C-:B------:R-:W-:Y:S01]  /*1ed60*/  @P0 IMAD R3, R0, 0x4, R20.reuse ;  /* 0x0000000400030824 */ /* 0x100fe200078e0214 */
[----:B------:R-:W-:Y:S01]  /*1ed70*/  BSSY.RECONVERGENT B0, `(.L_x_1740) ;  /* 0x000001c000007945 */ /* 0x000fe20003800200 */
[----:B------:R-:W-:Y:S01]  /*1ed80*/  @!P0 IMAD R2, R9, 0x4, R20 ;  /* 0x0000000409028824 */ /* 0x000fe200078e0214 */
[----:B--23--:R-:W-:Y:S02]  /*1ed90*/  SEL R27, R35, R34, P0 ;  /* 0x00000022231b7207 */ /* 0x00cfe40000000000 */
[----:B------:R1:W2:Y:S04]  /*1eda0*/  @P0 LDS R35, [R3] ;  /* 0x0000000003230984 */ /* 0x0002a80000000800 */
[----:B------:R1:W3:Y:S01]  /*1edb0*/  @!P0 LDS R34, [R2] ;  /* 0x0000000002228984 */ /* 0x0002e20000000800 */
[----:B------:R-:W-:-:S02]  /*1edc0*/  PLOP3.LUT P0, PT, PT, PT, PT, 0x8, 0x80 ;  /* 0x000000000080781c */ /* 0x000fc40003f0e170 */
[----:B------:R-:W-:Y:S11]  /*1edd0*/  @P1 BRA `(.L_x_1741) ;  /* 0x0000000000541947 */ /* 0x000ff60003800000 */
[----:B------:R-:W-:Y:S02]  /*1ede0*/  ISETP.GE.AND P1, PT, R9, R32, PT ;  /* 0x000000200900720c */ /* 0x000fe40003f26270 */
[----:B------:R-:W-:-:S11]  /*1edf0*/  PLOP3.LUT P0, PT, PT, PT, PT, 0x80, 0x8 ;  /* 0x000000000008781c */ /* 0x000fd60003f0f070 */
[----:B------:R-:W-:Y:S05]  /*1ee00*/  @P1 BRA `(.L_x_1741) ;  /* 0x0000000000481947 */ /* 0x000fea0003800000 */
[----:B------:R-:W-:Y:S01]  /*1ee10*/  HFMA2 R4, -RZ, RZ, 0, 0 ;  /* 0x00000000ff047431 */ /* 0x000fe200000001ff */
[----:B------:R-:W-:-:S13]  /*1ee20*/  PLOP3.LUT P1, PT, PT, PT, PT, 0x80, 0x8 ;  /* 0x000000000008781c */ /* 0x000fda0003f2f070 */
.L_x_1742:
        /* <DEDUP_REMOVED lines=16> */
.L_x_1741:
[----:B0-----:R-:W-:Y:S05]  /*1ef30*/  BSYNC.RECONVERGENT B0 ;  /* 0x0000000000007941 */ /* 0x001fea0003800200 */
.L_x_1740:
[----:B------:R-:W-:Y:S01]  /*1ef40*/  IADD3 R4, PT, PT, R0, 0x1, RZ ;  /* 0x0000000100047810 */ /* 0x000fe20007ffe0ff */
[----:B------:R-:W-:Y:S01]  /*1ef50*/  @!P0 IMAD.MOV R4, RZ, RZ, R0 ;  /* 0x000000ffff048224 */ /* 0x000fe200078e0200 */
[----:B------:R-:W0:Y:S01]  /*1ef60*/  LDCU UR4, c[0x0][0x3c0] ;  /* 0x00007800ff0477ac */ /* 0x000e220008000800 */
[----:B------:R-:W-:Y:S01]  /*1ef70*/  VIADD R21, R9, 0x1 ;  /* 0x0000000109157836 */ /* 0x000fe20000000000 */
[----:B------:R-:W-:Y:S01]  /*1ef80*/  BSSY.RECONVERGENT B0, `(.L_x_1743) ;  /* 0x000001f000007945 */ /* 0x000fe20003800200 */
[----:B------:R-:W-:Y:S01]  /*1ef90*/  @P0 IMAD.MOV R21, RZ, RZ, R9 ;  /* 0x000000ffff150224 */ /* 0x000fe200078e0209 */
[C---:B------:R-:W-:Y:S01]  /*1efa0*/  ISETP.GE.AND P1, PT, R4.reuse, R33, PT ;  /* 0x000000210400720c */ /* 0x040fe20003f26270 */
[----:B-1----:R-:W-:Y:S01]  /*1efb0*/  @P0 IMAD R2, R4, 0x4, R20 ;  /* 0x0000000404020824 */ /* 0x002fe200078e0214 */
[----:B--23--:R-:W-:Y:S02]  /*1efc0*/  SEL R5, R35, R34, P0 ;  /* 0x0000002223057207 */ /* 0x00cfe40000000000 */
[----:B------:R-:W-:-:S02]  /*1efd0*/  @!P0 LEA R0, R21, R20, 0x2 ;  /* 0x0000001415008211 */ /* 0x000fc400078e10ff */
[----:B------:R1:W2:Y:S04]  /*1efe0*/  @P0 LDS R35, [R2] ;  /* 0x0000000002230984 */ /* 0x0002a80000000800 */
[----:B------:R1:W3:Y:S01]  /*1eff0*/  @!P0 LDS R34, [R0] ;  /* 0x0000000000228984 */ /* 0x0002e20000000800 */
[----:B------:R-:W-:Y:S02]  /*1f000*/  PLOP3.LUT P0, PT, PT, PT, PT, 0x8, 0x80 ;  /* 0x000000000080781c */ /* 0x000fe40003f0e170 */
[----:B------:R-:W-:Y:S11]  /*1f010*/  @P1 BRA `(.L_x_1744) ;  /* 0x0000000000541947 */ /* 0x000ff60003800000 */
[----:B------:R-:W-:Y:S02]  /*1f020*/  ISETP.GE.AND P1, PT, R21, R32, PT ;  /* 0x000000201500720c */ /* 0x000fe40003f26270 */
[----:B------:R-:W-:-:S11]  /*1f030*/  PLOP3.LUT P0, PT, PT, PT, PT, 0x80, 0x8 ;  /* 0x000000000008781c */ /* 0x000fd60003f0f070 */
[----:B------:R-:W-:Y:S05]  /*1f040*/  @P1 BRA `(.L_x_1744) ;  /* 0x0000000000481947 */ /* 0x000fea0003800000 */
[----:B------:R-:W-:Y:S01]  /*1f050*/  PLOP3.LUT P1, PT, PT, PT, PT, 0x80, 0x8 ;  /* 0x000000000008781c */ /* 0x000fe20003f2f070 */
[----:B-1----:R-:W-:-:S12]  /*1f060*/  IMAD.MOV.U32 R0, RZ, RZ, RZ ;  /* 0x000000ffff007224 */ /* 0x002fd800078e00ff */
.L_x_1745:
        /* <DEDUP_REMOVED lines=16> */
.L_x_1744:
[----:B0-----:R-:W-:Y:S05]  /*1f170*/  BSYNC.RECONVERGENT B0 ;  /* 0x0000000000007941 */ /* 0x001fea0003800200 */
.L_x_1743:
[----:B-1----:R-:W-:Y:S01]  /*1f180*/  VIADD R0, R4, 0x1 ;  /* 0x0000000104007836 */ /* 0x002fe20000000000 */
[----:B------:R-:W0:Y:S01]  /*1f190*/  LDCU UR4, c[0x0][0x3c0] ;  /* 0x00007800ff0477ac */ /* 0x000e220008000800 */
[----:B------:R-:W-:Y:S01]  /*1f1a0*/  @!P0 IMAD.MOV R0, RZ, RZ, R4 ;  /* 0x000000ffff008224 */ /* 0x000fe200078e0204 */
[----:B------:R-:W-:Y:S01]  /*1f1b0*/  BSSY.RECONVERGENT B0, `(.L_x_1746) ;  /* 0x0000020000007945 */ /* 0x000fe20003800200 */
[C---:B------:R-:W-:Y:S01]  /*1f1c0*/  VIADD R9, R21.reuse, 0x1 ;  /* 0x0000000115097836 */ /* 0x040fe20000000000 */
[----:B------:R-:W-:Y:S02]  /*1f1d0*/  @P0 IADD3 R9, PT, PT, R21, RZ, RZ ;  /* 0x000000ff15090210 */ /* 0x000fe40007ffe0ff */
[C---:B------:R-:W-:Y:S02]  /*1f1e0*/  ISETP.GE.AND P1, PT, R0.reuse, R33, PT ;  /* 0x000000210000720c */ /* 0x040fe40003f26270 */
[----:B------:R-:W-:Y:S01]  /*1f1f0*/  @P0 LEA R3, R0, R20, 0x2 ;  /* 0x0000001400030211 */ /* 0x000fe200078e10ff */
[----:B------:R-:W-:Y:S01]  /*1f200*/  @!P0 IMAD R2, R9, 0x4, R20 ;  /* 0x0000000409028824 */ /* 0x000fe200078e0214 */
[----:B--23--:R-:W-:-:S03]  /*1f210*/  SEL R28, R35, R34, P0 ;  /* 0x00000022231c7207 */ /* 0x00cfc60000000000 */
[----:B------:R1:W2:Y:S04]  /*1f220*/  @P0 LDS R35, [R3] ;  /* 0x0000000003230984 */ /* 0x0002a80000000800 */
[----:B------:R1:W3:Y:S01]  /*1f230*/  @!P0 LDS R34, [R2] ;  /* 0x0000000002228984 */ /* 0x0002e20000000800 */
[----:B------:R-:W-:Y:S01]  /*1f240*/  PLOP3.LUT P0, PT, PT, PT, PT, 0x8, 0x80 ;  /* 0x000000000080781c */ /* 0x000fe20003f0e170 */
[----:B0-----:R-:W-:-:S12]  /*1f250*/  @P1 BRA `(.L_x_1747) ;  /* 0x0000000000541947 */ /* 0x001fd80003800000 */
[----:B------:R-:W-:Y:S02]  /*1f260*/  ISETP.GE.AND P1, PT, R9, R32, PT ;  /* 0x000000200900720c */ /* 0x000fe40003f26270 */
[----:B------:R-:W-:-:S11]  /*1f270*/  PLOP3.LUT P0, PT, PT, PT, PT, 0x80, 0x8 ;  /* 0x000000000008781c */ /* 0x000fd60003f0f070 */
[----:B------:R-:W-:Y:S05]  /*1f280*/  @P1 BRA `(.L_x_1747) ;  /* 0x0000000000481947 */ /* 0x000fea0003800000 */
[----:B------:R-:W-:Y:S01]  /*1f290*/  PLOP3.LUT P1, PT, PT, PT, PT, 0x80, 0x8 ;  /* 0x000000000008781c */ /* 0x000fe20003f2f070 */
[----:B------:R-:W-:-:S12]  /*1f2a0*/  IMAD.MOV.U32 R4, RZ, RZ, RZ ;  /* 0x000000ffff047224 */ /* 0x000fd800078e00ff */
.L_x_1748:
        /* <DEDUP_REMOVED lines=16> */
.L_x_1747:
[----:B------:R-:W-:Y:S05]  /*1f3b0*/  BSYNC.RECONVERGENT B0 ;  /* 0x0000000000007941 */ /* 0x000fea0003800200 */
.L_x_1746:
[C---:B-1----:R-:W-:Y:S01]  /*1f3c0*/  VIADD R2, R0.reuse, 0x1 ;  /* 0x0000000100027836 */ /* 0x042fe20000000000 */
        /* <DEDUP_REMOVED lines=16> */
[----:B-1----:R-:W-:Y:S01]  /*1f4d0*/  HFMA2 R0, -RZ, RZ, 0, 0 ;  /* 0x00000000ff007431 */ /* 0x002fe200000001ff */
[----:B------:R-:W-:-:S13]  /*1f4e0*/  PLOP3.LUT P1, PT, PT, PT, PT, 0x80, 0x8 ;  /* 0x000000000008781c */ /* 0x000fda0003f2f070 */
.L_x_1751:
        /* <DEDUP_REMOVED lines=16> */
.L_x_1750:
[----:B0-----:R-:W-:Y:S05]  /*1f5f0*/  BSYNC.RECONVERGENT B0 ;  /* 0x0000000000007941 */ /* 0x001fea0003800200 */
.L_x_1749:
[----:B-1----:R-:W-:Y:S01]  /*1f600*/  IADD3 R0, PT, PT, R2, 0x1, RZ ;  /* 0x0000000102007810 */ /* 0x002fe20007ffe0ff */
[----:B------:R-:W-:Y:S01]  /*1f610*/  @!P0 IMAD.MOV R0, RZ, RZ, R2 ;  /* 0x000000ffff008224 */ /* 0x000fe200078e0202 */
[----:B------:R-:W0:Y:S01]  /*1f620*/  LDCU UR4, c[0x0][0x3c0] ;  /* 0x00007800ff0477ac */ /* 0x000e220008000800 */
[----:B------:R-:W-:Y:S01]  /*1f630*/  VIADD R21, R23, 0x1 ;  /* 0x0000000117157836 */ /* 0x000fe20000000000 */
[----:B------:R-:W-:Y:S01]  /*1f640*/  BSSY.RECONVERGENT B0, `(.L_x_1752) ;  /* 0x000001f000007945 */ /* 0x000fe20003800200 */
[----:B------:R-:W-:Y:S01]  /*1f650*/  @P0 IMAD.MOV R21, RZ, RZ, R23 ;  /* 0x000000ffff150224 */ /* 0x000fe200078e0217 */
[C---:B------:R-:W-:Y:S02]  /*1f660*/  ISETP.GE.AND P1, PT, R0.reuse, R33, PT ;  /* 0x000000210000720c */ /* 0x040fe40003f26270 */
[----:B--23--:R-:W-:Y:S02]  /*1f670*/  SEL R24, R35, R34, P0 ;  /* 0x0000002223187207 */ /* 0x00cfe40000000000 */
[----:B------:R-:W-:Y:S01]  /*1f680*/  @!P0 LEA R2, R21, R20, 0x2 ;  /* 0x0000001415028211 */ /* 0x000fe200078e10ff */
[----:B------:R-:W-:-:S04]  /*1f690*/  @P0 IMAD R20, R0, 0x4, R20 ;  /* 0x0000000400140824 */ /* 0x000fc800078e0214 */
[----:B------:R1:W2:Y:S04]  /*1f6a0*/  @!P0 LDS R34, [R2] ;  /* 0x0000000002228984 */ /* 0x0002a80000000800 */
[----:B------:R1:W3:Y:S01]  /*1f6b0*/  @P0 LDS R35, [R20] ;  /* 0x0000000014230984 */ /* 0x0002e20000000800 */
[----:B------:R-:W-:Y:S01]  /*1f6c0*/  PLOP3.LUT P0, PT, PT, PT, PT, 0x8, 0x80 ;  /* 0x000000000080781c */ /* 0x000fe20003f0e170 */
[----:B0-----:R-:W-:-:S12]  /*1f6d0*/  @P1 BRA `(.L_x_1753) ;  /* 0x0000000000541947 */ /* 0x001fd80003800000 */
[----:B------:R-:W-:Y:S02]  /*1f6e0*/  ISETP.GE.AND P1, PT, R21, R32, PT ;  /* 0x000000201500720c */ /* 0x000fe40003f26270 */
[----:B------:R-:W-:-:S11]  /*1f6f0*/  PLOP3.LUT P0, PT, PT, PT, PT, 0x80, 0x8 ;  /* 0x000000000008781c */ /* 0x000fd60003f0f070 */
[----:B------:R-:W-:Y:S05]  /*1f700*/  @P1 BRA `(.L_x_1753) ;  /* 0x0000000000481947 */ /* 0x000fea0003800000 */
[----:B------:R-:W-:Y:S01]  /*1f710*/  PLOP3.LUT P1, PT, PT, PT, PT, 0x80, 0x8 ;  /* 0x000000000008781c */ /* 0x000fe20003f2f070 */
[----:B-1----:R-:W-:-:S12]  /*1f720*/  IMAD.MOV.U32 R2, RZ, RZ, RZ ;  /* 0x000000ffff027224 */ /* 0x002fd800078e00ff */
.L_x_1754:
        /* <DEDUP_REMOVED lines=16> */
.L_x_1753:
[----:B------:R-:W-:Y:S05]  /*1f830*/  BSYNC.RECONVERGENT B0 ;  /* 0x0000000000007941 */ /* 0x000fea0003800200 */
.L_x_1752:
[----:B------:R-:W0:Y:S01]  /*1f840*/  S2UR UR5, SR_CgaCtaId ;  /* 0x00000000000579c3 */ /* 0x000e220000008800 */
[----:B-1----:R-:W-:Y:S01]  /*1f850*/  VIADD R2, R0, 0x1 ;  /* 0x0000000100027836 */ /* 0x002fe20000000000 */
[----:B------:R-:W-:Y:S01]  /*1f860*/  UMOV UR4, 0x400 ;  /* 0x0000040000047882 */ /* 0x000fe20000000000 */
[----:B------:R-:W-:Y:S01]  /*1f870*/  @!P0 IMAD.MOV R2, RZ, RZ, R0 ;  /* 0x000000ffff028224 */ /* 0x000fe200078e0200 */
[----:B------:R-:W-:Y:S01]  /*1f880*/  BSSY.RECONVERGENT B0, `(.L_x_1755) ;  /* 0x0000022000007945 */ /* 0x000fe20003800200 */
[C---:B------:R-:W-:Y:S01]  /*1f890*/  VIADD R23, R21.reuse, 0x1 ;  /* 0x0000000115177836 */ /* 0x040fe20000000000 */
[----:B------:R-:W-:Y:S02]  /*1f8a0*/  @P0 IADD3 R23, PT, PT, R21, RZ, RZ ;  /* 0x000000ff15170210 */ /* 0x000fe40007ffe0ff */
[----:B------:R-:W-:Y:S02]  /*1f8b0*/  ISETP.GE.AND P1, PT, R2, R33, PT ;  /* 0x000000210200720c */ /* 0x000fe40003f26270 */
[----:B--23--:R-:W-:Y:S01]  /*1f8c0*/  SEL R0, R35, R34, P0 ;  /* 0x0000002223007207 */ /* 0x00cfe20000000000 */
[----:B0-----:R-:W-:-:S06]  /*1f8d0*/  ULEA UR4, UR5, UR4, 0x18 ;  /* 0x0000000405047291 */ /* 0x001fcc000f8ec0ff */
[----:B------:R-:W-:Y:S02]  /*1f8e0*/  @!P0 LEA R4, R23, UR4, 0x2 ;  /* 0x0000000417048c11 */ /* 0x000fe4000f8e10ff */
        /* <DEDUP_REMOVED lines=11> */
.L_x_1757:
        /* <DEDUP_REMOVED lines=16> */
.L_x_1756:
[----:B0-----:R-:W-:Y:S05]  /*1faa0*/  BSYNC.RECONVERGENT B0 ;  /* 0x0000000000007941 */ /* 0x001fea0003800200 */
.L_x_1755:
        /* <DEDUP_REMOVED lines=22> */
.L_x_1760:
        /* <DEDUP_REMOVED lines=16> */
.L_x_1759:
[----:B0-----:R-:W-:Y:S05]  /*1fd10*/  BSYNC.RECONVERGENT B0 ;  /* 0x0000000000007941 */ /* 0x001fea0003800200 */
.L_x_1758:
        /* <DEDUP_REMOVED lines=22> */
.L_x_1763:
        /* <DEDUP_REMOVED lines=16> */
.L_x_1762:
[----:B0-----:R-:W-:Y:S05]  /*1ff80*/  BSYNC.RECONVERGENT B0 ;  /* 0x0000000000007941 */ /* 0x001fea0003800200 */
.L_x_1761:
[----:B------:R-:W0:Y:S01]  /*1ff90*/  S2UR UR5, SR_CgaCtaId ;  /* 0x00000000000579c3 */ /* 0x000e220000008800 */
[----:B------:R-:W-:Y:S01]  /*1ffa0*/  VIADD R30, R2, 0x1 ;  /* 0x00000001021e7836 */ /* 0x000fe20000000000 */
        /* <DEDUP_REMOVED lines=9> */
[----:B-1----:R-:W-:-:S03]  /*20040*/  @P0 LEA R6, R30, UR4, 0x2 ;  /* 0x000000041e060c11 */ /* 0x002fc6000f8e10ff */
        /* <DEDUP_REMOVED lines=10> */
.L_x_1766:
        /* <DEDUP_REMOVED lines=16> */
.L_x_1765:
[----:B0-----:R-:W-:Y:S05]  /*201f0*/  BSYNC.RECONVERGENT B0 ;  /* 0x0000000000007941 */ /* 0x001fea0003800200 */
.L_x_1764:
        /* <DEDUP_REMOVED lines=8> */
[----:B-123--:R-:W-:Y:S01]  /*20280*/  SEL R2, R35, R34, P0 ;  /* 0x0000002223027207 */ /* 0x00efe20000000000 */
        /* <DEDUP_REMOVED lines=13> */
.L_x_1769:
        /* <DEDUP_REMOVED lines=16> */
.L_x_1768:
[----:B0-----:R-:W-:Y:S05]  /*20460*/  BSYNC.RECONVERGENT B0 ;  /* 0x0000000000007941 */ /* 0x001fea0003800200 */
.L_x_1767:
        /* <DEDUP_REMOVED lines=22> */
.L_x_1772:
        /* <DEDUP_REMOVED lines=16> */
.L_x_1771:
[----:B0-----:R-:W-:Y:S05]  /*206d0*/  BSYNC.RECONVERGENT B0 ;  /* 0x0000000000007941 */ /* 0x001fea0003800200 */
.L_x_1770:
        /* <DEDUP_REMOVED lines=22> */
.L_x_1775:
        /* <DEDUP_REMOVED lines=16> */
.L_x_1774:
[----:B0-----:R-:W-:Y:S05]  /*20940*/  BSYNC.RECONVERGENT B0 ;  /* 0x0000000000007941 */ /* 0x001fea0003800200 */
.L_x_1773:
        /* <DEDUP_REMOVED lines=22> */
.L_x_1778:
        /* <DEDUP_REMOVED lines=16> */
.L_x_1777:
[----:B0-----:R-:W-:Y:S05]  /*20bb0*/  BSYNC.RECONVERGENT B0 ;  /* 0x0000000000007941 */ /* 0x001fea0003800200 */
.L_x_1776:
[----:B------:R-:W0:Y:S01]  /*20bc0*/  S2UR UR5, SR_CgaCtaId ;  /* 0x00000000000579c3 */ /* 0x000e220000008800 */
[----:B------:R-:W-:Y:S01]  /*20bd0*/  UMOV UR4, 0x400 ;  /* 0x0000040000047882 */ /* 0x000fe20000000000 */
[----:B-1----:R-:W-:Y:S01]  /*20be0*/  VIADD R21, R6, 0x1 ;  /* 0x0000000106157836 */ /* 0x002fe20000000000 */
[----:B------:R-:W-:Y:S01]  /*20bf0*/  BSSY.RECONVERGENT B0, `(.L_x_1779) ;  /* 0x0000023000007945 */ /* 0x000fe20003800200 */
[----:B------:R-:W-:Y:S01]  /*20c00*/  @P0 IMAD.MOV R21, RZ, RZ, R6 ;  /* 0x000000ffff150224 */ /* 0x000fe200078e0206 */
[----:B------:R-:W-:Y:S01]  /*20c10*/  IADD3 R6, PT, PT, R8, 0x1, RZ ;  /* 0x0000000108067810 */ /* 0x000fe20007ffe0ff */
[----:B------:R-:W-:Y:S01]  /*20c20*/  @!P0 IMAD.MOV R6, RZ, RZ, R8 ;  /* 0x000000ffff068224 */ /* 0x000fe200078e0208 */
        /* <DEDUP_REMOVED lines=10> */
[----:B------:R-:W-:Y:S02]  /*20cd0*/  ISETP.GE.AND P0, PT, R21, R32, PT ;  /* 0x000000201500720c */ /* 0x000fe40003f06270 */
[----:B---3--:R-:W-:-:S11]  /*20ce0*/  MOV R6, R35 ;  /* 0x0000002300067202 */ /* 0x008fd60000000f00 */
[----:B------:R-:W-:Y:S05]  /*20cf0*/  @P0 BRA `(.L_x_1780) ;  /* 0x0000000000480947 */ /* 0x000fea0003800000 */
[----:B------:R-:W-:Y:S01]  /*20d00*/  PLOP3.LUT P0, PT, PT, PT, PT, 0x80, 0x8 ;  /* 0x000000000008781c */ /* 0x000fe20003f0f070 */
[----:B------:R-:W-:-:S12]  /*20d10*/  IMAD.MOV.U32 R30, RZ, RZ, RZ ;  /* 0x000000ffff1e7224 */ /* 0x000fd800078e00ff */
.L_x_1781:
        /* <DEDUP_REMOVED lines=16> */
.L_x_1780:
[----:B------:R-:W-:Y:S05]  /*20e20*/  BSYNC.RECONVERGENT B0 ;  /* 0x0000000000007941 */ /* 0x000fea0003800200 */
.L_x_1779:
[C---:B------:R-:W-:Y:S01]  /*20e30*/  ISETP.GE.U32.AND P0, PT, R25.reuse, 0x81, PT ;  /* 0x000000811900780c */ /* 0x040fe20003f06070 */
[----:B------:R-:W-:-:S12]  /*20e40*/  IMAD.SHL.U32 R25, R25, 0x2, RZ ;  /* 0x0000000219197824 */ /* 0x000fd800078e00ff */
[----:B------:R-:W-:Y:S05]  /*20e50*/  @!P0 BRA `(.L_x_1782) ;  /* 0xffffffd000c48947 */ /* 0x000fea000383ffff */
[----:B------:R-:W3:Y:S01]  /*20e60*/  S2R R36, SR_TID.X ;  /* 0x0000000000247919 */ /* 0x000ee20000002100 */
[----:B------:R-:W0:Y:S02]  /*20e70*/  LDCU.U8 UR4, c[0x0][0x380] ;  /* 0x00007000ff0477ac */ /* 0x000e240008000000 */
[----:B0-----:R-:W-:-:S04]  /*20e80*/  UPRMT UR4, UR4, 0x8880, URZ ;  /* 0x0000888004047896 */ /* 0x001fc800080000ff */
[----:B------:R-:W-:Y:S01]  /*20e90*/  UISETP.NE.AND UP0, UPT, UR4, URZ, UPT ;  /* 0x000000ff0400728c */ /* 0x000fe2000bf05270 */
[C---:B---3--:R-:W-:Y:S02]  /*20ea0*/  LOP3.LUT R35, R36.reuse, 0x1f, RZ, 0xc0, !PT ;  /* 0x0000001f24237812 */ /* 0x048fe400078ec0ff */
[----:B------:R-:W-:-:S05]  /*20eb0*/  LOP3.LUT R36, R36, 0x3e0, RZ, 0xc0, !PT ;  /* 0x000003e024247812 */ /* 0x000fca00078ec0ff */
[----:B------:R-:W-:-:S04]  /*20ec0*/  IMAD R34, R36, 0x11, R35 ;  /* 0x0000001124227824 */ /* 0x000fc800078e0223 */
[C---:B------:R-:W-:Y:S01]  /*20ed0*/  VIADD R20, R34.reuse, 0x40 ;  /* 0x0000004022147836 */ /* 0x040fe20000000000 */
[C---:B------:R-:W-:Y:S01]  /*20ee0*/  IADD3 R33, PT, PT, R34.reuse, 0x60, RZ ;  /* 0x0000006022217810 */ /* 0x040fe20007ffe0ff */
[C---:B------:R-:W-:Y:S01]  /*20ef0*/  VIADD R32, R34.reuse, 0x200 ;  /* 0x0000020022207836 */ /* 0x040fe20000000000 */
[C---:B------:R-:W-:Y:S01]  /*20f00*/  IADD3 R31, PT, PT, R34.reuse, 0xa0, RZ ;  /* 0x000000a0221f7810 */ /* 0x040fe20007ffe0ff */
[C---:B------:R-:W-:Y:S01]  /*20f10*/  VIADD R30, R34.reuse, 0x80 ;  /* 0x00000080221e7836 */ /* 0x040fe20000000000 */
[C---:B------:R-:W-:Y:S01]  /*20f20*/  IADD3 R21, PT, PT, R34.reuse, 0xe0, RZ ;  /* 0x000000e022157810 */ /* 0x040fe20007ffe0ff */
[----:B------:R-:W-:Y:S01]  /*20f30*/  VIADD R25, R34, 0xc0 ;  /* 0x000000c022197836 */ /* 0x000fe20000000000 */
[----:B------:R-:W-:Y:S06]  /*20f40*/  BAR.SYNC.DEFER_BLOCKING 0x0 ;  /* 0x0000000000007b1d */ /* 0x000fec0000010000 */
[----:B------:R-:W-:Y:S05]  /*20f50*/  BRA.U !UP0, `(.L_x_1783) ;  /* 0x00000005087c7547 */ /* 0x000fea000b800000 */
[----:B------:R-:W0:Y:S01]  /*20f60*/  S2UR UR5, SR_CgaCtaId ;  /* 0x00000000000579c3 */ /* 0x000e220000008800 */
[----:B------:R1:W-:Y:S01]  /*20f70*/  STS [R10+0xc], R5 ;  /* 0x00000c050a007388 */ /* 0x0003e20000000800 */
[----:B------:R-:W-:Y:S01]  /*20f80*/  ISETP.NE.AND P0, PT, R16, RZ, PT ;  /* 0x000000ff1000720c */ /* 0x000fe20003f05270 */
[----:B------:R-:W-:Y:S02]  /*20f90*/  UMOV UR4, 0x400 ;  /* 0x0000040000047882 */ /* 0x000fe40000000000 */
[----:B------:R-:W-:Y:S04]  /*20fa0*/  STS [R10], R26 ;  /* 0x0000001a0a007388 */ /* 0x000fe80000000800 */
[----:B------:R-:W-:Y:S01]  /*20fb0*/  STS [R10+0x4], R17 ;  /* 0x000004110a007388 */ /* 0x000fe20000000800 */
[----:B-1----:R-:W1:Y:S03]  /*20fc0*/  S2R R5, SR_TID.X ;  /* 0x0000000000057919 */ /* 0x002e660000002100 */
[----:B------:R-:W-:Y:S04]  /*20fd0*/  STS [R10+0x8], R27 ;  /* 0x0000081b0a007388 */ /* 0x000fe80000000800 */
[----:B------:R-:W-:Y:S01]  /*20fe0*/  STS [R10+0x10], R28 ;  /* 0x0000101c0a007388 */ /* 0x000fe20000000800 */
[----:B0-----:R-:W-:-:S03]  /*20ff0*/  ULEA UR4, UR5, UR4, 0x18 ;  /* 0x0000000405047291 */ /* 0x001fc6000f8ec0ff */
        /* <DEDUP_REMOVED lines=8> */
[----:B------:R-:W-:Y:S01]  /*21080*/  STS [R10+0x34], R7 ;  /* 0x000034070a007388 */ /* 0x000fe20000000800 */
[----:B-1----:R-:W-:-:S03]  /*21090*/  LOP3.LUT R2, R5, 0x3e0, RZ, 0xc0, !PT ;  /* 0x000003e005027812 */ /* 0x002fc600078ec0ff */
[----:B------:R-:W-:Y:S01]  /*210a0*/  STS [R10+0x38], R23 ;  /* 0x000038170a007388 */ /* 0x000fe20000000800 */
[----:B------:R-:W-:Y:S01]  /*210b0*/  LOP3.LUT R5, R5, 0x1f, RZ, 0xc0, !PT ;  /* 0x0000001f05057812 */ /* 0x000fe200078ec0ff */
[----:B------:R-:W-:Y:S02]  /*210c0*/  IMAD R3, R2, 0x11, RZ ;  /* 0x0000001102037824 */ /* 0x000fe400078e02ff */
[----:B------:R-:W-:Y:S01]  /*210d0*/  STS [R10+0x3c], R8 ;  /* 0x00003c080a007388 */ /* 0x000fe20000000800 */
[C-C-:B------:R-:W-:Y:S02]  /*210e0*/  IMAD R2, R36.reuse, 0x11, R35.reuse ;  /* 0x0000001124027824 */ /* 0x140fe400078e0223 */
[----:B------:R-:W-:Y:S01]  /*210f0*/  IMAD R35, R36, 0x11, R35 ;  /* 0x0000001124237824 */ /* 0x000fe200078e0223 */
[----:B------:R-:W-:Y:S01]  /*21100*/  STS [R10+0x40], R6 ;  /* 0x000040060a007388 */ /* 0x000fe20000000800 */
[----:B------:R-:W-:-:S03]  /*21110*/  NOP ;  /* 0x0000000000007918 */ /* 0x000fc60000000000 */
[----:B------:R-:W-:Y:S01]  /*21120*/  LDS R28, [R11] ;  /* 0x000000000b1c7984 */ /* 0x000fe20000000800 */
[----:B------:R-:W-:-:S03]  /*21130*/  VIADD R2, R2, 0x20 ;  /* 0x0000002002027836 */ /* 0x000fc60000000000 */
        /* <DEDUP_REMOVED lines=18> */
[----:B------:R-:W-:-:S04]  /*21260*/  IADD3 R3, P0, P1, R3, R18, R5 ;  /* 0x0000001203037210 */ /* 0x000fc8000791e005 */
[----:B------:R-:W-:Y:S01]  /*21270*/  IADD3.X R18, PT, PT, RZ, R19, RZ, P0, P1 ;  /* 0x00000013ff127210 */ /* 0x000fe200007e24ff */
[----:B------:R-:W0:Y:S01]  /*21280*/  LDS R5, [UR4+0x4400] ;  /* 0x00440004ff057984 */ /* 0x000e220008000800 */
[----:B------:R-:W1:Y:S01]  /*21290*/  LDCU.64 UR4, c[0x0][0x398] ;  /* 0x00007300ff0477ac */ /* 0x000e620008000a00 */
[-C--:B0-----:R-:W-:Y:S02]  /*212a0*/  ISETP.GE.AND P2, PT, R34, R5.reuse, PT ;  /* 0x000000052200720c */ /* 0x081fe40003f46270 */
[-C--:B------:R-:W-:Y:S02]  /*212b0*/  ISETP.GE.AND P1, PT, R2, R5.reuse, PT ;  /* 0x000000050200720c */ /* 0x080fe40003f26270 */
[-C--:B------:R-:W-:Y:S02]  /*212c0*/  ISETP.GE.AND P0, PT, R20, R5.reuse, PT ;  /* 0x000000051400720c */ /* 0x080fe40003f06270 */
[----:B-1----:R-:W-:Y:S02]  /*212d0*/  LEA R2, P3, R3, UR4, 0x2 ;  /* 0x0000000403027c11 */ /* 0x002fe4000f8610ff */
[----:B------:R-:W-:-:S02]  /*212e0*/  ISETP.GE.AND P4, PT, R33, R5, PT ;  /* 0x000000052100720c */ /* 0x000fc40003f86270 */
[----:B------:R-:W-:Y:S01]  /*212f0*/  LEA.HI.X R3, R3, UR5, R18, 0x2, P3 ;  /* 0x0000000503037c11 */ /* 0x000fe200098f1412 */
[C---:B------:R-:W-:Y:S01]  /*21300*/  VIADD R18, R35.reuse, 0x100 ;  /* 0x0000010023127836 */ /* 0x040fe20000000000 */
[----:B------:R-:W-:Y:S02]  /*21310*/  IADD3 R20, PT, PT, R35, 0x120, RZ ;  /* 0x0000012023147810 */ /* 0x000fe40007ffe0ff */
[-C--:B------:R-:W-:Y:S01]  /*21320*/  ISETP.GE.AND P6, PT, R30, R5.reuse, PT ;  /* 0x000000051e00720c */ /* 0x080fe20003fc6270 */
[----:B------:R0:W-:Y:S01]  /*21330*/  @!P2 STG.E desc[UR6][R2.64], R28 ;  /* 0x0000001c0200a986 */ /* 0x0001e2000c101906 */
[-C--:B------:R-:W-:Y:S02]  /*21340*/  ISETP.GE.AND P5, PT, R31, R5.reuse, PT ;  /* 0x000000051f00720c */ /* 0x080fe40003fa6270 */
[-C--:B------:R-:W-:Y:S01]  /*21350*/  ISETP.GE.AND P3, PT, R25, R5.reuse, PT ;  /* 0x000000051900720c */ /* 0x080fe20003f66270 */
[----:B------:R0:W-:Y:S01]  /*21360*/  @!P1 STG.E desc[UR6][R2.64+0x80], R26 ;  /* 0x0000801a02009986 */ /* 0x0001e2000c101906 */
[----:B------:R-:W-:-:S02]  /*21370*/  ISETP.GE.AND P2, PT, R21, R5, PT ;  /* 0x000000051500720c */ /* 0x000fc40003f46270 */
[-C--:B------:R-:W-:Y:S01]  /*21380*/  ISETP.GE.AND P1, PT, R18, R5.reuse, PT ;  /* 0x000000051200720c */ /* 0x080fe20003f26270 */
[----:B------:R0:W-:Y:S01]  /*21390*/  @!P0 STG.E desc[UR6][R2.64+0x100], R24 ;  /* 0x0001001802008986 */ /* 0x0001e2000c101906 */
[-C--:B------:R-:W-:Y:S01]  /*213a0*/  ISETP.GE.AND P0, PT, R20, R5.reuse, PT ;  /* 0x000000051400720c */ /* 0x080fe20003f06270 */
[C---:B------:R-:W-:Y:S02]  /*213b0*/  VIADD R18, R35.reuse, 0x140 ;  /* 0x0000014023127836 */ /* 0x040fe40000000000 */
[----:B------:R0:W-:Y:S01]  /*213c0*/  @!P4 STG.E desc[UR6][R2.64+0x180], R22 ;  /* 0x000180160200c986 */ /* 0x0001e2000c101906 */
[C---:B------:R-:W-:Y:S02]  /*213d0*/  VIADD R20, R35.reuse, 0x160 ;  /* 0x0000016023147836 */ /* 0x040fe40000000000 */
[----:B------:R-:W-:Y:S01]  /*213e0*/  ISETP.GE.AND P4, PT, R18, R5, PT ;  /* 0x000000051200720c */ /* 0x000fe20003f86270 */
[----:B------:R0:W-:Y:S01]  /*213f0*/  @!P6 STG.E desc[UR6][R2.64+0x200], R16 ;  /* 0x000200100200e986 */ /* 0x0001e2000c101906 */
[----:B------:R-:W-:-:S02]  /*21400*/  IADD3 R18, PT, PT, R35, 0x180, RZ ;  /* 0x0000018023127810 */ /* 0x000fc40007ffe0ff */
[-C--:B------:R-:W-:Y:S01]  /*21410*/  ISETP.GE.AND P6, PT, R20, R5.reuse, PT ;  /* 0x000000051400720c */ /* 0x080fe20003fc6270 */
        /* <DEDUP_REMOVED lines=19> */
.L_x_1783:
[----:B------:R-:W0:Y:S01]  /*21550*/  S2UR UR5, SR_CgaCtaId ;  /* 0x00000000000579c3 */ /* 0x000e220000008800 */
[----:B------:R-:W-:Y:S01]  /*21560*/  ISETP.NE.AND P0, PT, R16, RZ, PT ;  /* 0x000000ff1000720c */ /* 0x000fe20003f05270 */
[----:B------:R-:W-:Y:S01]  /*21570*/  UMOV UR4, 0x400 ;  /* 0x0000040000047882 */ /* 0x000fe20000000000 */
[----:B------:R-:W-:Y:S04]  /*21580*/  STS [R10], R26 ;  /* 0x0000001a0a007388 */ /* 0x000fe80000000800 */
[----:B------:R-:W-:Y:S04]  /*21590*/  STS [R10+0x4], R17 ;  /* 0x000004110a007388 */ /* 0x000fe80000000800 */
[----:B------:R-:W-:Y:S04]  /*215a0*/  STS [R10+0x8], R27 ;  /* 0x0000081b0a007388 */ /* 0x000fe80000000800 */
[----:B------:R-:W-:Y:S04]  /*215b0*/  STS [R10+0xc], R5 ;  /* 0x00000c050a007388 */ /* 0x000fe80000000800 */
        /* <DEDUP_REMOVED lines=11> */
[----:B0-----:R-:W-:-:S03]  /*21670*/  IMAD R2, R36, 0x11, R35 ;  /* 0x0000001124027824 */ /* 0x001fc600078e0223 */
[----:B------:R-:W-:Y:S01]  /*21680*/  STS [R10+0x38], R23 ;  /* 0x000038170a007388 */ /* 0x000fe20000000800 */
[----:B------:R-:W-:-:S03]  /*21690*/  IMAD R35, R36, 0x11, R35 ;  /* 0x0000001124237824 */ /* 0x000fc600078e0223 */
        /* <DEDUP_REMOVED lines=21> */
[----:B------:R-:W-:Y:S01]  /*217f0*/  BAR.SYNC.DEFER_BLOCKING 0x0 ;  /* 0x0000000000007b1d */ /* 0x000fe20000010000 */
[----:B------:R-:W-:-:S02]  /*21800*/  IADD3 R3, P0, PT, R18, R2, RZ ;  /* 0x0000000212037210 */ /* 0x000fc40007f1e0ff */
[C---:B0-----:R-:W-:Y:S01]  /*21810*/  IADD3 R11, PT, PT, R35.reuse, 0x100, RZ ;  /* 0x00000100230b7810 */ /* 0x041fe20007ffe0ff */
[----:B-1----:R-:W-:Y:S02]  /*21820*/  VIADD R15, R35, 0x120 ;  /* 0x00000120230f7836 */ /* 0x002fe40000000000 */
[----:B------:R-:W-:Y:S01]  /*21830*/  IMAD.X R18, RZ, RZ, R19, P0 ;  /* 0x000000ffff127224 */ /* 0x000fe200000e0613 */
[----:B------:R-:W0:Y:S01]  /*21840*/  LDS R10, [UR4+0x4400] ;  /* 0x00440004ff0a7984 */ /* 0x000e220008000800 */
[----:B------:R-:W1:Y:S01]  /*21850*/  LDCU.64 UR4, c[0x0][0x3b0] ;  /* 0x00007600ff0477ac */ /* 0x000e620008000a00 */
[CC--:B0-----:R-:W-:Y:S01]  /*21860*/  ISETP.GE.AND P2, PT, R2.reuse, R10.reuse, PT ;  /* 0x0000000a0200720c */ /* 0x0c1fe20003f46270 */
[----:B------:R-:W-:Y:S01]  /*21870*/  VIADD R2, R2, 0x20 ;  /* 0x0000002002027836 */ /* 0x000fe20000000000 */
[-C--:B------:R-:W-:Y:S02]  /*21880*/  ISETP.GE.AND P4, PT, R20, R10.reuse, PT ;  /* 0x0000000a1400720c */ /* 0x080fe40003f86270 */
[----:B------:R-:W-:-:S02]  /*21890*/  ISETP.GE.AND P5, PT, R33, R10, PT ;  /* 0x0000000a2100720c */ /* 0x000fc40003fa6270 */
[-C--:B------:R-:W-:Y:S02]  /*218a0*/  ISETP.GE.AND P3, PT, R2, R10.reuse, PT ;  /* 0x0000000a0200720c */ /* 0x080fe40003f66270 */
[C---:B-1----:R-:W-:Y:S02]  /*218b0*/  LEA R2, P0, R3.reuse, UR4, 0x2 ;  /* 0x0000000403027c11 */ /* 0x042fe4000f8010ff */
[-C--:B------:R-:W-:Y:S02]  /*218c0*/  ISETP.GE.AND P6, PT, R30, R10.reuse, PT ;  /* 0x0000000a1e00720c */ /* 0x080fe40003fc6270 */
[----:B------:R-:W-:Y:S02]  /*218d0*/  LEA.HI.X R3, R3, UR5, R18, 0x2, P0 ;  /* 0x0000000503037c11 */ /* 0x000fe400080f1412 */
[-C--:B------:R-:W-:Y:S02]  /*218e0*/  ISETP.GE.AND P0, PT, R31, R10.reuse, PT ;  /* 0x0000000a1f00720c */ /* 0x080fe40003f06270 */
[-C--:B------:R-:W-:Y:S01]  /*218f0*/  ISETP.GE.AND P1, PT, R25, R10.reuse, PT ;  /* 0x0000000a1900720c */ /* 0x080fe20003f26270 */
[----:B------:R0:W-:Y:S01]  /*21900*/  @!P2 STG.E desc[UR6][R2.64], R28 ;  /* 0x0000001c0200a986 */ /* 0x0001e2000c101906 */
[----:B------:R-:W-:-:S03]  /*21910*/  ISETP.GE.AND P2, PT, R21, R10, PT ;  /* 0x0000000a1500720c */ /* 0x000fc60003f46270 */
[----:B------:R0:W-:Y:S01]  /*21920*/  @!P3 STG.E desc[UR6][R2.64+0x80], R26 ;  /* 0x0000801a0200b986 */ /* 0x0001e2000c101906 */
[-C--:B------:R-:W-:Y:S01]  /*21930*/  ISETP.GE.AND P3, PT, R11, R10.reuse, PT ;  /* 0x0000000a0b00720c */ /* 0x080fe20003f66270 */
[----:B------:R-:W-:Y:S02]  /*21940*/  VIADD R11, R35, 0x140 ;  /* 0x00000140230b7836 */ /* 0x000fe40000000000 */
[----:B------:R0:W-:Y:S01]  /*21950*/  @!P4 STG.E desc[UR6][R2.64+0x100], R24 ;  /* 0x000100180200c986 */ /* 0x0001e2000c101906 */
[-C--:B------:R-:W-:Y:S02]  /*21960*/  ISETP.GE.AND P4, PT, R15, R10.reuse, PT ;  /* 0x0000000a0f00720c */ /* 0x080fe40003f86270 */
[C---:B------:R-:W-:Y:S01]  /*21970*/  IADD3 R15, PT, PT, R35.reuse, 0x160, RZ ;  /* 0x00000160230f7810 */ /* 0x040fe20007ffe0ff */
[----:B------:R-:W-:Y:S01]  /*21980*/  VIADD R35, R35, 0x180 ;  /* 0x0000018023237836 */ /* 0x000fe20000000000 */
        /* <DEDUP_REMOVED lines=23> */
.L_x_1784:
        /* <DEDUP_REMOVED lines=16> */
.L_x_3421:


//--------------------- .text._ZN3cub18CUB_300001_SM_10006detail10merge_sort26DeviceMergeSortMergeKernelINS2_10policy_hubIN6thrust24THRUST_300001_SM_1000_NS6detail15normal_iteratorINS6_10device_ptrIiEEEEE9Policy600ESB_PNS0_8NullTypeESB_SF_j14edge_sort_funcIiEiSE_EEvbT2_T3_T4_PT6_PT7_T5_PSK_SK_NS1_7vsmem_tE --------------------------
	.section	.text._ZN3cub18CUB_300001_SM_10006detail10merge_sort26DeviceMergeSortMergeKernelINS2_10policy_hubIN6thrust24THRUST_300001_SM_1000_NS6detail15normal_iteratorINS6_10device_ptrIiEEEEE9Policy600ESB_PNS0_8NullTypeESB_SF_j14edge_sort_funcIiEiSE_EEvbT2_T3_T4_PT6_PT7_T5_PSK_SK_NS1_7vsmem_tE,"ax",@progbits
	.align	128
        .global         _ZN3cub18CUB_300001_SM_10006detail10merge_sort26DeviceMergeSortMergeKernelINS2_10policy_hubIN6thrust24THRUST_300001_SM_1000_NS6detail15normal_iteratorINS6_10device_ptrIiEEEEE9Policy600ESB_PNS0_8NullTypeESB_SF_j14edge_sort_funcIiEiSE_EEvbT2_T3_T4_PT6_PT7_T5_PSK_SK_NS1_7vsmem_tE
        .type           _ZN3cub18CUB_300001_SM_10006detail10merge_sort26DeviceMergeSortMergeKernelINS2_10policy_hubIN6thrust24THRUST_300001_SM_1000_NS6detail15normal_iteratorINS6_10device_ptrIiEEEEE9Policy600ESB_PNS0_8NullTypeESB_SF_j14edge_sort_funcIiEiSE_EEvbT2_T3_T4_PT6_PT7_T5_PSK_SK_NS1_7vsmem_tE,@function
        .size           _ZN3cub18CUB_300001_SM_10006detail10merge_sort26DeviceMergeSortMergeKernelINS2_10policy_hubIN6thrust24THRUST_300001_SM_1000_NS6detail15normal_iteratorINS6_10device_ptrIiEEEEE9Policy600ESB_PNS0_8NullTypeESB_SF_j14edge_sort_funcIiEiSE_EEvbT2_T3_T4_PT6_PT7_T5_PSK_SK_NS1_7vsmem_tE,(.L_x_3422 - _ZN3cub18CUB_300001_SM_10006detail10merge_sort26DeviceMergeSortMergeKernelINS2_10policy_hubIN6thrust24THRUST_300001_SM_1000_NS6detail15normal_iteratorINS6_10device_ptrIiEEEEE9Policy600ESB_PNS0_8NullTypeESB_SF_j14edge_sort_funcIiEiSE_EEvbT2_T3_T4_PT6_PT7_T5_PSK_SK_NS1_7vsmem_tE)
        .other          _ZN3cub18CUB_300001_SM_10006detail10merge_sort26DeviceMergeSortMergeKernelINS2_10policy_hubIN6thrust24THRUST_300001_SM_1000_NS6detail15normal_iteratorINS6_10device_ptrIiEEEEE9Policy600ESB_PNS0_8NullTypeESB_SF_j14edge_sort_funcIiEiSE_EEvbT2_T3_T4_PT6_PT7_T5_PSK_SK_NS1_7vsmem_tE,@"STO_CUDA_ENTRY STV_DEFAULT"
_ZN3cub18CUB_300001_SM_10006detail10merge_sort26DeviceMergeSortMergeKernelINS2_10policy_hubIN6thrust24THRUST_300001_SM_1000_NS6detail15normal_iteratorINS6_10device_ptrIiEEEEE9Policy600ESB_PNS0_8NullTypeESB_SF_j14edge_sort_funcIiEiSE_EEvbT2_T3_T4_PT6_PT7_T5_PSK_SK_NS1_7vsmem_tE:
.text._ZN3cub18CUB_300001_SM_10006detail10merge_sort26DeviceMergeSortMergeKernelINS2_10policy_hubIN6thrust24THRUST_300001_SM_1000_NS6detail15normal_iteratorINS6_10device_ptrIiEEEEE9Policy600ESB_PNS0_8NullTypeESB_SF_j14edge_sort_funcIiEiSE_EEvbT2_T3_T4_PT6_PT7_T5_PSK_SK_NS1_7vsmem_tE:
        /* <DEDUP_REMOVED lines=8> */
[----:B------:R-:W0:Y:S01]  /*0080*/  LDC.64 R2, c[0x0][0x3c0] ;  /* 0x0000f000ff027b82 */ /* 0x000e220000000a00 */
[----:B------:R-:W1:Y:S07]  /*0090*/  LDCU.U8 UR4, c[0x0][0x380] ;  /* 0x00007000ff0477ac */ /* 0x000e6e0008000000 */
[----:B------:R-:W2:Y:S08]  /*00a0*/  LDC R8, c[0x0][0x3c8] ;  /* 0x0000f200ff087b82 */ /* 0x000eb00000000800 */
[----:B------:R-:W3:Y:S01]  /*00b0*/  LDC R12, c[0x0][0x398] ;  /* 0x0000e600ff0c7b82 */ /* 0x000ee20000000800 */
[----:B0-----:R-:W-:-:S05]  /*00c0*/  IMAD.WIDE.U32 R2, R5, 0x4, R2 ;  /* 0x0000000405027825 */ /* 0x001fca00078e0002 */
[----:B------:R-:W4:Y:S04]  /*00d0*/  LDG.E R4, desc[UR8][R2.64+0x4] ;  /* 0x0000040802047981 */ /* 0x000f28000c1e1900 */
[----:B------:R3:W5:Y:S01]  /*00e0*/  LDG.E R0, desc[UR8][R2.64] ;  /* 0x0000000802007981 */ /* 0x000762000c1e1900 */
[----:B--2---:R-:W-:Y:S01]  /*00f0*/  IMAD.MOV R10, RZ, RZ, -R8 ;  /* 0x000000ffff0a7224 */ /* 0x004fe200078e0a08 */
[----:B-1----:R-:W-:Y:S01]  /*0100*/  UPRMT UR4, UR4, 0x8880, URZ ;  /* 0x0000888004047896 */ /* 0x002fe200080000ff */
[----:B------:R-:W-:-:S03]  /*0110*/  ACQBULK ;  /* 0x000000000000782e */ /* 0x000fc60000000000 */
[CC--:B------:R-:W-:Y:S01]  /*0120*/  LOP3.LUT R6, R5.reuse, R10.reuse, RZ, 0xc0, !PT ;  /* 0x0000000a05067212 */ /* 0x0c0fe200078ec0ff */
[----:B------:R-:W-:Y:S01]  /*0130*/  UISETP.NE.AND UP0, UPT, UR4, URZ, UPT ;  /* 0x000000ff0400728c */ /* 0x000fe2000bf05270 */
[----:B------:R-:W-:-:S03]  /*0140*/  LOP3.LUT R7, R5, R10, RZ, 0xfc, !PT ;  /* 0x0000000a05077212 */ /* 0x000fc600078efcff */
[----:B------:R-:W-:Y:S01]  /*0150*/  IMAD.IADD R5, R5, 0x1, -R6 ;  /* 0x0000000105057824 */ /* 0x000fe200078e0a06 */
[----:B------:R-:W-:Y:S01]  /*0160*/  ISETP.NE.AND P0, PT, R7, -0x1, PT ;  /* 0xffffffff0700780c */ /* 0x000fe20003f05270 */
[----:B------:R-:W-:Y:S02]  /*0170*/  IMAD R23, R6, 0x1100, RZ ;  /* 0x0000110006177824 */ /* 0x000fe400078e02ff */
[----:B------:R-:W-:Y:S01]  /*0180*/  IMAD R18, R5, 0x1100, RZ ;  /* 0x0000110005127824 */ /* 0x000fe200078e02ff */
[----:B------:R-:W-:Y:S01]  /*0190*/  SHF.R.U32.HI R5, RZ, 0x1, R8 ;  /* 0x00000001ff057819 */ /* 0x000fe20000011608 */
[----:B---3--:R-:W-:-:S03]  /*01a0*/  IMAD.IADD R2, R12, 0x1, -R23 ;  /* 0x000000010c027824 */ /* 0x008fc600078e0a17 */
[----:B------:R-:W-:Y:S01]  /*01b0*/  VIMNMX.U32 R6, PT, PT, R18, -0x1101, !PT ;  /* 0xffffeeff12067848 */ /* 0x000fe20007fe0000 */
[----:B------:R-:W-:-:S03]  /*01c0*/  IMAD R5, R5, 0x1100, RZ ;  /* 0x0000110005057824 */ /* 0x000fc600078e02ff */
[----:B------:R-:W-:Y:S01]  /*01d0*/  LOP3.LUT R6, RZ, R6, RZ, 0x33, !PT ;  /* 0x00000006ff067212 */ /* 0x000fe200078e33ff */
[--C-:B----4-:R-:W-:Y:S01]  /*01e0*/  IMAD.IADD R3, R4, 0x1, -R23.reuse ;  /* 0x0000000104037824 */ /* 0x110fe200078e0a17 */
[----:B------:R-:W-:Y:S01]  /*01f0*/  VIMNMX.U32 R4, PT, PT, R5, R2, !PT ;  /* 0x0000000205047248 */ /* 0x000fe20007fe0000 */
[----:B-----5:R-:W-:-:S03]  /*0200*/  IMAD.IADD R0, R0, 0x1, -R23 ;  /* 0x0000000100007824 */ /* 0x020fc600078e0a17 */
[----:B------:R-:W-:Y:S01]  /*0210*/  IADD3 R6, PT, PT, -R3, R18, R6 ;  /* 0x0000001203067210 */ /* 0x000fe20007ffe106 */
[----:B------:R-:W-:Y:S01]  /*0220*/  IMAD.IADD R19, R4, 0x1, -R5 ;  /* 0x0000000104137824 */ /* 0x000fe200078e0a05 */
[C---:B------:R-:W-:Y:S02]  /*0230*/  @!P0 VIMNMX.U32 R3, PT, PT, R5.reuse, R2, PT ;  /* 0x0000000205038248 */ /* 0x040fe40003fe0000 */
[----:B------:R-:W-:Y:S02]  /*0240*/  SEL R6, R5, R6, !P0 ;  /* 0x0000000605067207 */ /* 0x000fe40004000000 */
[----:B------:R-:W-:Y:S01]  /*0250*/  VIADDMNMX.U32 R18, R18, -R0, R19, PT ;  /* 0x8000000012127246 */ /* 0x000fe20003800013 */
[----:B------:R-:W-:Y:S01]  /*0260*/  IMAD.IADD R20, R3, 0x1, -R0 ;  /* 0x0000000103147824 */ /* 0x000fe200078e0a00 */
[----:B------:R-:W-:Y:S01]  /*0270*/  VIMNMX.U32 R19, PT, PT, R19, R6, PT ;  /* 0x0000000613137248 */ /* 0x000fe20003fe0000 */
[----:B------:R-:W-:Y:S06]  /*0280*/  BRA.U !UP0, `(.L_x_1786) ;  /* 0x0000000508407547 */ /* 0x000fec000b800000 */
[----:B------:R-:W0:Y:S01]  /*0290*/  LDCU.64 UR4, c[0x0][0x388] ;  /* 0x00007100ff0477ac */ /* 0x000e220008000a00 */
[C---:B------:R-:W-:Y:S01]  /*02a0*/  IMAD.IADD R2, R13.reuse, 0x1, -R20 ;  /* 0x000000010d027824 */ /* 0x040fe200078e0a14 */
[----:B------:R-:W-:Y:S01]  /*02b0*/  IADD3 R5, P1, P2, R18, R23, R5 ;  /* 0x0000001712057210 */ /* 0x000fe20007a3e005 */
[C---:B------:R-:W-:Y:S01]  /*02c0*/  VIADD R3, R13.reuse, 0x100 ;  /* 0x000001000d037836 */ /* 0x040fe20000000000 */
[----:B------:R-:W-:Y:S02]  /*02d0*/  IADD3 R23, P4, P5, R13, R0, R23 ;  /* 0x000000000d177210 */ /* 0x000fe40007d9e017 */
[----:B------:R-:W-:Y:S02]  /*02e0*/  IADD3 R0, P0, PT, R2, R5, RZ ;  /* 0x0000000502007210 */ /* 0x000fe40007f1e0ff */
[----:B------:R-:W-:Y:S02]  /*02f0*/  IADD3.X R5, PT, PT, RZ, RZ, RZ, P1, P2 ;  /* 0x000000ffff057210 */ /* 0x000fe40000fe44ff */
[-C--:B------:R-:W-:Y:S01]  /*0300*/  ISETP.GE.AND P2, PT, R3, R20.reuse, PT ;  /* 0x000000140300720c */ /* 0x080fe20003f46270 */
[C---:B------:R-:W-:Y:S01]  /*0310*/  VIADD R3, R13.reuse, 0x200 ;  /* 0x000002000d037836 */ /* 0x040fe20000000000 */
[----:B------:R-:W-:-:S02]  /*0320*/  ISETP.GE.AND P3, PT, R13, R20, PT ;  /* 0x000000140d00720c */ /* 0x000fc40003f66270 */
[----:B------:R-:W-:Y:S02]  /*0330*/  IADD3.X R4, PT, PT, RZ, RZ, RZ, P4, P5 ;  /* 0x000000ffff047210 */ /* 0x000fe400027ea4ff */
[----:B------:R-:W-:Y:S02]  /*0340*/  ISETP.GE.AND P1, PT, R3, R20, PT ;  /* 0x000000140300720c */ /* 0x000fe40003f26270 */
[C---:B0-----:R-:W-:Y:S02]  /*0350*/  LEA R16, P4, R23.reuse, UR4, 0x2 ;  /* 0x0000000417107c11 */ /* 0x041fe4000f8810ff */
[----:B------:R-:W-:Y:S02]  /*0360*/  LEA.HI.X.SX32 R5, R2, R5, 0x1, P0 ;  /* 0x0000000502057211 */ /* 0x000fe400000f0eff */
        /* <DEDUP_REMOVED lines=38> */
[----:B------:R0:W5:Y:S03]  /*05d0*/  @!P4 LDG.E R6, desc[UR8][R16.64+0x1800] ;  /* 0x001800081006c981 */ /* 0x000166000c1e1900 */
[----:B------:R-:W-:Y:S01]  /*05e0*/  ISETP.GE.AND P4, PT, R23, R20, PT ;  /* 0x000000141700720c */ /* 0x000fe20003f86270 */
[----:B------:R-:W-:-:S02]  /*05f0*/  VIADD R23, R13, 0xf00 ;  /* 0x00000f000d177836 */ /* 0x000fc40000000000 */
[----:B------:R0:W5:Y:S04]  /*0600*/  @P0 LDG.E R2, desc[UR8][R14.64+0x2800] ;  /* 0x002800080e020981 */ /* 0x000168000c1e1900 */
[----:B------:R0:W5:Y:S06]  /*0610*/  @P6 LDG.E R0, desc[UR8][R14.64+0x2c00] ;  /* 0x002c00080e006981 */ /* 0x00016c000c1e1900 */
[----:B------:R0:W5:Y:S04]  /*0620*/  @P4 LDG.E R26, desc[UR8][R14.64+0x3400] ;  /* 0x003400080e1a4981 */ /* 0x000168000c1e1900 */
[----:B------:R0:W5:Y:S01]  /*0630*/  @!P5 LDG.E R7, desc[UR8][R16.64+0x1400] ;  /* 0x001400081007d981 */ /* 0x000162000c1e1900 */
[----:B------:R-:W-:Y:S01]  /*0640*/  ISETP.GE.AND P5, PT, R21, R20, PT ;  /* 0x000000141500720c */ /* 0x000fe20003fa6270 */
[----:B------:R-:W-:-:S02]  /*0650*/  VIADD R21, R13, 0xe00 ;  /* 0x00000e000d157836 */ /* 0x000fc40000000000 */
[----:B------:R0:W5:Y:S03]  /*0660*/  @!P3 LDG.E R5, desc[UR8][R16.64+0x1c00] ;  /* 0x001c00081005b981 */ /* 0x000166000c1e1900 */
[-C--:B------:R-:W-:Y:S02]  /*0670*/  ISETP.GE.AND P3, PT, R21, R20.reuse, PT ;  /* 0x000000141500720c */ /* 0x080fe40003f66270 */
[----:B------:R-:W-:Y:S01]  /*0680*/  LOP3.LUT R21, R13, 0x1000, RZ, 0xfc, !PT ;  /* 0x000010000d157812 */ /* 0x000fe200078efcff */
        /* <DEDUP_REMOVED lines=16> */
.L_x_1786:
[----:B------:R-:W0:Y:S01]  /*0790*/  LDCU.64 UR4, c[0x0][0x3a0] ;  /* 0x00007400ff0477ac */ /* 0x000e220008000a00 */
[----:B------:R-:W-:Y:S01]  /*07a0*/  IADD3 R22, P0, PT, R23, R0, RZ ;  /* 0x0000000017167210 */ /* 0x000fe20007f1e0ff */
[C---:B------:R-:W-:Y:S01]  /*07b0*/  IMAD.IADD R2, R13.reuse, 0x1, -R20 ;  /* 0x000000010d027824 */ /* 0x040fe200078e0a14 */
[C---:B------:R-:W-:Y:S01]  /*07c0*/  ISETP.GE.AND P1, PT, R13.reuse, R20, PT ;  /* 0x000000140d00720c */ /* 0x040fe20003f26270 */
[C---:B------:R-:W-:Y:S01]  /*07d0*/  VIADD R3, R13.reuse, 0x100 ;  /* 0x000001000d037836 */ /* 0x040fe20000000000 */
[----:B------:R-:W-:Y:S01]  /*07e0*/  IADD3 R23, P4, P5, R18, R23, R5 ;  /* 0x0000001712177210 */ /* 0x000fe20007d9e005 */
[----:B------:R-:W-:Y:S01]  /*07f0*/  IMAD.X R24, RZ, RZ, RZ, P0 ;  /* 0x000000ffff187224 */ /* 0x000fe200000e06ff */
[C---:B------:R-:W-:Y:S01]  /*0800*/  SEL R5, R13.reuse, R2, !P1 ;  /* 0x000000020d057207 */ /* 0x040fe20004800000 */
[C---:B------:R-:W-:Y:S01]  /*0810*/  VIADD R9, R13.reuse, 0x200 ;  /* 0x000002000d097836 */ /* 0x040fe20000000000 */
[----:B------:R-:W-:Y:S01]  /*0820*/  SEL R0, R22, R23, !P1 ;  /* 0x0000001716007207 */ /* 0x000fe20004800000 */
[----:B------:R-:W-:Y:S01]  /*0830*/  VIADD R11, R13, 0x300 ;  /* 0x000003000d0b7836 */ /* 0x000fe20000000000 */
[----:B------:R-:W-:Y:S01]  /*0840*/  SHF.R.S32.HI R10, RZ, 0x1f, R2 ;  /* 0x0000001fff0a7819 */ /* 0x000fe20000011402 */
[--C-:B------:R-:W-:Y:S01]  /*0850*/  IMAD.IADD R4, R9, 0x1, -R20.reuse ;  /* 0x0000000109047824 */ /* 0x100fe200078e0a14 */
[----:B------:R-:W-:Y:S01]  /*0860*/  IADD3.X R25, PT, PT, RZ, RZ, RZ, P4, P5 ;  /* 0x000000ffff197210 */ /* 0x000fe200027ea4ff */
[----:B------:R-:W-:Y:S01]  /*0870*/  VIADD R17, R13, 0x500 ;  /* 0x000005000d117836 */ /* 0x000fe20000000000 */
[----:B------:R-:W-:Y:S01]  /*0880*/  IADD3 R5, P2, PT, R5, R0, RZ ;  /* 0x0000000005057210 */ /* 0x000fe20007f5e0ff */
[----:B------:R-:W-:Y:S01]  /*0890*/  IMAD.IADD R0, R3, 0x1, -R20 ;  /* 0x0000000103007824 */ /* 0x000fe200078e0a14 */
[----:B------:R-:W-:Y:S01]  /*08a0*/  SEL R10, R10, RZ, P1 ;  /* 0x000000ff0a0a7207 */ /* 0x000fe20000800000 */
[----:B------:R-:W-:Y:S01]  /*08b0*/  VIADD R21, R13, 0x600 ;  /* 0x000006000d157836 */ /* 0x000fe20000000000 */
[----:B------:R-:W-:-:S02]  /*08c0*/  SEL R7, R24, R25, !P1 ;  /* 0x0000001918077207 */ /* 0x000fc40004800000 */
[-C--:B------:R-:W-:Y:S02]  /*08d0*/  ISETP.GE.AND P3, PT, R3, R20.reuse, PT ;  /* 0x000000140300720c */ /* 0x080fe40003f66270 */
[----:B------:R-:W-:Y:S01]  /*08e0*/  ISETP.GE.AND P0, PT, R9, R20, PT ;  /* 0x000000140900720c */ /* 0x000fe20003f06270 */
[----:B------:R-:W-:Y:S01]  /*08f0*/  IMAD.X R10, R10, 0x1, R7, P2 ;  /* 0x000000010a0a7824 */ /* 0x000fe200010e0607 */
[----:B------:R-:W-:Y:S02]  /*0900*/  SEL R3, R3, R0, !P3 ;  /* 0x0000000003037207 */ /* 0x000fe40005800000 */
[----:B------:R-:W-:Y:S02]  /*0910*/  SEL R6, R22, R23, !P3 ;  /* 0x0000001716067207 */ /* 0x000fe40005800000 */
[----:B0-----:R-:W-:Y:S02]  /*0920*/  LEA R8, P2, R5, UR4, 0x2 ;  /* 0x0000000405087c11 */ /* 0x001fe4000f8410ff */
[----:B------:R-:W-:-:S02]  /*0930*/  SEL R7, R9, R4, !P0 ;  /* 0x0000000409077207 */ /* 0x000fc40004000000 */
[----:B------:R-:W-:Y:S02]  /*0940*/  SEL R2, R22, R23, !P0 ;  /* 0x0000001716027207 */ /* 0x000fe40004000000 */
[----:B------:R-:W-:Y:S01]  /*0950*/  IADD3 R3, P5, PT, R3, R6, RZ ;  /* 0x0000000603037210 */ /* 0x000fe20007fbe0ff */
[----:B------:R-:W-:Y:S01]  /*0960*/  IMAD.IADD R6, R11, 0x1, -R20 ;  /* 0x000000010b067824 */ /* 0x000fe200078e0a14 */
[----:B------:R-:W-:Y:S02]  /*0970*/  LOP3.LUT R15, R13, 0x400, RZ, 0xfc, !PT ;  /* 0x000004000d0f7812 */ /* 0x000fe400078efcff */
[----:B------:R-:W-:Y:S02]  /*0980*/  LEA.HI.X R9, R5, UR5, R10, 0x2, P2 ;  /* 0x0000000505097c11 */ /* 0x000fe400090f140a */
[----:B------:R-:W-:Y:S02]  /*0990*/  IADD3 R7, P1, PT, R7, R2, RZ ;  /* 0x0000000207077210 */ /* 0x000fe40007f3e0ff */
[----:B------:R-:W-:-:S02]  /*09a0*/  ISETP.GE.AND P2, PT, R11, R20, PT ;  /* 0x000000140b00720c */ /* 0x000fc40003f46270 */
[----:B------:R-:W-:Y:S01]  /*09b0*/  SHF.R.S32.HI R2, RZ, 0x1f, R0 ;  /* 0x0000001fff027819 */ /* 0x000fe20000011400 */
[----:B------:R-:W-:Y:S01]  /*09c0*/  IMAD.IADD R0, R15, 0x1, -R20 ;  /* 0x000000010f007824 */ /* 0x000fe200078e0a14 */
[----:B------:R-:W-:Y:S02]  /*09d0*/  SEL R10, R11, R6, !P2 ;  /* 0x000000060b0a7207 */ /* 0x000fe40005000000 */
[C---:B------:R-:W-:Y:S02]  /*09e0*/  ISETP.GE.AND P4, PT, R15.reuse, R20, PT ;  /* 0x000000140f00720c */ /* 0x040fe40003f86270 */
[----:B------:R-:W-:Y:S02]  /*09f0*/  SEL R11, R24, R25, !P3 ;  /* 0x00000019180b7207 */ /* 0x000fe40005800000 */
[----:B------:R-:W-:Y:S02]  /*0a00*/  SEL R2, R2, RZ, P3 ;  /* 0x000000ff02027207 */ /* 0x000fe40001800000 */
[----:B------:R-:W-:-:S02]  /*0a10*/  SEL R15, R15, R0, !P4 ;  /* 0x000000000f0f7207 */ /* 0x000fc40006000000 */
[-C--:B------:R-:W-:Y:S01]  /*0a20*/  SEL R12, R22, R23.reuse, !P4 ;  /* 0x00000017160c7207 */ /* 0x080fe20006000000 */
[----:B------:R-:W-:Y:S01]  /*0a30*/  IMAD.X R14, R2, 0x1, R11, P5 ;  /* 0x00000001020e7824 */ /* 0x000fe200028e060b */
[----:B------:R-:W-:Y:S02]  /*0a40*/  SEL R5, R22, R23, !P2 ;  /* 0x0000001716057207 */ /* 0x000fe40005000000 */
[----:B------:R-:W-:Y:S02]  /*0a50*/  SHF.R.S32.HI R4, RZ, 0x1f, R4 ;  /* 0x0000001fff047819 */ /* 0x000fe40000011404 */
[----:B------:R-:W-:Y:S02]  /*0a60*/  LEA R2, P3, R3, UR4, 0x2 ;  /* 0x0000000403027c11 */ /* 0x000fe4000f8610ff */
[----:B------:R-:W-:Y:S02]  /*0a70*/  IADD3 R15, P6, PT, R15, R12, RZ ;  /* 0x0000000c0f0f7210 */ /* 0x000fe40007fde0ff */
[----:B------:R-:W-:Y:S01]  /*0a80*/  IADD3 R10, P5, PT, R10, R5, RZ ;  /* 0x000000050a0a7210 */ /* 0x000fe20007fbe0ff */
[----:B------:R-:W-:Y:S01]  /*0a90*/  IMAD.IADD R5, R17, 0x1, -R20 ;  /* 0x0000000111057824 */ /* 0x000fe200078e0a14 */
[----:B------:R-:W-:-:S02]  /*0aa0*/  SEL R11, R24, R25, !P0 ;  /* 0x00000019180b7207 */ /* 0x000fc40004000000 */
[----:B------:R-:W-:Y:S01]  /*0ab0*/  SEL R12, R4, RZ, P0 ;  /* 0x000000ff040c7207 */ /* 0x000fe20000000000 */
[----:B------:R-:W-:Y:S01]  /*0ac0*/  IMAD.IADD R4, R21, 0x1, -R20 ;  /* 0x0000000115047824 */ /* 0x000fe200078e0a14 */
[----:B------:R-:W-:Y:S02]  /*0ad0*/  LEA.HI.X R3, R3, UR5, R14, 0x2, P3 ;  /* 0x0000000503037c11 */ /* 0x000fe400098f140e */
[-C--:B------:R-:W-:Y:S01]  /*0ae0*/  ISETP.GE.AND P3, PT, R17, R20.reuse, PT ;  /* 0x000000141100720c */ /* 0x080fe20003f66270 */
[----:B------:R-:W-:Y:S01]  /*0af0*/  IMAD.X R12, R12, 0x1, R11, P1 ;  /* 0x000000010c0c7824 */ /* 0x000fe200008e060b */
[----:B------:R-:W-:Y:S02]  /*0b00*/  ISETP.GE.AND P0, PT, R21, R20, PT ;  /* 0x000000141500720c */ /* 0x000fe40003f06270 */
[----:B------:R-:W-:Y:S02]  /*0b10*/  SHF.R.S32.HI R6, RZ, 0x1f, R6 ;  /* 0x0000001fff067819 */ /* 0x000fe40000011406 */
[----:B------:R-:W-:-:S02]  /*0b20*/  SEL R16, R17, R5, !P3 ;  /* 0x0000000511107207 */ /* 0x000fc40005800000 */
[----:B------:R-:W-:Y:S02]  /*0b30*/  SEL R11, R21, R4, !P0 ;  /* 0x00000004150b7207 */ /* 0x000fe40004000000 */
[----:B------:R-:W-:Y:S02]  /*0b40*/  SEL R17, R22, R23, !P3 ;  /* 0x0000001716117207 */ /* 0x000fe40005800000 */
[----:B------:R-:W-:Y:S02]  /*0b50*/  SEL R21, R6, RZ, P2 ;  /* 0x000000ff06157207 */ /* 0x000fe40001000000 */
[----:B------:R-:W-:Y:S02]  /*0b60*/  SEL R26, R24, R25, !P2 ;  /* 0x00000019181a7207 */ /* 0x000fe40005000000 */
[----:B------:R-:W-:Y:S02]  /*0b70*/  SEL R14, R22, R23, !P0 ;  /* 0x00000017160e7207 */ /* 0x000fe40004000000 */
[----:B------:R-:W-:Y:S01]  /*0b80*/  IADD3 R16, P2, PT, R16, R17, RZ ;  /* 0x0000001110107210 */ /* 0x000fe20007f5e0ff */
[----:B------:R-:W-:Y:S01]  /*0b90*/  IMAD.X R17, R21, 0x1, R26, P5 ;  /* 0x0000000115117824 */ /* 0x000fe200028e061a */
[----:B------:R-:W-:Y:S01]  /*0ba0*/  SHF.R.S32.HI R6, RZ, 0x1f, R0 ;  /* 0x0000001fff067819 */ /* 0x000fe20000011400 */
[----:B------:R-:W-:Y:S01]  /*0bb0*/  VIADD R29, R13, 0x700 ;  /* 0x000007000d1d7836 */ /* 0x000fe20000000000 */
[----:B------:R-:W-:-:S02]  /*0bc0*/  LEA R26, P5, R10, UR4, 0x2 ;  /* 0x000000040a1a7c11 */ /* 0x000fc4000f8a10ff */
[----:B------:R-:W-:Y:S02]  /*0bd0*/  IADD3 R0, P1, PT, R11, R14, RZ ;  /* 0x0000000e0b007210 */ /* 0x000fe40007f3e0ff */
[----:B------:R-:W-:Y:S02]  /*0be0*/  SEL R11, R24, R25, !P4 ;  /* 0x00000019180b7207 */ /* 0x000fe40006000000 */
[----:B------:R-:W-:Y:S01]  /*0bf0*/  SEL R28, R6, RZ, P4 ;  /* 0x000000ff061c7207 */ /* 0x000fe20002000000 */
[----:B------:R-:W-:Y:S01]  /*0c00*/  IMAD.IADD R21, R29, 0x1, -R20 ;  /* 0x000000011d157824 */ /* 0x000fe200078e0a14 */
[----:B------:R-:W-:Y:S02]  /*0c10*/  LEA R6, P4, R7, UR4, 0x2 ;  /* 0x0000000407067c11 */ /* 0x000fe4000f8810ff */
[----:B------:R-:W-:Y:S01]  /*0c20*/  LEA.HI.X R27, R10, UR5, R17, 0x2, P5 ;  /* 0x000000050a1b7c11 */ /* 0x000fe2000a8f1411 */
[----:B------:R-:W-:Y:S01]  /*0c30*/  IMAD.X R28, R28, 0x1, R11, P6 ;  /* 0x000000011c1c7824 */ /* 0x000fe200030e060b */
[----:B------:R-:W-:Y:S01]  /*0c40*/  LOP3.LUT R17, R13, 0x800, RZ, 0xfc, !PT ;  /* 0x000008000d117812 */ /* 0x000fe200078efcff */
[----:B------:R0:W5:Y:S01]  /*0c50*/  LDG.E R11, desc[UR8][R2.64] ;  /* 0x00000008020b7981 */ /* 0x000162000c1e1900 */
[----:B------:R-:W-:-:S02]  /*0c60*/  ISETP.GE.AND P5, PT, R29, R20, PT ;  /* 0x000000141d00720c */ /* 0x000fc40003fa6270 */
[----:B------:R-:W-:Y:S02]  /*0c70*/  SHF.R.S32.HI R5, RZ, 0x1f, R5 ;  /* 0x0000001fff057819 */ /* 0x000fe40000011405 */
[----:B------:R-:W-:Y:S02]  /*0c80*/  LEA.HI.X R7, R7, UR5, R12, 0x2, P4 ;  /* 0x0000000507077c11 */ /* 0x000fe4000a0f140c */
[----:B------:R1:W5:Y:S01]  /*0c90*/  LDG.E R12, desc[UR8][R8.64] ;  /* 0x00000008080c7981 */ /* 0x000362000c1e1900 */
[----:B------:R-:W-:Y:S01]  /*0ca0*/  SEL R29, R29, R21, !P5 ;  /* 0x000000151d1d7207 */ /* 0x000fe20006800000 */
[C---:B------:R-:W-:Y:S01]  /*0cb0*/  IMAD.IADD R14, R17.reuse, 0x1, -R20 ;  /* 0x00000001110e7824 */ /* 0x040fe200078e0a14 */
[----:B0-----:R-:W-:Y:S01]  /*0cc0*/  SEL R2, R22, R23, !P5 ;  /* 0x0000001716027207 */ /* 0x001fe20006800000 */
[----:B------:R0:W5:Y:S01]  /*0cd0*/  LDG.E R10, desc[UR8][R6.64] ;  /* 0x00000008060a7981 */ /* 0x000162000c1e1900 */
[----:B------:R-:W-:Y:S02]  /*0ce0*/  ISETP.GE.AND P4, PT, R17, R20, PT ;  /* 0x000000141100720c */ /* 0x000fe40003f86270 */
[----:B-1----:R-:W-:-:S02]  /*0cf0*/  SEL R8, R24, R25, !P3 ;  /* 0x0000001918087207 */ /* 0x002fc40005800000 */
[----:B------:R-:W-:Y:S02]  /*0d00*/  SEL R9, R5, RZ, P3 ;  /* 0x000000ff05097207 */ /* 0x000fe40001800000 */
[----:B------:R-:W-:Y:S02]  /*0d10*/  IADD3 R5, P3, PT, R29, R2, RZ ;  /* 0x000000021d057210 */ /* 0x000fe40007f7e0ff */
[----:B------:R-:W-:Y:S01]  /*0d20*/  LEA R2, P6, R15, UR4, 0x2 ;  /* 0x000000040f027c11 */ /* 0x000fe2000f8c10ff */
[----:B------:R-:W-:Y:S01]  /*0d30*/  IMAD.X R9, R9, 0x1, R8, P2 ;  /* 0x0000000109097824 */ /* 0x000fe200010e0608 */
[----:B------:R-:W-:Y:S01]  /*0d40*/  SEL R17, R17, R14, !P4 ;  /* 0x0000000e11117207 */ /* 0x000fe20006000000 */
[----:B------:R-:W-:Y:S01]  /*0d50*/  VIADD R29, R13, 0x900 ;  /* 0x000009000d1d7836 */ /* 0x000fe20000000000 */
[----:B------:R-:W-:Y:S02]  /*0d60*/  SEL R8, R22, R23, !P4 ;  /* 0x0000001716087207 */ /* 0x000fe40006000000 */
[----:B0-----:R-:W-:-:S02]  /*0d70*/  LEA R6, P2, R16, UR4, 0x2 ;  /* 0x0000000410067c11 */ /* 0x001fc4000f8410ff */
[----:B------:R-:W-:Y:S02]  /*0d80*/  LEA.HI.X R3, R15, UR5, R28, 0x2, P6 ;  /* 0x000000050f037c11 */ /* 0x000fe4000b0f141c */
[----:B------:R-:W-:Y:S01]  /*0d90*/  IADD3 R15, P6, PT, R17, R8, RZ ;  /* 0x00000008110f7210 */ /* 0x000fe20007fde0ff */
[C---:B------:R-:W-:Y:S01]  /*0da0*/  IMAD.IADD R17, R29.reuse, 0x1, -R20 ;  /* 0x000000011d117824 */ /* 0x040fe200078e0a14 */
[----:B------:R-:W-:Y:S01]  /*0db0*/  LEA.HI.X R7, R16, UR5, R9, 0x2, P2 ;  /* 0x0000000510077c11 */ /* 0x000fe200090f1409 */
[----:B------:R-:W5:Y:S01]  /*0dc0*/  LDG.E R8, desc[UR8][R2.64] ;  /* 0x0000000802087981 */ /* 0x000f62000c1e1900 */
[C---:B------:R-:W-:Y:S02]  /*0dd0*/  ISETP.GE.AND P2, PT, R29.reuse, R20, PT ;  /* 0x000000141d00720c */ /* 0x040fe40003f46270 */
[----:B------:R-:W-:Y:S01]  /*0de0*/  SHF.R.S32.HI R4, RZ, 0x1f, R4 ;  /* 0x0000001fff047819 */ /* 0x000fe20000011404 */
[----:B------:R0:W5:Y:S01]  /*0df0*/  LDG.E R9, desc[UR8][R26.64] ;  /* 0x000000081a097981 */ /* 0x000162000c1e1900 */
[----:B------:R-:W-:-:S02]  /*0e00*/  SEL R16, R29, R17, !P2 ;  /* 0x000000111d107207 */ /* 0x000fc40005000000 */
[----:B------:R-:W-:Y:S01]  /*0e10*/  SHF.R.S32.HI R21, RZ, 0x1f, R21 ;  /* 0x0000001fff157819 */ /* 0x000fe20000011415 */
[----:B------:R-:W5:Y:S01]  /*0e20*/  LDG.E R7, desc[UR8][R6.64] ;  /* 0x0000000806077981 */ /* 0x000f62000c1e1900 */
[----:B------:R-:W-:Y:S02]  /*0e30*/  SEL R29, R22, R23, !P2 ;  /* 0x00000017161d7207 */ /* 0x000fe40005000000 */
[-C--:B------:R-:W-:Y:S02]  /*0e40*/  SEL R28, R24, R25.reuse, !P0 ;  /* 0x00000019181c7207 */ /* 0x080fe40004000000 */
[----:B------:R-:W-:Y:S02]  /*0e50*/  SEL R4, R4, RZ, P0 ;  /* 0x000000ff04047207 */ /* 0x000fe40000000000 */
[----:B0-----:R-:W-:Y:S02]  /*0e60*/  SEL R26, R24, R25, !P5 ;  /* 0x00000019181a7207 */ /* 0x001fe40006800000 */
[----:B------:R-:W-:-:S02]  /*0e70*/  SEL R21, R21, RZ, P5 ;  /* 0x000000ff15157207 */ /* 0x000fc40002800000 */
[----:B------:R-:W-:Y:S01]  /*0e80*/  IADD3 R16, P0, PT, R16, R29, RZ ;  /* 0x0000001d10107210 */ /* 0x000fe20007f1e0ff */
[----:B------:R-:W-:Y:S02]  /*0e90*/  VIADD R29, R13, 0xa00 ;  /* 0x00000a000d1d7836 */ /* 0x000fe40000000000 */
[----:B------:R-:W-:Y:S02]  /*0ea0*/  IMAD.X R27, R4, 0x1, R28, P1 ;  /* 0x00000001041b7824 */ /* 0x000fe400008e061c */
[----:B------:R-:W-:Y:S01]  /*0eb0*/  IMAD.X R26, R21, 0x1, R26, P3 ;  /* 0x00000001151a7824 */ /* 0x000fe200018e061a */
[C---:B------:R-:W-:Y:S01]  /*0ec0*/  LEA R2, P3, R0.reuse, UR4, 0x2 ;  /* 0x0000000400027c11 */ /* 0x040fe2000f8610ff */
[C---:B------:R-:W-:Y:S01]  /*0ed0*/  IMAD.IADD R21, R29.reuse, 0x1, -R20 ;  /* 0x000000011d157824 */ /* 0x040fe200078e0a14 */
[----:B------:R-:W-:Y:S02]  /*0ee0*/  ISETP.GE.AND P1, PT, R29, R20, PT ;  /* 0x000000141d00720c */ /* 0x000fe40003f26270 */
[----:B------:R-:W-:-:S02]  /*0ef0*/  LEA.HI.X R3, R0, UR5, R27, 0x2, P3 ;  /* 0x0000000500037c11 */ /* 0x000fc400098f141b */
[----:B------:R-:W-:Y:S02]  /*0f00*/  SEL R0, R29, R21, !P1 ;  /* 0x000000151d007207 */ /* 0x000fe40004800000 */
[----:B------:R-:W-:Y:S01]  /*0f10*/  SEL R27, R22, R23, !P1 ;  /* 0x00000017161b7207 */ /* 0x000fe20004800000 */
[----:B------:R0:W5:Y:S01]  /*0f20*/  LDG.E R6, desc[UR8][R2.64] ;  /* 0x0000000802067981 */ /* 0x000162000c1e1900 */
[----:B------:R-:W-:Y:S02]  /*0f30*/  SHF.R.S32.HI R14, RZ, 0x1f, R14 ;  /* 0x0000001fff0e7819 */ /* 0x000fe4000001140e */
[----:B------:R-:W-:Y:S02]  /*0f40*/  SHF.R.S32.HI R17, RZ, 0x1f, R17 ;  /* 0x0000001fff117819 */ /* 0x000fe40000011411 */
[----:B------:R-:W-:Y:S02]  /*0f50*/  IADD3 R0, P3, PT, R0, R27, RZ ;  /* 0x0000001b00007210 */ /* 0x000fe40007f7e0ff */
[----:B------:R-:W-:-:S02]  /*0f60*/  SEL R28, R14, RZ, P4 ;  /* 0x000000ff0e1c7207 */ /* 0x000fc40002000000 */
[CC--:B------:R-:W-:Y:S02]  /*0f70*/  SEL R29, R24.reuse, R25.reuse, !P4 ;  /* 0x00000019181d7207 */ /* 0x0c0fe40006000000 */
[----:B------:R-:W-:Y:S02]  /*0f80*/  SEL R27, R17, RZ, P2 ;  /* 0x000000ff111b7207 */ /* 0x000fe40001000000 */
[----:B------:R-:W-:Y:S01]  /*0f90*/  SEL R14, R24, R25, !P2 ;  /* 0x00000019180e7207 */ /* 0x000fe20005000000 */
[----:B------:R-:W-:Y:S01]  /*0fa0*/  VIADD R17, R13, 0xb00 ;  /* 0x00000b000d117836 */ /* 0x000fe20000000000 */
[----:B------:R-:W-:Y:S01]  /*0fb0*/  LEA R4, P5, R5, UR4, 0x2 ;  /* 0x0000000405047c11 */ /* 0x000fe2000f8a10ff */
[----:B------:R-:W-:Y:S02]  /*0fc0*/  IMAD.X R28, R28, 0x1, R29, P6 ;  /* 0x000000011c1c7824 */ /* 0x000fe400030e061d */
[----:B------:R-:W-:Y:S01]  /*0fd0*/  IMAD.X R27, R27, 0x1, R14, P0 ;  /* 0x000000011b1b7824 */ /* 0x000fe200000e060e */
[----:B------:R-:W-:Y:S01]  /*0fe0*/  LEA.HI.X R5, R5, UR5, R26, 0x2, P5 ;  /* 0x0000000505057c11 */ /* 0x000fe2000a8f141a */
[----:B------:R-:W-:Y:S01]  /*0ff0*/  IMAD.IADD R26, R17, 0x1, -R20 ;  /* 0x00000001111a7824 */ /* 0x000fe200078e0a14 */
[----:B------:R-:W-:-:S02]  /*1000*/  LEA R14, P0, R15, UR4, 0x2 ;  /* 0x000000040f0e7c11 */ /* 0x000fc4000f8010ff */
[----:B------:R-:W-:Y:S02]  /*1010*/  ISETP.GE.AND P4, PT, R17, R20, PT ;  /* 0x000000141100720c */ /* 0x000fe40003f86270 */
[----:B------:R-:W-:Y:S01]  /*1020*/  LEA.HI.X R15, R15, UR5, R28, 0x2, P0 ;  /* 0x000000050f0f7c11 */ /* 0x000fe200080f141c */
[----:B------:R-:W5:Y:S01]  /*1030*/  LDG.E R5, desc[UR8][R4.64] ;  /* 0x0000000804057981 */ /* 0x000f62000c1e1900 */
[----:B------:R-:W-:Y:S02]  /*1040*/  SEL R17, R17, R26, !P4 ;  /* 0x0000001a11117207 */ /* 0x000fe40006000000 */
[----:B------:R-:W-:Y:S02]  /*1050*/  SEL R28, R22, R23, !P4 ;  /* 0x00000017161c7207 */ /* 0x000fe40006000000 */
[----:B0-----:R-:W-:Y:S02]  /*1060*/  LEA R2, P0, R16, UR4, 0x2 ;  /* 0x0000000410027c11 */ /* 0x001fe4000f8010ff */
[----:B------:R-:W-:-:S02]  /*1070*/  SHF.R.S32.HI R21, RZ, 0x1f, R21 ;  /* 0x0000001fff157819 */ /* 0x000fc40000011415 */
[----:B------:R-:W-:Y:S01]  /*1080*/  SHF.R.S32.HI R26, RZ, 0x1f, R26 ;  /* 0x0000001fff1a7819 */ /* 0x000fe2000001141a */
[----:B------:R0:W5:Y:S01]  /*1090*/  LDG.E R4, desc[UR8][R14.64] ;  /* 0x000000080e047981 */ /* 0x000162000c1e1900 */
[----:B------:R-:W-:Y:S02]  /*10a0*/  IADD3 R17, P2, PT, R17, R28, RZ ;  /* 0x0000001c11117210 */ /* 0x000fe40007f5e0ff */
[----:B------:R-:W-:Y:S02]  /*10b0*/  LEA.HI.X R3, R16, UR5, R27, 0x2, P0 ;  /* 0x0000000510037c11 */ /* 0x000fe400080f141b */
[-C--:B------:R-:W-:Y:S02]  /*10c0*/  SEL R28, R24, R25.reuse, !P1 ;  /* 0x00000019181c7207 */ /* 0x080fe40004800000 */
[----:B------:R-:W-:Y:S02]  /*10d0*/  SEL R21, R21, RZ, P1 ;  /* 0x000000ff15157207 */ /* 0x000fe40000800000 */
[----:B------:R-:W-:Y:S01]  /*10e0*/  SEL R16, R26, RZ, P4 ;  /* 0x000000ff1a107207 */ /* 0x000fe20002000000 */
[----:B------:R-:W5:Y:S01]  /*10f0*/  LDG.E R3, desc[UR8][R2.64] ;  /* 0x0000000802037981 */ /* 0x000f62000c1e1900 */
[----:B------:R-:W-:-:S02]  /*1100*/  SEL R27, R24, R25, !P4 ;  /* 0x00000019181b7207 */ /* 0x000fc40006000000 */
[----:B------:R-:W-:Y:S01]  /*1110*/  LOP3.LUT R29, R13, 0xc00, RZ, 0xfc, !PT ;  /* 0x00000c000d1d7812 */ /* 0x000fe200078efcff */
[----:B------:R-:W-:Y:S01]  /*1120*/  IMAD.X R21, R21, 0x1, R28, P3 ;  /* 0x0000000115157824 */ /* 0x000fe200018e061c */
[----:B------:R-:W-:Y:S01]  /*1130*/  LEA R26, P0, R0, UR4, 0x2 ;  /* 0x00000004001a7c11 */ /* 0x000fe2000f8010ff */
[----:B------:R-:W-:Y:S01]  /*1140*/  IMAD.X R16, R16, 0x1, R27, P2 ;  /* 0x0000000110107824 */ /* 0x000fe200010e061b */
[C---:B------:R-:W-:Y:S01]  /*1150*/  ISETP.GE.AND P2, PT, R29.reuse, R20, PT ;  /* 0x000000141d00720c */ /* 0x040fe20003f46270 */
[C---:B0-----:R-:W-:Y:S01]  /*1160*/  IMAD.IADD R14, R29.reuse, 0x1, -R20 ;  /* 0x000000011d0e7824 */ /* 0x041fe200078e0a14 */
[----:B------:R-:W-:Y:S02]  /*1170*/  LEA.HI.X R27, R0, UR5, R21, 0x2, P0 ;  /* 0x00000005001b7c11 */ /* 0x000fe400080f1415 */
[----:B------:R-:W-:Y:S02]  /*1180*/  SEL R28, R22, R23, !P2 ;  /* 0x00000017161c7207 */ /* 0x000fe40005000000 */
[----:B------:R-:W-:-:S02]  /*1190*/  SEL R21, R29, R14, !P2 ;  /* 0x0000000e1d157207 */ /* 0x000fc40005000000 */
[----:B------:R-:W-:Y:S01]  /*11a0*/  SHF.R.S32.HI R0, RZ, 0x1f, R14 ;  /* 0x0000001fff007819 */ /* 0x000fe2000001140e */
[----:B------:R-:W5:Y:S01]  /*11b0*/  LDG.E R2, desc[UR8][R26.64] ;  /* 0x000000081a027981 */ /* 0x000f62000c1e1900 */
[----:B------:R-:W-:Y:S02]  /*11c0*/  LEA R14, P0, R17, UR4, 0x2 ;  /* 0x00000004110e7c11 */ /* 0x000fe4000f8010ff */
[----:B------:R-:W-:Y:S02]  /*11d0*/  IADD3 R21, P1, PT, R21, R28, RZ ;  /* 0x0000001c15157210 */ /* 0x000fe40007f3e0ff */
[----:B------:R-:W-:Y:S02]  /*11e0*/  LEA.HI.X R15, R17, UR5, R16, 0x2, P0 ;  /* 0x00000005110f7c11 */ /* 0x000fe400080f1410 */
[----:B------:R-:W-:Y:S02]  /*11f0*/  SEL R0, R0, RZ, P2 ;  /* 0x000000ff00007207 */ /* 0x000fe40001000000 */
[----:B------:R-:W-:Y:S01]  /*1200*/  SEL R17, R24, R25, !P2 ;  /* 0x0000001918117207 */ /* 0x000fe20005000000 */
[----:B------:R-:W-:Y:S01]  /*1210*/  VIADD R29, R13, 0xd00 ;  /* 0x00000d000d1d7836 */ /* 0x000fe20000000000 */
[----:B------:R-:W-:-:S03]  /*1220*/  LEA R16, P0, R21, UR4, 0x2 ;  /* 0x0000000415107c11 */ /* 0x000fc6000f8010ff */
[----:B------:R-:W-:Y:S02]  /*1230*/  IMAD.X R28, R0, 0x1, R17, P1 ;  /* 0x00000001001c7824 */ /* 0x000fe400008e0611 */
[----:B------:R0:W5:Y:S01]  /*1240*/  LDG.E R0, desc[UR8][R14.64] ;  /* 0x000000080e007981 */ /* 0x000162000c1e1900 */
[----:B------:R-:W-:Y:S02]  /*1250*/  ISETP.GE.AND P1, PT, R29, R20, PT ;  /* 0x000000141d00720c */ /* 0x000fe40003f26270 */
[----:B------:R-:W-:Y:S02]  /*1260*/  LEA.HI.X R17, R21, UR5, R28, 0x2, P0 ;  /* 0x0000000515117c11 */ /* 0x000fe400080f141c */
[----:B------:R-:W-:Y:S01]  /*1270*/  SEL R21, R22, R23, !P1 ;  /* 0x0000001716157207 */ /* 0x000fe20004800000 */
[----:B0-----:R-:W-:Y:S01]  /*1280*/  IMAD.IADD R14, R29, 0x1, -R20 ;  /* 0x000000011d0e7824 */ /* 0x001fe200078e0a14 */
[----:B------:R-:W-:-:S04]  /*1290*/  SEL R27, R24, R25, !P1 ;  /* 0x00000019181b7207 */ /* 0x000fc80004800000 */
[----:B------:R-:W-:Y:S02]  /*12a0*/  SEL R28, R29, R14, !P1 ;  /* 0x0000000e1d1c7207 */ /* 0x000fe40004800000 */
[----:B------:R-:W-:Y:S01]  /*12b0*/  SHF.R.S32.HI R26, RZ, 0x1f, R14 ;  /* 0x0000001fff1a7819 */ /* 0x000fe2000001140e */
[----:B------:R-:W-:Y:S01]  /*12c0*/  VIADD R29, R13, 0xe00 ;  /* 0x00000e000d1d7836 */ /* 0x000fe20000000000 */
[----:B------:R-:W-:Y:S02]  /*12d0*/  IADD3 R28, P0, PT, R28, R21, RZ ;  /* 0x000000151c1c7210 */ /* 0x000fe40007f1e0ff */
[----:B------:R-:W-:Y:S01]  /*12e0*/  SEL R15, R26, RZ, P1 ;  /* 0x000000ff1a0f7207 */ /* 0x000fe20000800000 */
[C---:B------:R-:W-:Y:S01]  /*12f0*/  IMAD.IADD R26, R29.reuse, 0x1, -R20 ;  /* 0x000000011d1a7824 */ /* 0x040fe200078e0a14 */
[----:B------:R-:W-:Y:S01]  /*1300*/  ISETP.GE.AND P1, PT, R29, R20, PT ;  /* 0x000000141d00720c */ /* 0x000fe20003f26270 */
[----:B------:R0:W5:Y:S02]  /*1310*/  LDG.E R21, desc[UR8][R16.64] ;  /* 0x0000000810157981 */ /* 0x000164000c1e1900 */
[----:B------:R-:W-:Y:S01]  /*1320*/  IMAD.X R15, R15, 0x1, R27, P0 ;  /* 0x000000010f0f7824 */ /* 0x000fe200000e061b */
[----:B------:R-:W-:-:S02]  /*1330*/  LEA R14, P0, R28, UR4, 0x2 ;  /* 0x000000041c0e7c11 */ /* 0x000fc4000f8010ff */
[----:B------:R-:W-:Y:S02]  /*1340*/  SEL R27, R29, R26, !P1 ;  /* 0x0000001a1d1b7207 */ /* 0x000fe40004800000 */
[----:B------:R-:W-:Y:S02]  /*1350*/  SHF.R.S32.HI R26, RZ, 0x1f, R26 ;  /* 0x0000001fff1a7819 */ /* 0x000fe4000001141a */
[----:B0-----:R-:W-:Y:S02]  /*1360*/  SEL R16, R22, R23, !P1 ;  /* 0x0000001716107207 */ /* 0x001fe40004800000 */
[----:B------:R-:W-:Y:S02]  /*1370*/  LEA.HI.X R15, R28, UR5, R15, 0x2, P0 ;  /* 0x000000051c0f7c11 */ /* 0x000fe400080f140f */
[----:B------:R-:W-:Y:S02]  /*1380*/  IADD3 R17, P0, PT, R27, R16, RZ ;  /* 0x000000101b117210 */ /* 0x000fe40007f1e0ff */
[----:B------:R-:W-:-:S02]  /*1390*/  SEL R26, R26, RZ, P1 ;  /* 0x000000ff1a1a7207 */ /* 0x000fc40000800000 */
[----:B------:R-:W-:Y:S01]  /*13a0*/  SEL R27, R24, R25, !P1 ;  /* 0x00000019181b7207 */ /* 0x000fe20004800000 */
[----:B------:R-:W-:-:S04]  /*13b0*/  VIADD R29, R13, 0xf00 ;  /* 0x00000f000d1d7836 */ /* 0x000fc80000000000 */
[----:B------:R-:W-:Y:S01]  /*13c0*/  IMAD.X R26, R26, 0x1, R27, P0 ;  /* 0x000000011a1a7824 */ /* 0x000fe200000e061b */
[----:B------:R-:W-:Y:S01]  /*13d0*/  LEA R16, P0, R17, UR4, 0x2 ;  /* 0x0000000411107c11 */ /* 0x000fe2000f8010ff */
[----:B------:R-:W-:-:S03]  /*13e0*/  IMAD.IADD R28, R29, 0x1, -R20 ;  /* 0x000000011d1c7824 */ /* 0x000fc600078e0a14 */
[----:B------:R-:W-:Y:S02]  /*13f0*/  LEA.HI.X R17, R17, UR5, R26, 0x2, P0 ;  /* 0x0000000511117c11 */ /* 0x000fe400080f141a */
[----:B------:R0:W5:Y:S01]  /*1400*/  LDG.E R26, desc[UR8][R14.64] ;  /* 0x000000080e1a7981 */ /* 0x000162000c1e1900 */
[----:B------:R-:W-:-:S03]  /*1410*/  ISETP.GE.AND P1, PT, R29, R20, PT ;  /* 0x000000141d00720c */ /* 0x000fc60003f26270 */
[----:B------:R1:W5:Y:S01]  /*1420*/  LDG.E R27, desc[UR8][R16.64] ;  /* 0x00000008101b7981 */ /* 0x000362000c1e1900 */
[----:B0-----:R-:W-:-:S05]  /*1430*/  IMAD.IADD R14, R29, 0x1, -R20 ;  /* 0x000000011d0e7824 */ /* 0x001fca00078e0a14 */
[----:B------:R-:W-:Y:S02]  /*1440*/  SEL R14, R29, R14, !P1 ;  /* 0x0000000e1d0e7207 */ /* 0x000fe40004800000 */
[----:B------:R-:W-:Y:S02]  /*1450*/  SHF.R.S32.HI R29, RZ, 0x1f, R28 ;  /* 0x0000001fff1d7819 */ /* 0x000fe4000001141c */
[----:B------:R-:W-:Y:S02]  /*1460*/  SEL R28, R22, R23, !P1 ;  /* 0x00000017161c7207 */ /* 0x000fe40004800000 */
[----:B-1----:R-:W-:Y:S02]  /*1470*/  LOP3.LUT R17, R13, 0x1000, RZ, 0xfc, !PT ;  /* 0x000010000d117812 */ /* 0x002fe400078efcff */
[----:B------:R-:W-:Y:S02]  /*1480*/  IADD3 R28, P0, PT, R14, R28, RZ ;  /* 0x0000001c0e1c7210 */ /* 0x000fe40007f1e0ff */
[----:B------:R-:W-:Y:S01]  /*1490*/  SEL R29, R29, RZ, P1 ;  /* 0x000000ff1d1d7207 */ /* 0x000fe20000800000 */
[----:B------:R-:W-:Y:S01]  /*14a0*/  IMAD.IADD R16, R17, 0x1, -R20 ;  /* 0x0000000111107824 */ /* 0x000fe200078e0a14 */
[----:B------:R-:W-:-:S02]  /*14b0*/  SEL R14, R24, R25, !P1 ;  /* 0x00000019180e7207 */ /* 0x000fc40004800000 */
[----:B------:R-:W-:-:S03]  /*14c0*/  ISETP.GE.AND P1, PT, R17, R20, PT ;  /* 0x000000141100720c */ /* 0x000fc60003f26270 */
[----:B------:R-:W-:Y:S01]  /*14d0*/  IMAD.X R15, R29, 0x1, R14, P0 ;  /* 0x000000011d0f7824 */ /* 0x000fe200000e060e */
[----:B------:R-:W-:Y:S02]  /*14e0*/  LEA R14, P0, R28, UR4, 0x2 ;  /* 0x000000041c0e7c11 */ /* 0x000fe4000f8010ff */
[----:B------:R-:W-:Y:S02]  /*14f0*/  SEL R17, R17, R16, !P1 ;  /* 0x0000001011117207 */ /* 0x000fe40004800000 */
[----:B------:R-:W-:Y:S02]  /*1500*/  SEL R22, R22, R23, !P1 ;  /* 0x0000001716167207 */ /* 0x000fe40004800000 */
[----:B------:R-:W-:Y:S02]  /*1510*/  SHF.R.S32.HI R16, RZ, 0x1f, R16 ;  /* 0x0000001fff107819 */ /* 0x000fe40000011410 */
[----:B------:R-:W-:Y:S02]  /*1520*/  LEA.HI.X R15, R28, UR5, R15, 0x2, P0 ;  /* 0x000000051c0f7c11 */ /* 0x000fe400080f140f */
[----:B------:R-:W-:-:S02]  /*1530*/  SEL R25, R24, R25, !P1 ;  /* 0x0000001918197207 */ /* 0x000fc40004800000 */
[----:B------:R-:W-:Y:S02]  /*1540*/  IADD3 R17, P0, PT, R17, R22, RZ ;  /* 0x0000001611117210 */ /* 0x000fe40007f1e0ff */
[----:B------:R-:W-:-:S05]  /*1550*/  SEL R16, R16, RZ, P1 ;  /* 0x000000ff10107207 */ /* 0x000fca0000800000 */
[----:B------:R-:W-:Y:S01]  /*1560*/  IMAD.X R22, R16, 0x1, R25, P0 ;  /* 0x0000000110167824 */ /* 0x000fe200000e0619 */
[----:B------:R-:W-:-:S04]  /*1570*/  LEA R16, P0, R17, UR4, 0x2 ;  /* 0x0000000411107c11 */ /* 0x000fc8000f8010ff */
[----:B------:R-:W-:Y:S02]  /*1580*/  LEA.HI.X R17, R17, UR5, R22, 0x2, P0 ;  /* 0x0000000511117c11 */ /* 0x000fe400080f1416 */
[----:B------:R1:W5:Y:S04]  /*1590*/  LDG.E R22, desc[UR8][R14.64] ;  /* 0x000000080e167981 */ /* 0x000368000c1e1900 */
[----:B------:R1:W5:Y:S03]  /*15a0*/  LDG.E R23, desc[UR8][R16.64] ;  /* 0x0000000810177981 */ /* 0x000366000c1e1900 */
.L_x_1787:
[----:B------:R-:W2:Y:S01]  /*15b0*/  S2UR UR5, SR_CgaCtaId ;  /* 0x00000000000579c3 */ /* 0x000ea20000008800 */
[----:B------:R-:W-:Y:S01]  /*15c0*/  UMOV UR4, 0x400 ;  /* 0x0000040000047882 */ /* 0x000fe20000000000 */
[----:B------:R-:W-:Y:S01]  /*15d0*/  IMAD.IADD R18, R19, 0x1, -R18 ;  /* 0x0000000113127824 */ /* 0x000fe200078e0a12 */
[----:B--2---:R-:W-:-:S06]  /*15e0*/  ULEA UR4, UR5, UR4, 0x18 ;  /* 0x0000000405047291 */ /* 0x004fcc000f8ec0ff */
[----:B01----:R-:W-:-:S05]  /*15f0*/  LEA R15, R13, UR4, 0x2 ;  /* 0x000000040d0f7c11 */ /* 0x003fca000f8e10ff */
        /* <DEDUP_REMOVED lines=20> */
[----:B-1----:R-:W-:Y:S01]  /*1740*/  IMAD.IADD R0, R20, 0x1, R18 ;  /* 0x0000000114007824 */ /* 0x002fe200078e0212 */
[----:B------:R-:W0:Y:S01]  /*1750*/  LDCU UR5, c[0x0][0x3b0] ;  /* 0x00007600ff0577ac */ /* 0x000e220008000800 */
[----:B------:R-:W-:Y:S03]  /*1760*/  BSSY.RECONVERGENT B0, `(.L_x_1788) ;  /* 0x000002b000007945 */ /* 0x000fe60003800200 */
[----:B------:R-:W-:-:S04]  /*1770*/  VIMNMX R5, PT, PT, R0, R5, PT ;  /* 0x0000000500057248 */ /* 0x000fc80003fe0100 */
[C---:B------:R-:W-:Y:S01]  /*1780*/  ISETP.GE.AND P0, PT, R5.reuse, R18, PT ;  /* 0x000000120500720c */ /* 0x040fe20003f06270 */
[----:B------:R-:W-:Y:S01]  /*1790*/  IMAD.IADD R18, R5, 0x1, -R18 ;  /* 0x0000000105127824 */ /* 0x000fe200078e0a12 */
[----:B------:R-:W-:-:S04]  /*17a0*/  VIMNMX R2, PT, PT, R20, R5, PT ;  /* 0x0000000514027248 */ /* 0x000fc80003fe0100 */
[----:B------:R-:W-:-:S04]  /*17b0*/  SEL R11, R18, RZ, P0 ;  /* 0x000000ff120b7207 */ /* 0x000fc80000000000 */
[----:B------:R-:W-:-:S13]  /*17c0*/  ISETP.GE.AND P0, PT, R11, R2, PT ;  /* 0x000000020b00720c */ /* 0x000fda0003f06270 */
[----:B0-2---:R-:W-:Y:S05]  /*17d0*/  @P0 BRA `(.L_x_1789) ;  /* 0x00000000008c0947 */ /* 0x005fea0003800000 */
[----:B------:R-:W-:Y:S02]  /*17e0*/  IMAD.MOV.U32 R4, RZ, RZ, R2 ;  /* 0x000000ffff047224 */ /* 0x000fe400078e0002 */
[----:B------:R-:W-:-:S07]  /*17f0*/  IMAD.IADD R10, R20, 0x1, R5 ;  /* 0x00000001140a7824 */ /* 0x000fce00078e0205 */
.L_x_1793:
[----:B------:R-:W-:Y:S01]  /*1800*/  IMAD.IADD R2, R4, 0x1, -R11 ;  /* 0x0000000104027824 */ /* 0x000fe200078e0a0b */
[----:B------:R-:W-:Y:S01]  /*1810*/  BSSY.RECONVERGENT B1, `(.L_x_1790) ;  /* 0x000001c000017945 */ /* 0x000fe20003800200 */
[----:B------:R-:W-:Y:S01]  /*1820*/  PLOP3.LUT P0, PT, PT, PT, PT, 0x80, 0x8 ;  /* 0x000000000008781c */ /* 0x000fe20003f0f070 */
[----:B------:R-:W-:Y:S02]  /*1830*/  IMAD.MOV.U32 R12, RZ, RZ, R4 ;  /* 0x000000ffff0c7224 */ /* 0x000fe400078e0004 */
[----:B------:R-:W-:Y:S01]  /*1840*/  LEA.HI R2, R2, R2, RZ, 0x1 ;  /* 0x0000000202027211 */ /* 0x000fe200078f08ff */
[----:B------:R-:W-:-:S03]  /*1850*/  IMAD.MOV.U32 R8, RZ, RZ, RZ ;  /* 0x000000ffff087224 */ /* 0x000fc600078e00ff */
[----:B------:R-:W-:-:S04]  /*1860*/  LEA.HI.SX32 R14, R2, R11, 0x1f ;  /* 0x0000000b020e7211 */ /* 0x000fc800078ffaff */
[----:B------:R-:W-:Y:S02]  /*1870*/  LOP3.LUT R3, RZ, R14, RZ, 0x33, !PT ;  /* 0x0000000eff037212 */ /* 0x000fe400078e33ff */
[----:B------:R-:W-:-:S03]  /*1880*/  LEA R6, R14, UR4, 0x2 ;  /* 0x000000040e067c11 */ /* 0x000fc6000f8e10ff */
[----:B------:R-:W-:Y:S02]  /*1890*/  IMAD.IADD R3, R10, 0x1, R3 ;  /* 0x000000010a037824 */ /* 0x000fe400078e0203 */
[----:B------:R0:W1:Y:S03]  /*18a0*/  LDS R15, [R6] ;  /* 0x00000000060f7984 */ /* 0x0000660000000800 */
[----:B------:R-:W-:Y:S02]  /*18b0*/  LEA R7, R3, UR4, 0x2 ;  /* 0x0000000403077c11 */ /* 0x000fe4000f8e10ff */
[----:B------:R-:W2:Y:S03]  /*18c0*/  LDC.64 R2, c[0x0][0x3b8] ;  /* 0x0000ee00ff027b82 */ /* 0x000ea60000000a00 */
[----:B------:R0:W3:Y:S02]  /*18d0*/  LDS R17, [R7] ;  /* 0x0000000007117984 */ /* 0x0000e40000000800 */
.L_x_1792:
        /* <DEDUP_REMOVED lines=15> */
.L_x_1791:
[----:B------:R-:W-:Y:S05]  /*19d0*/  BSYNC.RECONVERGENT B1 ;  /* 0x0000000000017941 */ /* 0x000fea0003800200 */
.L_x_1790:
[----:B------:R-:W-:-:S05]  /*19e0*/  @P2 VIADD R11, R14, 0x1 ;  /* 0x000000010e0b2836 */ /* 0x000fca0000000000 */
[----:B------:R-:W-:-:S13]  /*19f0*/  ISETP.GE.AND P0, PT, R11, R4, PT ;  /* 0x000000040b00720c */ /* 0x000fda0003f06270 */
[----:B------:R-:W-:Y:S05]  /*1a00*/  @!P0 BRA `(.L_x_1793) ;  /* 0xfffffffc007c8947 */ /* 0x000fea000383ffff */
.L_x_1789:
[----:B------:R-:W-:Y:S05]  /*1a10*/  BSYNC.RECONVERGENT B0 ;  /* 0x0000000000007941 */ /* 0x000fea0003800200 */
.L_x_1788:
[----:B------:R-:W-:Y:S01]  /*1a20*/  IADD3 R15, PT, PT, R20, R5, -R11 ;  /* 0x00000005140f7210 */ /* 0x000fe20007ffe80b */
[----:B------:R-:W0:Y:S01]  /*1a30*/  LDCU UR5, c[0x0][0x3b0] ;  /* 0x00007600ff0577ac */ /* 0x000e220008000800 */
[----:B------:R-:W-:Y:S01]  /*1a40*/  LEA R10, R11, UR4, 0x2 ;  /* 0x000000040b0a7c11 */ /* 0x000fe2000f8e10ff */
[----:B------:R-:W-:Y:S01]  /*1a50*/  BSSY.RECONVERGENT B0, `(.L_x_1794) ;  /* 0x000001c000007945 */ /* 0x000fe20003800200 */
[C---:B------:R-:W-:Y:S02]  /*1a60*/  LEA R12, R15.reuse, UR4, 0x2 ;  /* 0x000000040f0c7c11 */ /* 0x040fe4000f8e10ff */
[----:B------:R-:W-:Y:S01]  /*1a70*/  ISETP.GE.AND P1, PT, R15, R0, PT ;  /* 0x000000000f00720c */ /* 0x000fe20003f26270 */
[----:B------:R1:W2:Y:S01]  /*1a80*/  LDS R2, [R10] ;  /* 0x000000000a027984 */ /* 0x0002a20000000800 */
[----:B------:R-:W-:-:S03]  /*1a90*/  PLOP3.LUT P0, PT, PT, PT, PT, 0x8, 0x80 ;  /* 0x000000000080781c */ /* 0x000fc60003f0e170 */
[----:B------:R1:W3:Y:S08]  /*1aa0*/  LDS R3, [R12] ;  /* 0x000000000c037984 */ /* 0x0002f00000000800 */
[----:B01----:R-:W-:Y:S05]  /*1ab0*/  @P1 BRA `(.L_x_1795) ;  /* 0x0000000000541947 */ /* 0x003fea0003800000 */
[----:B------:R-:W-:Y:S02]  /*1ac0*/  ISETP.GE.AND P1, PT, R11, R20, PT ;  /* 0x000000140b00720c */ /* 0x000fe40003f26270 */
[----:B------:R-:W-:-:S11]  /*1ad0*/  PLOP3.LUT P0, PT, PT, PT, PT, 0x80, 0x8 ;  /* 0x000000000008781c */ /* 0x000fd60003f0f070 */
[----:B------:R-:W-:Y:S05]  /*1ae0*/  @P1 BRA `(.L_x_1795) ;  /* 0x0000000000481947 */ /* 0x000fea0003800000 */
[----:B------:R-:W0:Y:S01]  /*1af0*/  LDC.64 R4, c[0x0][0x3b8] ;  /* 0x0000ee00ff047b82 */ /* 0x000e220000000a00 */
[----:B------:R-:W-:Y:S01]  /*1b00*/  PLOP3.LUT P1, PT, PT, PT, PT, 0x80, 0x8 ;  /* 0x000000000008781c */ /* 0x000fe20003f2f070 */
[----:B------:R-:W-:-:S12]  /*1b10*/  IMAD.MOV.U32 R6, RZ, RZ, RZ ;  /* 0x000000ffff067224 */ /* 0x000fd800078e00ff */
.L_x_1796:
        /* <DEDUP_REMOVED lines=15> */
.L_x_1795:
[----:B------:R-:W-:Y:S05]  /*1c10*/  BSYNC.RECONVERGENT B0 ;  /* 0x0000000000007941 */ /* 0x000fea0003800200 */
.L_x_1794:
        /* <DEDUP_REMOVED lines=18> */
.L_x_1799:
        /* <DEDUP_REMOVED lines=15> */
.L_x_1798:
[----:B--2---:R-:W-:Y:S05]  /*1e30*/  BSYNC.RECONVERGENT B0 ;  /* 0x0000000000007941 */ /* 0x004fea0003800200 */
.L_x_1797:
[----:B------:R-:W-:Y:S01]  /*1e40*/  VIADD R19, R15, 0x1 ;  /* 0x000000010f137836 */ /* 0x000fe20000000000 */
[----:B------:R-:W0:Y:S01]  /*1e50*/  LDCU UR5, c[0x0][0x3b0] ;  /* 0x00007600ff0577ac */ /* 0x000e220008000800 */
[----:B------:R-:W-:Y:S01]  /*1e60*/  VIADD R17, R5, 0x1 ;  /* 0x0000000105117836 */ /* 0x000fe20000000000 */
[----:B------:R-:W-:Y:S01]  /*1e70*/  BSSY.RECONVERGENT B0, `(.L_x_1800) ;  /* 0x0000020000007945 */ /* 0x000fe20003800200 */
[----:B------:R-:W-:Y:S01]  /*1e80*/  @P1 IMAD.MOV R19, RZ, RZ, R15 ;  /* 0x000000ffff131224 */ /* 0x000fe200078e020f */
[----:B------:R-:W-:Y:S01]  /*1e90*/  PLOP3.LUT P0, PT, PT, PT, PT, 0x8, 0x80 ;  /* 0x000000000080781c */ /* 0x000fe20003f0e170 */
[----:B------:R-:W-:Y:S01]  /*1ea0*/  @!P1 IMAD.MOV R17, RZ, RZ, R5 ;  /* 0x000000ffff119224 */ /* 0x000fe200078e0205 */
[----:B-1-3--:R-:W-:Y:S02]  /*1eb0*/  SEL R5, R3, R2, P1 ;  /* 0x0000000203057207 */ /* 0x00afe40000800000 */
[----:B------:R-:W-:Y:S02]  /*1ec0*/  @!P1 LEA R6, R19, UR4, 0x2 ;  /* 0x0000000413069c11 */ /* 0x000fe4000f8e10ff */
[----:B------:R-:W-:-:S03]  /*1ed0*/  @P1 LEA R7, R17, UR4, 0x2 ;  /* 0x0000000411071c11 */ /* 0x000fc6000f8e10ff */
        /* <DEDUP_REMOVED lines=10> */
.L_x_1802:
        /* <DEDUP_REMOVED lines=15> */
.L_x_1801:
[----:B------:R-:W-:Y:S05]  /*2070*/  BSYNC.RECONVERGENT B0 ;  /* 0x0000000000007941 */ /* 0x000fea0003800200 */
.L_x_1800:
[----:B------:R-:W-:Y:S01]  /*2080*/  VIADD R7, R17, 0x1 ;  /* 0x0000000111077836 */ /* 0x000fe20000000000 */
[----:B------:R-:W0:Y:S01]  /*2090*/  LDCU UR5, c[0x0][0x3b0] ;  /* 0x00007600ff0577ac */ /* 0x000e220008000800 */
[----:B------:R-:W-:Y:S01]  /*20a0*/  @!P0 IMAD.MOV R7, RZ, RZ, R17 ;  /* 0x000000ffff078224 */ /* 0x000fe200078e0211 */
[----:B------:R-:W-:Y:S01]  /*20b0*/  BSSY.RECONVERGENT B0, `(.L_x_1803) ;  /* 0x0000020000007945 */ /* 0x000fe20003800200 */
[----:B------:R-:W-:Y:S01]  /*20c0*/  VIADD R21, R19, 0x1 ;  /* 0x0000000113157836 */ /* 0x000fe20000000000 */
[----:B--23--:R-:W-:Y:S01]  /*20d0*/  SEL R6, R3, R2, P0 ;  /* 0x0000000203067207 */ /* 0x00cfe20000000000 */
[----:B------:R-:W-:Y:S01]  /*20e0*/  @P0 IMAD.MOV R21, RZ, RZ, R19 ;  /* 0x000000ffff150224 */ /* 0x000fe200078e0213 */
[C---:B------:R-:W-:Y:S02]  /*20f0*/  ISETP.GE.AND P1, PT, R7.reuse, R0, PT ;  /* 0x000000000700720c */ /* 0x040fe40003f26270 */
[----:B------:R-:W-:Y:S02]  /*2100*/  @P0 LEA R9, R7, UR4, 0x2 ;  /* 0x0000000407090c11 */ /* 0x000fe4000f8e10ff */
[----:B------:R-:W-:-:S03]  /*2110*/  @!P0 LEA R8, R21, UR4, 0x2 ;  /* 0x0000000415088c11 */ /* 0x000fc6000f8e10ff */
[----:B------:R1:W2:Y:S04]  /*2120*/  @P0 LDS R3, [R9] ;  /* 0x0000000009030984 */ /* 0x0002a80000000800 */
[----:B------:R1:W3:Y:S01]  /*2130*/  @!P0 LDS R2, [R8] ;  /* 0x0000000008028984 */ /* 0x0002e20000000800 */
[----:B------:R-:W-:Y:S01]  /*2140*/  PLOP3.LUT P0, PT, PT, PT, PT, 0x8, 0x80 ;  /* 0x000000000080781c */ /* 0x000fe20003f0e170 */
[----:B0-----:R-:W-:-:S12]  /*2150*/  @P1 BRA `(.L_x_1804) ;  /* 0x0000000000541947 */ /* 0x001fd80003800000 */
[----:B------:R-:W-:Y:S02]  /*2160*/  ISETP.GE.AND P1, PT, R21, R20, PT ;  /* 0x000000141500720c */ /* 0x000fe40003f26270 */
[----:B------:R-:W-:-:S11]  /*2170*/  PLOP3.LUT P0, PT, PT, PT, PT, 0x80, 0x8 ;  /* 0x000000000008781c */ /* 0x000fd60003f0f070 */
[----:B------:R-:W-:Y:S05]  /*2180*/  @P1 BRA `(.L_x_1804) ;  /* 0x0000000000481947 */ /* 0x000fea0003800000 */
[----:B-1----:R-:W0:Y:S01]  /*2190*/  LDC.64 R8, c[0x0][0x3b8] ;  /* 0x0000ee00ff087b82 */ /* 0x002e220000000a00 */
[----:B------:R-:W-:Y:S01]  /*21a0*/  PLOP3.LUT P1, PT, PT, PT, PT, 0x80, 0x8 ;  /* 0x000000000008781c */ /* 0x000fe20003f2f070 */
[----:B------:R-:W-:-:S12]  /*21b0*/  IMAD.MOV.U32 R10, RZ, RZ, RZ ;  /* 0x000000ffff0a7224 */ /* 0x000fd800078e00ff */
.L_x_1805:
        /* <DEDUP_REMOVED lines=15> */
.L_x_1804:
[----:B------:R-:W-:Y:S05]  /*22b0*/  BSYNC.RECONVERGENT B0 ;  /* 0x0000000000007941 */ /* 0x000fea0003800200 */
.L_x_1803:
        /* <DEDUP_REMOVED lines=8> */
[----:B-1----:R-:W-:Y:S02]  /*2340*/  @P0 LEA R9, R17, UR4, 0x2 ;  /* 0x0000000411090c11 */ /* 0x002fe4000f8e10ff */
        /* <DEDUP_REMOVED lines=11> */
.L_x_1808:
        /* <DEDUP_REMOVED lines=15> */
.L_x_1807:
[----:B------:R-:W-:Y:S05]  /*24f0*/  BSYNC.RECONVERGENT B0 ;  /* 0x0000000000007941 */ /* 0x000fea0003800200 */
.L_x_1806:
[----:B-1----:R-:W-:Y:S01]  /*2500*/  VIADD R9, R17, 0x1 ;  /* 0x0000000111097836 */ /* 0x002fe20000000000 */
        /* <DEDUP_REMOVED lines=19> */
.L_x_1811:
        /* <DEDUP_REMOVED lines=15> */
.L_x_1810:
[----:B------:R-:W-:Y:S05]  /*2730*/  BSYNC.RECONVERGENT B0 ;  /* 0x0000000000007941 */ /* 0x000fea0003800200 */
.L_x_1809:
        /* <DEDUP_REMOVED lines=20> */
.L_x_1814:
        /* <DEDUP_REMOVED lines=15> */
.L_x_1813:
[----:B------:R-:W-:Y:S05]  /*2970*/  BSYNC.RECONVERGENT B0 ;  /* 0x0000000000007941 */ /* 0x000fea0003800200 */
.L_x_1812:
        /* <DEDUP_REMOVED lines=20> */
.L_x_1817:
        /* <DEDUP_REMOVED lines=15> */
.L_x_1816:
[----:B------:R-:W-:Y:S05]  /*2bb0*/  BSYNC.RECONVERGENT B0 ;  /* 0x0000000000007941 */ /* 0x000fea0003800200 */
.L_x_1815:
        /* <DEDUP_REMOVED lines=20> */
.L_x_1820:
        /* <DEDUP_REMOVED lines=15> */
.L_x_1819:
[----:B------:R-:W-:Y:S05]  /*2df0*/  BSYNC.RECONVERGENT B0 ;  /* 0x0000000000007941 */ /* 0x000fea0003800200 */
.L_x_1818:
[----:B------:R-:W-:Y:S01]  /*2e00*/  VIADD R23, R25, 0x1 ;  /* 0x0000000119177836 */ /* 0x000fe20000000000 */
[----:B------:R-:W0:Y:S01]  /*2e10*/  LDCU UR5, c[0x0][0x3b0] ;  /* 0x00007600ff0577ac */ /* 0x000e220008000800 */
[----:B------:R-:W-:Y:S01]  /*2e20*/  @!P0 IMAD.MOV R23, RZ, RZ, R25 ;  /* 0x000000ffff178224 */ /* 0x000fe200078e0219 */
[----:B------:R-:W-:Y:S01]  /*2e30*/  BSSY.RECONVERGENT B0, `(.L_x_1821) ;  /* 0x0000020000007945 */ /* 0x000fe20003800200 */
[----:B------:R-:W-:Y:S01]  /*2e40*/  VIADD R21, R27, 0x1 ;  /* 0x000000011b157836 */ /* 0x000fe20000000000 */
[----:B-123--:R-:W-:Y:S01]  /*2e50*/  SEL R12, R3, R2, P0 ;  /* 0x00000002030c7207 */ /* 0x00efe20000000000 */
        /* <DEDUP_REMOVED lines=14> */
.L_x_1823:
        /* <DEDUP_REMOVED lines=15> */
.L_x_1822:
[----:B------:R-:W-:Y:S05]  /*3030*/  BSYNC.RECONVERGENT B0 ;  /* 0x0000000000007941 */ /* 0x000fea0003800200 */
.L_x_1821:
        /* <DEDUP_REMOVED lines=20> */
.L_x_1826:
        /* <DEDUP_REMOVED lines=15> */
.L_x_1825:
[----:B------:R-:W-:Y:S05]  /*3270*/  BSYNC.RECONVERGENT B0 ;  /* 0x0000000000007941 */ /* 0x000fea0003800200 */
.L_x_1824:
[----:B------:R-:W-:Y:S01]  /*3280*/  VIADD R21, R25, 0x1 ;  /* 0x0000000119157836 */ /* 0x000fe20000000000 */
[----:B------:R-:W0:Y:S01]  /*3290*/  LDCU UR5, c[0x0][0x3b0] ;  /* 0x00007600ff0577ac */ /* 0x000e220008000800 */
[----:B------:R-:W-:Y:S01]  /*32a0*/  @!P0 IMAD.MOV R21, RZ, RZ, R25 ;  /* 0x000000ffff158224 */ /* 0x000fe200078e0219 */
[----:B------:R-:W-:Y:S01]  /*32b0*/  BSSY.RECONVERGENT B0, `(.L_x_1827) ;  /* 0x0000020000007945 */ /* 0x000fe20003800200 */
[----:B------:R-:W-:Y:S02]  /*32c0*/  VIADD R27, R19, 0x1 ;  /* 0x00000001131b7836 */ /* 0x000fe40000000000 */
[----:B------:R-:W-:Y:S01]  /*32d0*/  @P0 IMAD.MOV R27, RZ, RZ, R19 ;  /* 0x000000ffff1b0224 */ /* 0x000fe200078e0213 */
[C---:B------:R-:W-:Y:S02]  /*32e0*/  ISETP.GE.AND P1, PT, R21.reuse, R0, PT ;  /* 0x000000001500720c */ /* 0x040fe40003f26270 */
[----:B-1----:R-:W-:Y:S02]  /*32f0*/  @P0 LEA R15, R21, UR4, 0x2 ;  /* 0x00000004150f0c11 */ /* 0x002fe4000f8e10ff */
[----:B------:R-:W-:-:S02]  /*3300*/  @!P0 LEA R14, R27, UR4, 0x2 ;  /* 0x000000041b0e8c11 */ /* 0x000fc4000f8e10ff */
[----:B--23--:R-:W-:Y:S02]  /*3310*/  SEL R19, R3, R2, P0 ;  /* 0x0000000203137207 */ /* 0x00cfe40000000000 */
        /* <DEDUP_REMOVED lines=10> */
.L_x_1829:
        /* <DEDUP_REMOVED lines=15> */
.L_x_1828:
[----:B------:R-:W-:Y:S05]  /*34b0*/  BSYNC.RECONVERGENT B0 ;  /* 0x0000000000007941 */ /* 0x000fea0003800200 */
.L_x_1827:
        /* <DEDUP_REMOVED lines=19> */
.L_x_1832:
        /* <DEDUP_REMOVED lines=16> */
.L_x_1831:
[----:B------:R-:W-:Y:S05]  /*36f0*/  BSYNC.RECONVERGENT B0 ;  /* 0x0000000000007941 */ /* 0x000fea0003800200 */
.L_x_1830:
[----:B------:R-:W-:Y:S01]  /*3700*/  VIADD R25, R22, 0x1 ;  /* 0x0000000116197836 */ /* 0x000fe20000000000 */
[----:B------:R-:W-:Y:S01]  /*3710*/  BSSY.RECONVERGENT B0, `(.L_x_1833) ;  /* 0x0000022000007945 */ /* 0x000fe20003800200 */
[----:B------:R-:W-:Y:S01]  /*3720*/  @!P0 IMAD.MOV R25, RZ, RZ, R22 ;  /* 0x000000ffff198224 */ /* 0x000fe200078e0216 */
[----:B--23--:R-:W-:Y:S01]  /*3730*/  SEL R22, R3, R2, P0 ;  /* 0x0000000203167207 */ /* 0x00cfe20000000000 */
[----:B------:R-:W-:Y:S02]  /*3740*/  VIADD R23, R29, 0x1 ;  /* 0x000000011d177836 */ /* 0x000fe40000000000 */
[----:B------:R-:W-:Y:S01]  /*3750*/  @P0 IMAD.MOV R23, RZ, RZ, R29 ;  /* 0x000000ffff170224 */ /* 0x000fe200078e021d */
[C---:B------:R-:W-:Y:S02]  /*3760*/  ISETP.GE.AND P1, PT, R25.reuse, R0, PT ;  /* 0x000000001900720c */ /* 0x040fe40003f26270 */
[----:B-1----:R-:W-:Y:S02]  /*3770*/  @P0 LEA R15, R25, UR4, 0x2 ;  /* 0x00000004190f0c11 */ /* 0x002fe4000f8e10ff */
[----:B------:R-:W-:Y:S01]  /*3780*/  @!P0 LEA R14, R23, UR4, 0x2 ;  /* 0x00000004170e8c11 */ /* 0x000fe2000f8e10ff */
[----:B------:R-:W0:Y:S02]  /*3790*/  LDCU UR4, c[0x0][0x3b0] ;  /* 0x00007600ff0477ac */ /* 0x000e240008000800 */
        /* <DEDUP_REMOVED lines=9> */
.L_x_1835:
        /* <DEDUP_REMOVED lines=16> */
.L_x_1834:
[----:B0-----:R-:W-:Y:S05]  /*3930*/  BSYNC.RECONVERGENT B0 ;  /* 0x0000000000007941 */ /* 0x001fea0003800200 */
.L_x_1833:
        /* <DEDUP_REMOVED lines=22> */
.L_x_1838:
        /* <DEDUP_REMOVED lines=16> */
.L_x_1837:
[----:B0-----:R-:W-:Y:S05]  /*3ba0*/  BSYNC.RECONVERGENT B0 ;  /* 0x0000000000007941 */ /* 0x001fea0003800200 */
.L_x_1836:
        /* <DEDUP_REMOVED lines=22> */
.L_x_1841:
        /* <DEDUP_REMOVED lines=16> */
.L_x_1840:
[----:B0-----:R-:W-:Y:S05]  /*3e10*/  BSYNC.RECONVERGENT B0 ;  /* 0x0000000000007941 */ /* 0x001fea0003800200 */
.L_x_1839:
        /* <DEDUP_REMOVED lines=22> */
.L_x_1844:
        /* <DEDUP_REMOVED lines=16> */
.L_x_1843:
[----:B------:R-:W-:Y:S05]  /*4080*/  BSYNC.RECONVERGENT B0 ;  /* 0x0000000000007941 */ /* 0x000fea0003800200 */
.L_x_1842:
[----:B------:R-:W0:Y:S01]  /*4090*/  LDCU.U8 UR5, c[0x0][0x380] ;  /* 0x00007000ff0577ac */ /* 0x000e220008000000 */
[----:B------:R-:W1:Y:S01]  /*40a0*/  S2UR UR4, SR_CTAID.X ;  /* 0x00000000000479c3 */ /* 0x000e620000002500 */
[----:B0-----:R-:W-:-:S04]  /*40b0*/  UPRMT UR5, UR5, 0x8880, URZ ;  /* 0x0000888005057896 */ /* 0x001fc800080000ff */
[----:B------:R-:W-:Y:S02]  /*40c0*/  UISETP.NE.AND UP0, UPT, UR5, URZ, UPT ;  /* 0x000000ff0500728c */ /* 0x000fe4000bf05270 */
[----:B-1----:R-:W-:Y:S01]  /*40d0*/  UIMAD UR4, UR4, 0x1100, URZ ;  /* 0x00001100040478a4 */ /* 0x002fe2000f8e02ff */
[----:B------:R-:W-:Y:S06]  /*40e0*/  BAR.SYNC.DEFER_BLOCKING 0x0 ;  /* 0x0000000000007b1d */ /* 0x000fec0000010000 */
[----:B------:R-:W-:Y:S05]  /*40f0*/  BRA.U !UP0, `(.L_x_1845) ;  /* 0x00000005081c7547 */ /* 0x000fea000b800000 */
[----:B------:R-:W0:Y:S01]  /*4100*/  S2R R15, SR_LANEID ;  /* 0x00000000000f7919 */ /* 0x000e220000000000 */
[----:B------:R-:W1:Y:S01]  /*4110*/  S2UR UR6, SR_CgaCtaId ;  /* 0x00000000000679c3 */ /* 0x000e620000008800 */
[----:B------:R-:W-:Y:S01]  /*4120*/  SHF.R.U32.HI R2, RZ, 0x5, R13 ;  /* 0x00000005ff027819 */ /* 0x000fe2000001160d */
[----:B------:R-:W-:Y:S01]  /*4130*/  UMOV UR5, 0x400 ;  /* 0x0000040000057882 */ /* 0x000fe20000000000 */
[C---:B------:R-:W-:Y:S02]  /*4140*/  LOP3.LUT R14, R13.reuse, 0x1f, RZ, 0xc0, !PT ;  /* 0x0000001f0d0e7812 */ /* 0x040fe400078ec0ff */
[----:B------:R-:W-:-:S05]  /*4150*/  LOP3.LUT R16, R13, 0x3e0, RZ, 0xc0, !PT ;  /* 0x000003e00d107812 */ /* 0x000fca00078ec0ff */
[----:B------:R-:W-:-:S05]  /*4160*/  IMAD R14, R16, 0x11, R14 ;  /* 0x00000011100e7824 */ /* 0x000fca00078e020e */
[----:B------:R-:W-:Y:S01]  /*4170*/  IADD3 R14, P0, PT, R14, UR4, RZ ;  /* 0x000000040e0e7c10 */ /* 0x000fe2000ff1e0ff */
[----:B-1----:R-:W-:Y:S01]  /*4180*/  ULEA UR5, UR6, UR5, 0x18 ;  /* 0x0000000506057291 */ /* 0x002fe2000f8ec0ff */
[----:B------:R-:W1:Y:S01]  /*4190*/  LDCU.64 UR6, c[0x0][0x3a0] ;  /* 0x00007400ff0677ac */ /* 0x000e620008000a00 */
[----:B0-----:R-:W-:-:S04]  /*41a0*/  IMAD R2, R2, 0x20, R15 ;  /* 0x0000002002027824 */ /* 0x001fc800078e020f */
[----:B------:R-:W-:-:S05]  /*41b0*/  IMAD R2, R2, 0x11, RZ ;  /* 0x0000001102027824 */ /* 0x000fca00078e02ff */
[----:B---3--:R-:W-:Y:S01]  /*41c0*/  LEA R3, R2, UR5, 0x2 ;  /* 0x0000000502037c11 */ /* 0x008fe2000f8e10ff */
[----:B------:R-:W-:-:S04]  /*41d0*/  IMAD R2, R15, -0x10, R2 ;  /* 0xfffffff00f027824 */ /* 0x000fc800078e0202 */
[----:B------:R0:W-:Y:S04]  /*41e0*/  STS [R3], R4 ;  /* 0x0000000403007388 */ /* 0x0001e80000000800 */
[----:B------:R-:W-:Y:S04]  /*41f0*/  STS [R3+0x4], R5 ;  /* 0x0000040503007388 */ /* 0x000fe80000000800 */
[----:B------:R-:W-:Y:S01]  /*4200*/  STS [R3+0x8], R6 ;  /* 0x0000080603007388 */ /* 0x000fe20000000800 */
[----:B0-----:R-:W-:-:S03]  /*4210*/  LEA R4, R2, UR5, 0x2 ;  /* 0x0000000502047c11 */ /* 0x001fc6000f8e10ff */
        /* <DEDUP_REMOVED lines=16> */
[----:B0-----:R-:W-:-:S03]  /*4320*/  IMAD.X R3, RZ, RZ, RZ, P0 ;  /* 0x000000ffff037224 */ /* 0x001fc600000e06ff */
[----:B------:R-:W0:Y:S01]  /*4330*/  LDS R7, [R4+0x80] ;  /* 0x0000800004077984 */ /* 0x000e220000000800 */
[----:B-1----:R-:W-:-:S03]  /*4340*/  LEA R2, P0, R14, UR6, 0x2 ;  /* 0x000000060e027c11 */ /* 0x002fc6000f8010ff */
[----:B------:R-:W1:Y:S01]  /*4350*/  LDS R9, [R4+0x100] ;  /* 0x0001000004097984 */ /* 0x000e620000000800 */
[----:B------:R-:W-:-:S03]  /*4360*/  LEA.HI.X R3, R14, UR7, R3, 0x2, P0 ;  /* 0x000000070e037c11 */ /* 0x000fc600080f1403 */
        /* <DEDUP_REMOVED lines=32> */
.L_x_1845:
[----:B------:R-:W0:Y:S01]  /*4570*/  S2R R2, SR_LANEID ;  /* 0x0000000000027919 */ /* 0x000e220000000000 */
[----:B------:R-:W1:Y:S01]  /*4580*/  S2UR UR6, SR_CgaCtaId ;  /* 0x00000000000679c3 */ /* 0x000e620000008800 */
[----:B---3--:R-:W-:Y:S01]  /*4590*/  SHF.R.U32.HI R3, RZ, 0x5, R13 ;  /* 0x00000005ff037819 */ /* 0x008fe2000001160d */
[----:B------:R-:W-:Y:S02]  /*45a0*/  UMOV UR5, 0x400 ;  /* 0x0000040000057882 */ /* 0x000fe40000000000 */
[----:B-1----:R-:W-:Y:S01]  /*45b0*/  ULEA UR5, UR6, UR5, 0x18 ;  /* 0x0000000506057291 */ /* 0x002fe2000f8ec0ff */
[----:B------:R-:W1:Y:S01]  /*45c0*/  LDCU.64 UR6, c[0x0][0x388] ;  /* 0x00007100ff0677ac */ /* 0x000e620008000a00 */
[----:B0-----:R-:W-:-:S04]  /*45d0*/  IMAD R3, R3, 0x20, R2 ;  /* 0x0000002003037824 */ /* 0x001fc800078e0202 */
[----:B------:R-:W-:-:S04]  /*45e0*/  IMAD R3, R3, 0x11, RZ ;  /* 0x0000001103037824 */ /* 0x000fc800078e02ff */
[----:B------:R-:W-:Y:S01]  /*45f0*/  IMAD R2, R2, -0x10, R3 ;  /* 0xfffffff002027824 */ /* 0x000fe200078e0203 */
[----:B------:R-:W-:Y:S02]  /*4600*/  LEA R27, R3, UR5, 0x2 ;  /* 0x00000005031b7c11 */ /* 0x000fe4000f8e10ff */
[C---:B------:R-:W-:Y:S02]  /*4610*/  LOP3.LUT R3, R13.reuse, 0x3e0, RZ, 0xc0, !PT ;  /* 0x000003e00d037812 */ /* 0x040fe400078ec0ff */
[----:B------:R-:W-:Y:S01]  /*4620*/  LEA R14, R2, UR5, 0x2 ;  /* 0x00000005020e7c11 */ /* 0x000fe2000f8e10ff */
[----:B------:R-:W-:Y:S01]  /*4630*/  STS [R27], R4 ;  /* 0x000000041b007388 */ /* 0x000fe20000000800 */
[----:B------:R-:W-:Y:S01]  /*4640*/  LOP3.LUT R2, R13, 0x1f, RZ, 0xc0, !PT ;  /* 0x0000001f0d027812 */ /* 0x000fe200078ec0ff */
[----:B------:R-:W-:Y:S02]  /*4650*/  IMAD R3, R3, 0x11, RZ ;  /* 0x0000001103037824 */ /* 0x000fe400078e02ff */
[----:B------:R-:W-:Y:S02]  /*4660*/  STS [R27+0x4], R5 ;  /* 0x000004051b007388 */ /* 0x000fe40000000800 */
[----:B------:R-:W-:-:S02]  /*4670*/  VIADD R2, R2, UR4 ;  /* 0x0000000402027c36 */ /* 0x000fc40008000000 */
[----:B------:R-:W-:Y:S03]  /*4680*/  STS [R27+0x8], R6 ;  /* 0x000008061b007388 */ /* 0x000fe60000000800 */
[----:B------:R-:W-:Y:S01]  /*4690*/  IADD3 R3, P0, PT, R3, R2, RZ ;  /* 0x0000000203037210 */ /* 0x000fe20007f1e0ff */
        /* <DEDUP_REMOVED lines=8> */
[----:B0-----:R-:W-:Y:S01]  /*4720*/  IMAD.X R12, RZ, RZ, RZ, P0 ;  /* 0x000000ffff0c7224 */ /* 0x001fe200000e06ff */
[----:B-1----:R-:W-:-:S02]  /*4730*/  LEA R2, P0, R3, UR6, 0x2 ;  /* 0x0000000603027c11 */ /* 0x002fc4000f8010ff */
[----:B------:R-:W-:Y:S02]  /*4740*/  STS [R27+0x2c], R21 ;  /* 0x00002c151b007388 */ /* 0x000fe40000000800 */
[----:B------:R-:W-:Y:S02]  /*4750*/  LEA.HI.X R3, R3, UR7, R12, 0x2, P0 ;  /* 0x0000000703037c11 */ /* 0x000fe400080f140c */
        /* <DEDUP_REMOVED lines=41> */
.L_x_1785:
[----:B------:R-:W0:Y:S01]  /*49f0*/  LDC.64 R2, c[0x0][0x3c0] ;  /* 0x0000f000ff027b82 */ /* 0x000e220000000a00 */
[----:B------:R-:W1:Y:S07]  /*4a00*/  LDCU.U8 UR4, c[0x0][0x380] ;  /* 0x00007000ff0477ac */ /* 0x000e6e0008000000 */
[----:B------:R-:W2:Y:S08]  /*4a10*/  LDC R6, c[0x0][0x3c8] ;  /* 0x0000f200ff067b82 */ /* 0x000eb00000000800 */
[----:B------:R-:W3:Y:S01]  /*4a20*/  LDC R12, c[0x0][0x398] ;  /* 0x0000e600ff0c7b82 */ /* 0x000ee20000000800 */
[----:B0-----:R-:W-:-:S05]  /*4a30*/  IMAD.WIDE.U32 R2, R5, 0x4, R2 ;  /* 0x0000000405027825 */ /* 0x001fca00078e0002 */
[----:B------:R-:W4:Y:S04]  /*4a40*/  LDG.E R4, desc[UR8][R2.64+0x4] ;  /* 0x0000040802047981 */ /* 0x000f28000c1e1900 */
[----:B------:R0:W5:Y:S01]  /*4a50*/  LDG.E R0, desc[UR8][R2.64] ;  /* 0x0000000802007981 */ /* 0x000162000c1e1900 */
[--C-:B--2---:R-:W-:Y:S01]  /*4a60*/  IMAD.MOV R8, RZ, RZ, -R6.reuse ;  /* 0x000000ffff087224 */ /* 0x104fe200078e0a06 */
[----:B------:R-:W-:Y:S01]  /*4a70*/  SHF.R.U32.HI R6, RZ, 0x1, R6 ;  /* 0x00000001ff067819 */ /* 0x000fe20000011606 */
[----:B-1----:R-:W-:Y:S01]  /*4a80*/  UPRMT UR4, UR4, 0x8880, URZ ;  /* 0x0000888004047896 */ /* 0x002fe200080000ff */
[----:B------:R-:W1:Y:S01]  /*4a90*/  S2R R11, SR_TID.X ;  /* 0x00000000000b7919 */ /* 0x000e620000002100 */
[----:B------:R-:W-:Y:S01]  /*4aa0*/  BSSY.RECONVERGENT B0, `(.L_x_1846) ;  /* 0x00001cd000007945 */ /* 0x000fe20003800200 */
[CC--:B------:R-:W-:Y:S01]  /*4ab0*/  LOP3.LUT R10, R5.reuse, R8.reuse, RZ, 0xc0, !PT ;  /* 0x00000008050a7212 */ /* 0x0c0fe200078ec0ff */
[----:B------:R-:W-:Y:S01]  /*4ac0*/  IMAD R6, R6, 0x1100, RZ ;  /* 0x0000110006067824 */ /* 0x000fe200078e02ff */
[C---:B------:R-:W-:Y:S01]  /*4ad0*/  LOP3.LUT R8, R5.reuse, R8, RZ, 0xfc, !PT ;  /* 0x0000000805087212 */ /* 0x040fe200078efcff */
[----:B------:R-:W-:Y:S01]  /*4ae0*/  UISETP.NE.AND UP0, UPT, UR4, URZ, UPT ;  /* 0x000000ff0400728c */ /* 0x000fe2000bf05270 */
[----:B------:R-:W-:Y:S01]  /*4af0*/  ACQBULK ;  /* 0x000000000000782e */ /* 0x000fe20000000000 */
[----:B------:R-:W-:Y:S01]  /*4b00*/  IMAD.IADD R7, R5, 0x1, -R10 ;  /* 0x0000000105077824 */ /* 0x000fe200078e0a0a */
[----:B------:R-:W-:Y:S01]  /*4b10*/  ISETP.NE.AND P0, PT, R8, -0x1, PT ;  /* 0xffffffff0800780c */ /* 0x000fe20003f05270 */
[----:B------:R-:W-:-:S02]  /*4b20*/  IMAD R5, R10, 0x1100, RZ ;  /* 0x000011000a057824 */ /* 0x000fc400078e02ff */
[----:B------:R-:W-:Y:S02]  /*4b30*/  IMAD R7, R7, 0x1100, RZ ;  /* 0x0000110007077824 */ /* 0x000fe400078e02ff */
[----:B---3--:R-:W-:-:S03]  /*4b40*/  IMAD.IADD R9, R12, 0x1, -R5 ;  /* 0x000000010c097824 */ /* 0x008fc600078e0a05 */
[----:B0-----:R-:W-:Y:S02]  /*4b50*/  VIMNMX.U32 R2, PT, PT, R7, -0x1101, !PT ;  /* 0xffffeeff07027848 */ /* 0x001fe40007fe0000 */
[----:B------:R-:W-:Y:S02]  /*4b60*/  VIMNMX.U32 R13, PT, PT, R6, R9, !PT ;  /* 0x00000009060d7248 */ /* 0x000fe40007fe0000 */
[----:B------:R-:W-:-:S03]  /*4b70*/  LOP3.LUT R2, RZ, R2, RZ, 0x33, !PT ;  /* 0x00000002ff027212 */ /* 0x000fc600078e33ff */
[----:B------:R-:W-:Y:S02]  /*4b80*/  IMAD.IADD R13, R13, 0x1, -R6 ;  /* 0x000000010d0d7824 */ /* 0x000fe400078e0a06 */
[--C-:B----4-:R-:W-:Y:S02]  /*4b90*/  IMAD.IADD R3, R4, 0x1, -R5.reuse ;  /* 0x0000000104037824 */ /* 0x110fe400078e0a05 */
[----:B-----5:R-:W-:-:S03]  /*4ba0*/  IMAD.IADD R0, R0, 0x1, -R5 ;  /* 0x0000000100007824 */ /* 0x020fc600078e0a05 */
[----:B------:R-:W-:Y:S02]  /*4bb0*/  IADD3 R2, PT, PT, -R3, R7, R2 ;  /* 0x0000000703027210 */ /* 0x000fe40007ffe102 */
[C---:B------:R-:W-:Y:S02]  /*4bc0*/  @!P0 VIMNMX.U32 R3, PT, PT, R6.reuse, R9, PT ;  /* 0x0000000906038248 */ /* 0x040fe40003fe0000 */
[----:B------:R-:W-:Y:S02]  /*4bd0*/  SEL R2, R6, R2, !P0 ;  /* 0x0000000206027207 */ /* 0x000fe40004000000 */
[----:B------:R-:W-:Y:S01]  /*4be0*/  VIADDMNMX.U32 R25, R7, -R0, R13, PT ;  /* 0x8000000007197246 */ /* 0x000fe2000380000d */
[----:B------:R-:W-:Y:S01]  /*4bf0*/  IMAD.IADD R24, R3, 0x1, -R0 ;  /* 0x0000000103187824 */ /* 0x000fe200078e0a00 */
[----:B------:R-:W-:-:S05]  /*4c00*/  VIMNMX.U32 R2, PT, PT, R13, R2, PT ;  /* 0x000000020d027248 */ /* 0x000fca0003fe0000 */
[----:B------:R-:W-:Y:S01]  /*4c10*/  IMAD.IADD R23, R2, 0x1, -R25 ;  /* 0x0000000102177824 */ /* 0x000fe200078e0a19 */
[----:B-1----:R-:W-:Y:S06]  /*4c20*/  BRA.U !UP0, `(.L_x_1847) ;  /* 0x00000009084c7547 */ /* 0x002fec000b800000 */
[----:B------:R-:W0:Y:S01]  /*4c30*/  LDCU.64 UR4, c[0x0][0x388] ;  /* 0x00007100ff0477ac */ /* 0x000e220008000a00 */
[----:B------:R-:W-:Y:S01]  /*4c40*/  IADD3 R25, P0, P1, R25, R5, R6 ;  /* 0x0000000519197210 */ /* 0x000fe2000791e006 */
[----:B------:R-:W-:Y:S01]  /*4c50*/  IMAD.IADD R22, R24, 0x1, R23 ;  /* 0x0000000118167824 */ /* 0x000fe200078e0217 */
[C---:B------:R-:W-:Y:S01]  /*4c60*/  IADD3 R4, P2, P3, R11.reuse, R0, R5 ;  /* 0x000000000b047210 */ /* 0x040fe20007b5e005 */
[C---:B------:R-:W-:Y:S01]  /*4c70*/  IMAD.IADD R2, R11.reuse, 0x1, -R24 ;  /* 0x000000010b027824 */ /* 0x040fe200078e0a18 */
[----:B------:R-:W-:Y:S01]  /*4c80*/  IADD3.X R3, PT, PT, RZ, RZ, RZ, P0, P1 ;  /* 0x000000ffff037210 */ /* 0x000fe200007e24ff */
[----:B------:R-:W-:Y:S01]  /*4c90*/  BSSY.RECONVERGENT B1, `(.L_x_1848) ;  /* 0x000000d000017945 */ /* 0x000fe20003800200 */
[----:B------:R-:W-:Y:S02]  /*4ca0*/  ISETP.GE.AND P0, PT, R11, R22, PT ;  /* 0x000000160b00720c */ /* 0x000fe40003f06270 */
[----:B------:R-:W-:Y:S02]  /*4cb0*/  IADD3 R0, P4, PT, R2, R25, RZ ;  /* 0x0000001902007210 */ /* 0x000fe40007f9e0ff */
[----:B------:R-:W-:-:S02]  /*4cc0*/  IADD3.X R5, PT, PT, RZ, RZ, RZ, P2, P3 ;  /* 0x000000ffff057210 */ /* 0x000fc400017e64ff */
[----:B------:R-:W-:Y:S02]  /*4cd0*/  LEA.HI.X.SX32 R3, R2, R3, 0x1, P4 ;  /* 0x0000000302037211 */ /* 0x000fe400020f0eff */
[----:B0-----:R-:W-:Y:S02]  /*4ce0*/  LEA R12, P1, R4, UR4, 0x2 ;  /* 0x00000004040c7c11 */ /* 0x001fe4000f8210ff */
[----:B------:R-:W-:Y:S02]  /*4cf0*/  LEA R14, P2, R0, UR4, 0x2 ;  /* 0x00000004000e7c11 */ /* 0x000fe4000f8410ff */
[----:B------:R-:W-:Y:S02]  /*4d00*/  LEA.HI.X R13, R4, UR5, R5, 0x2, P1 ;  /* 0x00000005040d7c11 */ /* 0x000fe400088f1405 */
[----:B------:R-:W-:Y:S01]  /*4d10*/  LEA.HI.X R15, R0, UR5, R3, 0x2, P2 ;  /* 0x00000005000f7c11 */ /* 0x000fe200090f1403 */
[----:B------:R-:W-:Y:S08]  /*4d20*/  @P0 BRA `(.L_x_1849) ;  /* 0x00000000000c0947 */ /* 0x000ff00003800000 */
[----:B------:R-:W-:-:S13]  /*4d30*/  ISETP.GE.AND P0, PT, R11, R24, PT ;  /* 0x000000180b00720c */ /* 0x000fda0003f06270 */
[----:B------:R0:W5:Y:S04]  /*4d40*/  @!P0 LDG.E R21, desc[UR8][R12.64] ;  /* 0x000000080c158981 */ /* 0x000168000c1e1900 */
[----:B------:R0:W5:Y:S02]  /*4d50*/  @P0 LDG.E R21, desc[UR8][R14.64] ;  /* 0x000000080e150981 */ /* 0x000164000c1e1900 */
.L_x_1849:
[----:B------:R-:W-:Y:S05]  /*4d60*/  BSYNC.RECONVERGENT B1 ;  /* 0x0000000000017941 */ /* 0x000fea0003800200 */
.L_x_1848:
[----:B------:R-:W-:Y:S01]  /*4d70*/  VIADD R3, R11, 0x100 ;  /* 0x000001000b037836 */ /* 0x000fe20000000000 */
[----:B------:R-:W-:Y:S04]  /*4d80*/  BSSY.RECONVERGENT B1, `(.L_x_1850) ;  /* 0x0000006000017945 */ /* 0x000fe80003800200 */
[----:B------:R-:W-:-:S13]  /*4d90*/  ISETP.GE.AND P0, PT, R3, R22, PT ;  /* 0x000000160300720c */ /* 0x000fda0003f06270 */
[----:B------:R-:W-:Y:S05]  /*4da0*/  @P0 BRA `(.L_x_1851) ;  /* 0x00000000000c0947 */ /* 0x000fea0003800000 */
[----:B------:R-:W-:-:S13]  /*4db0*/  ISETP.GE.AND P0, PT, R3, R24, PT ;  /* 0x000000180300720c */ /* 0x000fda0003f06270 */
[----:B------:R1:W5:Y:S04]  /*4dc0*/  @P0 LDG.E R20, desc[UR8][R14.64+0x400] ;  /* 0x000400080e140981 */ /* 0x000368000c1e1900 */
[----:B------:R1:W5:Y:S02]  /*4dd0*/  @!P0 LDG.E R20, desc[UR8][R12.64+0x400] ;  /* 0x000400080c148981 */ /* 0x000364000c1e1900 */
.L_x_1851:
[----:B------:R-:W-:Y:S05]  /*4de0*/  BSYNC.RECONVERGENT B1 ;  /* 0x0000000000017941 */ /* 0x000fea0003800200 */
.L_x_1850:
[----:B------:R-:W-:Y:S01]  /*4df0*/  VIADD R3, R11, 0x200 ;  /* 0x000002000b037836 */ /* 0x000fe20000000000 */
[----:B------:R-:W-:Y:S04]  /*4e00*/  BSSY.RECONVERGENT B1, `(.L_x_1852) ;  /* 0x0000006000017945 */ /* 0x000fe80003800200 */
[----:B------:R-:W-:-:S13]  /*4e10*/  ISETP.GE.AND P0, PT, R3, R22, PT ;  /* 0x000000160300720c */ /* 0x000fda0003f06270 */
[----:B------:R-:W-:Y:S05]  /*4e20*/  @P0 BRA `(.L_x_1853) ;  /* 0x00000000000c0947 */ /* 0x000fea0003800000 */
[----:B------:R-:W-:-:S13]  /*4e30*/  ISETP.GE.AND P0, PT, R3, R24, PT ;  /* 0x000000180300720c */ /* 0x000fda0003f06270 */
[----:B------:R2:W5:Y:S04]  /*4e40*/  @P0 LDG.E R19, desc[UR8][R14.64+0x800] ;  /* 0x000800080e130981 */ /* 0x000568000c1e1900 */
[----:B------:R2:W5:Y:S02]  /*4e50*/  @!P0 LDG.E R19, desc[UR8][R12.64+0x800] ;  /* 0x000800080c138981 */ /* 0x000564000c1e1900 */
.L_x_1853:
[----:B------:R-:W-:Y:S05]  /*4e60*/  BSYNC.RECONVERGENT B1 ;  /* 0x0000000000017941 */ /* 0x000fea0003800200 */
.L_x_1852:
[----:B------:R-:W-:Y:S01]  /*4e70*/  VIADD R3, R11, 0x300 ;  /* 0x000003000b037836 */ /* 0x000fe20000000000 */
[----:B------:R-:W-:Y:S04]  /*4e80*/  BSSY.RECONVERGENT B1, `(.L_x_1854) ;  /* 0x0000006000017945 */ /* 0x000fe80003800200 */
[----:B------:R-:W-:-:S13]  /*4e90*/  ISETP.GE.AND P0, PT, R3, R22, PT ;  /* 0x000000160300720c */ /* 0x000fda0003f06270 */
[----:B------:R-:W-:Y:S05]  /*4ea0*/  @P0 BRA `(.L_x_1855) ;  /* 0x00000000000c0947 */ /* 0x000fea0003800000 */
[----:B------:R-:W-:-:S13]  /*4eb0*/  ISETP.GE.AND P0, PT, R3, R24, PT ;  /* 0x000000180300720c */ /* 0x000fda0003f06270 */
[----:B------:R3:W5:Y:S04]  /*4ec0*/  @P0 LDG.E R18, desc[UR8][R14.64+0xc00] ;  /* 0x000c00080e120981 */ /* 0x000768000c1e1900 */
[----:B------:R3:W5:Y:S02]  /*4ed0*/  @!P0 LDG.E R18, desc[UR8][R12.64+0xc00] ;  /* 0x000c00080c128981 */ /* 0x000764000c1e1900 */
.L_x_1855:
[----:B------:R-:W-:Y:S05]  /*4ee0*/  BSYNC.RECONVERGENT B1 ;  /* 0x0000000000017941 */ /* 0x000fea0003800200 */
.L_x_1854:
[----:B------:R-:W-:Y:S01]  /*4ef0*/  LOP3.LUT R3, R11, 0x400, RZ, 0xfc, !PT ;  /* 0x000004000b037812 */ /* 0x000fe200078efcff */
[----:B------:R-:W-:Y:S03]  /*4f00*/  BSSY.RECONVERGENT B1, `(.L_x_1856) ;  /* 0x0000006000017945 */ /* 0x000fe60003800200 */
[----:B------:R-:W-:-:S13]  /*4f10*/  ISETP.GE.AND P0, PT, R3, R22, PT ;  /* 0x000000160300720c */ /* 0x000fda0003f06270 */
[----:B------:R-:W-:Y:S05]  /*4f20*/  @P0 BRA `(.L_x_1857) ;  /* 0x00000000000c0947 */ /* 0x000fea0003800000 */
[----:B------:R-:W-:-:S13]  /*4f30*/  ISETP.GE.AND P0, PT, R3, R24, PT ;  /* 0x000000180300720c */ /* 0x000fda0003f06270 */
[----:B------:R4:W5:Y:S04]  /*4f40*/  @P0 LDG.E R17, desc[UR8][R14.64+0x1000] ;  /* 0x001000080e110981 */ /* 0x000968000c1e1900 */
[----:B------:R4:W5:Y:S02]  /*4f50*/  @!P0 LDG.E R17, desc[UR8][R12.64+0x1000] ;  /* 0x001000080c118981 */ /* 0x000964000c1e1900 */
.L_x_1857:
[----:B------:R-:W-:Y:S05]  /*4f60*/  BSYNC.RECONVERGENT B1 ;  /* 0x0000000000017941 */ /* 0x000fea0003800200 */
.L_x_1856:
[----:B------:R-:W-:Y:S01]  /*4f70*/  VIADD R3, R11, 0x500 ;  /* 0x000005000b037836 */ /* 0x000fe20000000000 */
[----:B------:R-:W-:Y:S04]  /*4f80*/  BSSY.RECONVERGENT B1, `(.L_x_1858) ;  /* 0x0000006000017945 */ /* 0x000fe80003800200 */
[----:B------:R-:W-:-:S13]  /*4f90*/  ISETP.GE.AND P0, PT, R3, R22, PT ;  /* 0x000000160300720c */ /* 0x000fda0003f06270 */
[----:B------:R-:W-:Y:S05]  /*4fa0*/  @P0 BRA `(.L_x_1859) ;  /* 0x00000000000c0947 */ /* 0x000fea0003800000 */
[----:B------:R-:W-:-:S13]  /*4fb0*/  ISETP.GE.AND P0, PT, R3, R24, PT ;  /* 0x000000180300720c */ /* 0x000fda0003f06270 */
[----:B------:R0:W5:Y:S04]  /*4fc0*/  @P0 LDG.E R16, desc[UR8][R14.64+0x1400] ;  /* 0x001400080e100981 */ /* 0x000168000c1e1900 */
[----:B------:R0:W5:Y:S02]  /*4fd0*/  @!P0 LDG.E R16, desc[UR8][R12.64+0x1400] ;  /* 0x001400080c108981 */ /* 0x000164000c1e1900 */
.L_x_1859:
[----:B------:R-:W-:Y:S05]  /*4fe0*/  BSYNC.RECONVERGENT B1 ;  /* 0x0000000000017941 */ /* 0x000fea0003800200 */
.L_x_1858:
[----:B------:R-:W-:Y:S01]  /*4ff0*/  VIADD R3, R11, 0x600 ;  /* 0x000006000b037836 */ /* 0x000fe20000000000 */
[----:B------:R-:W-:Y:S04]  /*5000*/  BSSY.RECONVERGENT B1, `(.L_x_1860) ;  /* 0x0000006000017945 */ /* 0x000fe80003800200 */
[----:B------:R-:W-:-:S13]  /*5010*/  ISETP.GE.AND P0, PT, R3, R22, PT ;  /* 0x000000160300720c */ /* 0x000fda0003f06270 */
[----:B------:R-:W-:Y:S05]  /*5020*/  @P0 BRA `(.L_x_1861) ;  /* 0x00000000000c0947 */ /* 0x000fea0003800000 */
[----:B------:R-:W-:-:S13]  /*5030*/  ISETP.GE.AND P0, PT, R3, R24, PT ;  /* 0x000000180300720c */ /* 0x000fda0003f06270 */
[----:B------:R0:W5:Y:S04]  /*5040*/  @P0 LDG.E R0, desc[UR8][R14.64+0x1800] ;  /* 0x001800080e000981 */ /* 0x000168000c1e1900 */
[----:B------:R0:W5:Y:S02]  /*5050*/  @!P0 LDG.E R0, desc[UR8][R12.64+0x1800] ;  /* 0x001800080c008981 */ /* 0x000164000c1e1900 */
.L_x_1861:
[----:B------:R-:W-:Y:S05]  /*5060*/  BSYNC.RECONVERGENT B1 ;  /* 0x0000000000017941 */ /* 0x000fea0003800200 */
.L_x_1860:
[----:B------:R-:W-:Y:S01]  /*5070*/  VIADD R3, R11, 0x700 ;  /* 0x000007000b037836 */ /* 0x000fe20000000000 */
[----:B------:R-:W-:Y:S04]  /*5080*/  BSSY.RECONVERGENT B1, `(.L_x_1862) ;  /* 0x0000006000017945 */ /* 0x000fe80003800200 */
[----:B------:R-:W-:-:S13]  /*5090*/  ISETP.GE.AND P0, PT, R3, R22, PT ;  /* 0x000000160300720c */ /* 0x000fda0003f06270 */
[----:B------:R-:W-:Y:S05]  /*50a0*/  @P0 BRA `(.L_x_1863) ;  /* 0x00000000000c0947 */ /* 0x000fea0003800000 */
[----:B------:R-:W-:-:S13]  /*50b0*/  ISETP.GE.AND P0, PT, R3, R24, PT ;  /* 0x000000180300720c */ /* 0x000fda0003f06270 */
[----:B------:R0:W5:Y:S04]  /*50c0*/  @P0 LDG.E R2, desc[UR8][R14.64+0x1c00] ;  /* 0x001c00080e020981 */ /* 0x000168000c1e1900 */
[----:B------:R0:W5:Y:S02]  /*50d0*/  @!P0 LDG.E R2, desc[UR8][R12.64+0x1c00] ;  /* 0x001c00080c028981 */ /* 0x000164000c1e1900 */
.L_x_1863:
[----:B------:R-:W-:Y:S05]  /*50e0*/  BSYNC.RECONVERGENT B1 ;  /* 0x0000000000017941 */ /* 0x000fea0003800200 */
.L_x_1862:
[----:B------:R-:W-:Y:S01]  /*50f0*/  LOP3.LUT R3, R11, 0x800, RZ, 0xfc, !PT ;  /* 0x000008000b037812 */ /* 0x000fe200078efcff */
[----:B------:R-:W-:Y:S03]  /*5100*/  BSSY.RECONVERGENT B1, `(.L_x_1864) ;  /* 0x0000006000017945 */ /* 0x000fe60003800200 */
[----:B------:R-:W-:-:S13]  /*5110*/  ISETP.GE.AND P0, PT, R3, R22, PT ;  /* 0x000000160300720c */ /* 0x000fda0003f06270 */
[----:B------:R-:W-:Y:S05]  /*5120*/  @P0 BRA `(.L_x_1865) ;  /* 0x00000000000c0947 */ /* 0x000fea0003800000 */
[----:B------:R-:W-:-:S13]  /*5130*/  ISETP.GE.AND P0, PT, R3, R24, PT ;  /* 0x000000180300720c */ /* 0x000fda0003f06270 */
[----:B------:R0:W5:Y:S04]  /*5140*/  @P0 LDG.E R3, desc[UR8][R14.64+0x2000] ;  /* 0x002000080e030981 */ /* 0x000168000c1e1900 */
[----:B------:R0:W5:Y:S02]  /*5150*/  @!P0 LDG.E R3, desc[UR8][R12.64+0x2000] ;  /* 0x002000080c038981 */ /* 0x000164000c1e1900 */
.L_x_1865:
[----:B------:R-:W-:Y:S05]  /*5160*/  BSYNC.RECONVERGENT B1 ;  /* 0x0000000000017941 */ /* 0x000fea0003800200 */
.L_x_1864:
[----:B------:R-:W-:Y:S01]  /*5170*/  VIADD R5, R11, 0x900 ;  /* 0x000009000b057836 */ /* 0x000fe20000000000 */
[----:B------:R-:W-:Y:S04]  /*5180*/  BSSY.RECONVERGENT B1, `(.L_x_1866) ;  /* 0x0000006000017945 */ /* 0x000fe80003800200 */
[----:B------:R-:W-:-:S13]  /*5190*/  ISETP.GE.AND P0, PT, R5, R22, PT ;  /* 0x000000160500720c */ /* 0x000fda0003f06270 */
[----:B------:R-:W-:Y:S05]  /*51a0*/  @P0 BRA `(.L_x_1867) ;  /* 0x00000000000c0947 */ /* 0x000fea0003800000 */
[----:B------:R-:W-:-:S13]  /*51b0*/  ISETP.GE.AND P0, PT, R5, R24, PT ;  /* 0x000000180500720c */ /* 0x000fda0003f06270 */
[----:B------:R0:W5:Y:S04]  /*51c0*/  @P0 LDG.E R4, desc[UR8][R14.64+0x2400] ;  /* 0x002400080e040981 */ /* 0x000168000c1e1900 */
[----:B------:R0:W5:Y:S02]  /*51d0*/  @!P0 LDG.E R4, desc[UR8][R12.64+0x2400] ;  /* 0x002400080c048981 */ /* 0x000164000c1e1900 */
.L_x_1867:
[----:B------:R-:W-:Y:S05]  /*51e0*/  BSYNC.RECONVERGENT B1 ;  /* 0x0000000000017941 */ /* 0x000fea0003800200 */
.L_x_1866:
[----:B------:R-:W-:Y:S01]  /*51f0*/  VIADD R5, R11, 0xa00 ;  /* 0x00000a000b057836 */ /* 0x000fe20000000000 */
[----:B------:R-:W-:Y:S04]  /*5200*/  BSSY.RECONVERGENT B1, `(.L_x_1868) ;  /* 0x0000006000017945 */ /* 0x000fe80003800200 */
[----:B------:R-:W-:-:S13]  /*5210*/  ISETP.GE.AND P0, PT, R5, R22, PT ;  /* 0x000000160500720c */ /* 0x000fda0003f06270 */
[----:B------:R-:W-:Y:S05]  /*5220*/  @P0 BRA `(.L_x_1869) ;  /* 0x00000000000c0947 */ /* 0x000fea0003800000 */
[----:B------:R-:W-:-:S13]  /*5230*/  ISETP.GE.AND P0, PT, R5, R24, PT ;  /* 0x000000180500720c */ /* 0x000fda0003f06270 */
[----:B------:R0:W5:Y:S04]  /*5240*/  @P0 LDG.E R5, desc[UR8][R14.64+0x2800] ;  /* 0x002800080e050981 */ /* 0x000168000c1e1900 */
[----:B------:R0:W5:Y:S02]  /*5250*/  @!P0 LDG.E R5, desc[UR8][R12.64+0x2800] ;  /* 0x002800080c058981 */ /* 0x000164000c1e1900 */
.L_x_1869:
[----:B------:R-:W-:Y:S05]  /*5260*/  BSYNC.RECONVERGENT B1 ;  /* 0x0000000000017941 */ /* 0x000fea0003800200 */
.L_x_1868:
[----:B------:R-:W-:Y:S01]  /*5270*/  VIADD R7, R11, 0xb00 ;  /* 0x00000b000b077836 */ /* 0x000fe20000000000 */
[----:B------:R-:W-:Y:S04]  /*5280*/  BSSY.RECONVERGENT B1, `(.L_x_1870) ;  /* 0x0000006000017945 */ /* 0x000fe80003800200 */
[----:B------:R-:W-:-:S13]  /*5290*/  ISETP.GE.AND P0, PT, R7, R22, PT ;  /* 0x000000160700720c */ /* 0x000fda0003f06270 */
[----:B------:R-:W-:Y:S05]  /*52a0*/  @P0 BRA `(.L_x_1871) ;  /* 0x00000000000c0947 */ /* 0x000fea0003800000 */
[----:B------:R-:W-:-:S13]  /*52b0*/  ISETP.GE.AND P0, PT, R7, R24, PT ;  /* 0x000000180700720c */ /* 0x000fda0003f06270 */
[----:B------:R0:W5:Y:S04]  /*52c0*/  @P0 LDG.E R6, desc[UR8][R14.64+0x2c00] ;  /* 0x002c00080e060981 */ /* 0x000168000c1e1900 */
[----:B------:R0:W5:Y:S02]  /*52d0*/  @!P0 LDG.E R6, desc[UR8][R12.64+0x2c00] ;  /* 0x002c00080c068981 */ /* 0x000164000c1e1900 */
.L_x_1871:
[----:B------:R-:W-:Y:S05]  /*52e0*/  BSYNC.RECONVERGENT B1 ;  /* 0x0000000000017941 */ /* 0x000fea0003800200 */
.L_x_1870:
[----:B------:R-:W-:Y:S01]  /*52f0*/  LOP3.LUT R7, R11, 0xc00, RZ, 0xfc, !PT ;  /* 0x00000c000b077812 */ /* 0x000fe200078efcff */
[----:B------:R-:W-:Y:S03]  /*5300*/  BSSY.RECONVERGENT B1, `(.L_x_1872) ;  /* 0x0000006000017945 */ /* 0x000fe60003800200 */
[----:B------:R-:W-:-:S13]  /*5310*/  ISETP.GE.AND P0, PT, R7, R22, PT ;  /* 0x000000160700720c */ /* 0x000fda0003f06270 */
[----:B------:R-:W-:Y:S05]  /*5320*/  @P0 BRA `(.L_x_1873) ;  /* 0x00000000000c0947 */ /* 0x000fea0003800000 */
[----:B------:R-:W-:-:S13]  /*5330*/  ISETP.GE.AND P0, PT, R7, R24, PT ;  /* 0x000000180700720c */ /* 0x000fda0003f06270 */
[----:B------:R0:W5:Y:S04]  /*5340*/  @P0 LDG.E R7, desc[UR8][R14.64+0x3000] ;  /* 0x003000080e070981 */ /* 0x000168000c1e1900 */
[----:B------:R0:W5:Y:S02]  /*5350*/  @!P0 LDG.E R7, desc[UR8][R12.64+0x3000] ;  /* 0x003000080c078981 */ /* 0x000164000c1e1900 */
.L_x_1873:
[----:B------:R-:W-:Y:S05]  /*5360*/  BSYNC.RECONVERGENT B1 ;  /* 0x0000000000017941 */ /* 0x000fea0003800200 */
.L_x_1872:
[----:B------:R-:W-:Y:S01]  /*5370*/  VIADD R9, R11, 0xd00 ;  /* 0x00000d000b097836 */ /* 0x000fe20000000000 */
[----:B------:R-:W-:Y:S04]  /*5380*/  BSSY.RECONVERGENT B1, `(.L_x_1874) ;  /* 0x0000006000017945 */ /* 0x000fe80003800200 */
[----:B------:R-:W-:-:S13]  /*5390*/  ISETP.GE.AND P0, PT, R9, R22, PT ;  /* 0x000000160900720c */ /* 0x000fda0003f06270 */
[----:B------:R-:W-:Y:S05]  /*53a0*/  @P0 BRA `(.L_x_1875) ;  /* 0x00000000000c0947 */ /* 0x000fea0003800000 */
[----:B------:R-:W-:-:S13]  /*53b0*/  ISETP.GE.AND P0, PT, R9, R24, PT ;  /* 0x000000180900720c */ /* 0x000fda0003f06270 */
[----:B------:R0:W5:Y:S04]  /*53c0*/  @P0 LDG.E R8, desc[UR8][R14.64+0x3400] ;  /* 0x003400080e080981 */ /* 0x000168000c1e1900 */
[----:B------:R0:W5:Y:S02]  /*53d0*/  @!P0 LDG.E R8, desc[UR8][R12.64+0x3400] ;  /* 0x003400080c088981 */ /* 0x000164000c1e1900 */
.L_x_1875:
[----:B------:R-:W-:Y:S05]  /*53e0*/  BSYNC.RECONVERGENT B1 ;  /* 0x0000000000017941 */ /* 0x000fea0003800200 */
.L_x_1874:
[----:B------:R-:W-:Y:S01]  /*53f0*/  VIADD R9, R11, 0xe00 ;  /* 0x00000e000b097836 */ /* 0x000fe20000000000 */
[----:B------:R-:W-:Y:S04]  /*5400*/  BSSY.RECONVERGENT B1, `(.L_x_1876) ;  /* 0x0000006000017945 */ /* 0x000fe80003800200 */
[----:B------:R-:W-:-:S13]  /*5410*/  ISETP.GE.AND P0, PT, R9, R22, PT ;  /* 0x000000160900720c */ /* 0x000fda0003f06270 */
[----:B------:R-:W-:Y:S05]  /*5420*/  @P0 BRA `(.L_x_1877) ;  /* 0x00000000000c0947 */ /* 0x000fea0003800000 */
[----:B------:R-:W-:-:S13]  /*5430*/  ISETP.GE.AND P0, PT, R9, R24, PT ;  /* 0x000000180900720c */ /* 0x000fda0003f06270 */
[----:B------:R0:W5:Y:S04]  /*5440*/  @P0 LDG.E R9, desc[UR8][R14.64+0x3800] ;  /* 0x003800080e090981 */ /* 0x000168000c1e1900 */
[----:B------:R0:W5:Y:S02]  /*5450*/  @!P0 LDG.E R9, desc[UR8][R12.64+0x3800] ;  /* 0x003800080c098981 */ /* 0x000164000c1e1900 */
.L_x_1877:
[----:B------:R-:W-:Y:S05]  /*5460*/  BSYNC.RECONVERGENT B1 ;  /* 0x0000000000017941 */ /* 0x000fea0003800200 */
.L_x_1876:
        /* <DEDUP_REMOVED lines=9> */
.L_x_1879:
[----:B------:R-:W-:Y:S05]  /*5500*/  BSYNC.RECONVERGENT B1 ;  /* 0x0000000000017941 */ /* 0x000fea0003800200 */
.L_x_1878:
[----:B------:R-:W-:Y:S05]  /*5510*/  @P1 BRA `(.L_x_1880) ;  /* 0x0000001000941947 */ /* 0x000fea0003800000 */
[----:B------:R-:W-:-:S13]  /*5520*/  ISETP.GE.AND P0, PT, R11, R24, PT ;  /* 0x000000180b00720c */ /* 0x000fda0003f06270 */
[----:B------:R0:W5:Y:S04]  /*5530*/  @P0 LDG.E R11, desc[UR8][R14.64+0x4000] ;  /* 0x004000080e0b0981 */ /* 0x000168000c1e1900 */
[----:B------:R0:W5:Y:S01]  /*5540*/  @!P0 LDG.E R11, desc[UR8][R12.64+0x4000] ;  /* 0x004000080c0b8981 */ /* 0x000162000c1e1900 */
[----:B------:R-:W-:Y:S05]  /*5550*/  BRA `(.L_x_1880) ;  /* 0x0000001000847947 */ /* 0x000fea0003800000 */
.L_x_1847:
[----:B------:R-:W0:Y:S01]  /*5560*/  S2R R12, SR_TID.X ;  /* 0x00000000000c7919 */ /* 0x000e220000002100 */
[----:B------:R-:W-:Y:S01]  /*5570*/  IMAD.IADD R22, R24, 0x1, R23 ;  /* 0x0000000118167824 */ /* 0x000fe200078e0217 */
[----:B------:R-:W-:Y:S01]  /*5580*/  IADD3 R25, P2, P3, R25, R5, R6 ;  /* 0x0000000519197210 */ /* 0x000fe20007b5e006 */
[----:B------:R-:W-:Y:S01]  /*5590*/  VIADD R13, R11, 0x100 ;  /* 0x000001000b0d7836 */ /* 0x000fe20000000000 */
[----:B------:R-:W-:-:S04]  /*55a0*/  IADD3 R26, P0, PT, R5, R0, RZ ;  /* 0x00000000051a7210 */ /* 0x000fc80007f1e0ff */
[----:B------:R-:W-:-:S13]  /*55b0*/  ISETP.GE.AND P4, PT, R13, R22, PT ;  /* 0x000000160d00720c */ /* 0x000fda0003f86270 */
[----:B------:R-:W-:-:S04]  /*55c0*/  @!P4 ISETP.GE.AND P5, PT, R13, R24, PT ;  /* 0x000000180d00c20c */ /* 0x000fc80003fa6270 */
[----:B------:R-:W-:Y:S01]  /*55d0*/  @!P4 SEL R14, R26, R25, !P5 ;  /* 0x000000191a0ec207 */ /* 0x000fe20006800000 */
[----:B0-----:R-:W-:Y:S02]  /*55e0*/  VIADD R27, R12, 0x100 ;  /* 0x000001000c1b7836 */ /* 0x001fe40000000000 */
[----:B------:R-:W-:Y:S02]  /*55f0*/  @!P4 IMAD.IADD R12, R13, 0x1, -R24 ;  /* 0x000000010d0cc824 */ /* 0x000fe400078e0a18 */
[----:B------:R-:W-:-:S03]  /*5600*/  IMAD.X R13, RZ, RZ, RZ, P0 ;  /* 0x000000ffff0d7224 */ /* 0x000fc600000e06ff */
[----:B------:R-:W-:-:S04]  /*5610*/  @!P4 SEL R27, R27, R12, !P5 ;  /* 0x0000000c1b1bc207 */ /* 0x000fc80006800000 */
[----:B------:R-:W-:Y:S02]  /*5620*/  @!P4 IADD3 R27, P1, PT, R27, R14, RZ ;  /* 0x0000000e1b1bc210 */ /* 0x000fe40007f3e0ff */
[----:B------:R-:W-:Y:S02]  /*5630*/  @!P4 SHF.R.S32.HI R14, RZ, 0x1f, R12 ;  /* 0x0000001fff0ec819 */ /* 0x000fe4000001140c */
[----:B------:R-:W-:Y:S02]  /*5640*/  IADD3.X R12, PT, PT, RZ, RZ, RZ, P2, P3 ;  /* 0x000000ffff0c7210 */ /* 0x000fe400017e64ff */
[----:B------:R-:W-:Y:S02]  /*5650*/  @!P4 SEL R14, R14, RZ, P5 ;  /* 0x000000ff0e0ec207 */ /* 0x000fe40002800000 */
[----:B------:R-:W-:-:S05]  /*5660*/  @!P4 SEL R15, R13, R12, !P5 ;  /* 0x0000000c0d0fc207 */ /* 0x000fca0006800000 */
        /* <DEDUP_REMOVED lines=272> */
.L_x_1880:
[----:B------:R-:W-:Y:S05]  /*6770*/  BSYNC.RECONVERGENT B0 ;  /* 0x0000000000007941 */ /* 0x000fea0003800200 */
.L_x_1846:
[----:B01234-:R-:W0:Y:S01]  /*6780*/  S2R R12, SR_TID.X ;  /* 0x00000000000c7919 */ /* 0x01fe220000002100 */
[----:B------:R-:W1:Y:S01]  /*6790*/  S2UR UR5, SR_CgaCtaId ;  /* 0x00000000000579c3 */ /* 0x000e620000008800 */
[----:B------:R-:W-:Y:S02]  /*67a0*/  UMOV UR4, 0x400 ;  /* 0x0000040000047882 */ /* 0x000fe40000000000 */
[----:B-1----:R-:W-:-:S06]  /*67b0*/  ULEA UR4, UR5, UR4, 0x18 ;  /* 0x0000000405047291 */ /* 0x002fcc000f8ec0ff */
[----:B0-----:R-:W-:-:S05]  /*67c0*/  LEA R13, R12, UR4, 0x2 ;  /* 0x000000040c0d7c11 */ /* 0x001fca000f8e10ff */
[----:B-----5:R-:W-:Y:S04]  /*67d0*/  STS [R13], R21 ;  /* 0x000000150d007388 */ /* 0x020fe80000000800 */
        /* <DEDUP_REMOVED lines=21> */
[----:B------:R-:W-:-:S04]  /*6930*/  VIMNMX R5, PT, PT, R5, R22, PT ;  /* 0x0000001605057248 */ /* 0x000fc80003fe0100 */
[C---:B------:R-:W-:Y:S01]  /*6940*/  ISETP.GE.AND P0, PT, R5.reuse, R23, PT ;  /* 0x000000170500720c */ /* 0x040fe20003f06270 */
[----:B------:R-:W-:Y:S01]  /*6950*/  IMAD.IADD R23, R5, 0x1, -R23 ;  /* 0x0000000105177824 */ /* 0x000fe200078e0a17 */
[----:B------:R-:W-:-:S04]  /*6960*/  VIMNMX R0, PT, PT, R24, R5, PT ;  /* 0x0000000518007248 */ /* 0x000fc80003fe0100 */
[----:B------:R-:W-:-:S04]  /*6970*/  SEL R23, R23, RZ, P0 ;  /* 0x000000ff17177207 */ /* 0x000fc80000000000 */
[----:B------:R-:W-:-:S13]  /*6980*/  ISETP.GE.AND P0, PT, R23, R0, PT ;  /* 0x000000001700720c */ /* 0x000fda0003f06270 */
[----:B01----:R-:W-:Y:S05]  /*6990*/  @P0 BRA `(.L_x_1882) ;  /* 0x0000000000880947 */ /* 0x003fea0003800000 */
[----:B------:R-:W-:-:S07]  /*69a0*/  IMAD.IADD R4, R24, 0x1, R5 ;  /* 0x0000000118047824 */ /* 0x000fce00078e0205 */
.L_x_1886:
        /* <DEDUP_REMOVED lines=14> */
.L_x_1885:
        /* <DEDUP_REMOVED lines=15> */
.L_x_1884:
[----:B------:R-:W-:Y:S05]  /*6b80*/  BSYNC.RECONVERGENT B1 ;  /* 0x0000000000017941 */ /* 0x000fea0003800200 */
.L_x_1883:
[----:B------:R-:W-:-:S05]  /*6b90*/  @P2 VIADD R23, R11, 0x1 ;  /* 0x000000010b172836 */ /* 0x000fca0000000000 */
[----:B------:R-:W-:-:S13]  /*6ba0*/  ISETP.GE.AND P0, PT, R23, R0, PT ;  /* 0x000000001700720c */ /* 0x000fda0003f06270 */
[----:B------:R-:W-:Y:S05]  /*6bb0*/  @!P0 BRA `(.L_x_1886) ;  /* 0xfffffffc007c8947 */ /* 0x000fea000383ffff */
.L_x_1882:
[----:B------:R-:W-:Y:S05]  /*6bc0*/  BSYNC.RECONVERGENT B0 ;  /* 0x0000000000007941 */ /* 0x000fea0003800200 */
.L_x_1881:
        /* <DEDUP_REMOVED lines=16> */
.L_x_1889:
        /* <DEDUP_REMOVED lines=15> */
.L_x_1888:
[----:B------:R-:W-:Y:S05]  /*6dc0*/  BSYNC.RECONVERGENT B0 ;  /* 0x0000000000007941 */ /* 0x000fea0003800200 */
.L_x_1887:
        /* <DEDUP_REMOVED lines=18> */
.L_x_1892:
        /* <DEDUP_REMOVED lines=15> */
.L_x_1891:
[----:B--2---:R-:W-:Y:S05]  /*6fe0*/  BSYNC.RECONVERGENT B0 ;  /* 0x0000000000007941 */ /* 0x004fea0003800200 */
.L_x_1890:
[----:B------:R-:W-:Y:S01]  /*6ff0*/  VIADD R15, R13, 0x1 ;  /* 0x000000010d0f7836 */ /* 0x000fe20000000000 */
[----:B-1-3--:R-:W-:Y:S01]  /*7000*/  SEL R4, R3, R0, P1 ;  /* 0x0000000003047207 */ /* 0x00afe20000800000 */
[----:B------:R-:W-:Y:S01]  /*7010*/  VIADD R5, R11, 0x1 ;  /* 0x000000010b057836 */ /* 0x000fe20000000000 */
[----:B------:R-:W0:Y:S01]  /*7020*/  LDCU UR5, c[0x0][0x3b0] ;  /* 0x00007600ff0577ac */ /* 0x000e220008000800 */
[----:B------:R-:W-:Y:S01]  /*7030*/  @P1 IMAD.MOV R15, RZ, RZ, R13 ;  /* 0x000000ffff0f1224 */ /* 0x000fe200078e020d */
[----:B------:R-:W-:Y:S01]  /*7040*/  BSSY.RECONVERGENT B0, `(.L_x_1893) ;  /* 0x000001e000007945 */ /* 0x000fe20003800200 */
[----:B------:R-:W-:Y:S01]  /*7050*/  @!P1 IMAD.MOV R5, RZ, RZ, R11 ;  /* 0x000000ffff059224 */ /* 0x000fe200078e020b */
[----:B------:R-:W-:Y:S02]  /*7060*/  PLOP3.LUT P0, PT, PT, PT, PT, 0x8, 0x80 ;  /* 0x000000000080781c */ /* 0x000fe40003f0e170 */
        /* <DEDUP_REMOVED lines=12> */
.L_x_1895:
        /* <DEDUP_REMOVED lines=15> */
.L_x_1894:
[----:B------:R-:W-:Y:S05]  /*7220*/  BSYNC.RECONVERGENT B0 ;  /* 0x0000000000007941 */ /* 0x000fea0003800200 */
.L_x_1893:
        /* <DEDUP_REMOVED lines=20> */
.L_x_1898:
        /* <DEDUP_REMOVED lines=15> */
.L_x_1897:
[----:B------:R-:W-:Y:S05]  /*7460*/  BSYNC.RECONVERGENT B0 ;  /* 0x0000000000007941 */ /* 0x000fea0003800200 */
.L_x_1896:
        /* <DEDUP_REMOVED lines=20> */
.L_x_1901:
        /* <DEDUP_REMOVED lines=15> */
.L_x_1900:
[----:B------:R-:W-:Y:S05]  /*76a0*/  BSYNC.RECONVERGENT B0 ;  /* 0x0000000000007941 */ /* 0x000fea0003800200 */
.L_x_1899:
        /* <DEDUP_REMOVED lines=20> */
.L_x_1904:
        /* <DEDUP_REMOVED lines=15> */
.L_x_1903:
[----:B------:R-:W-:Y:S05]  /*78e0*/  BSYNC.RECONVERGENT B0 ;  /* 0x0000000000007941 */ /* 0x000fea0003800200 */
.L_x_1902:
[----:B------:R-:W-:Y:S01]  /*78f0*/  VIADD R21, R13, 0x1 ;  /* 0x000000010d157836 */ /* 0x000fe20000000000 */
[----:B------:R-:W0:Y:S01]  /*7900*/  LDCU UR5, c[0x0][0x3b0] ;  /* 0x00007600ff0577ac */ /* 0x000e220008000800 */
[----:B------:R-:W-:Y:S01]  /*7910*/  @!P0 IMAD.MOV R21, RZ, RZ, R13 ;  /* 0x000000ffff158224 */ /* 0x000fe200078e020d */
[----:B------:R-:W-:Y:S01]  /*7920*/  BSSY.RECONVERGENT B0, `(.L_x_1905) ;  /* 0x0000020000007945 */ /* 0x000fe20003800200 */
[----:B-1----:R-:W-:Y:S01]  /*7930*/  VIADD R9, R17, 0x1 ;  /* 0x0000000111097836 */ /* 0x002fe20000000000 */
        /* <DEDUP_REMOVED lines=15> */
.L_x_1907:
        /* <DEDUP_REMOVED lines=15> */
.L_x_1906:
[----:B------:R-:W-:Y:S05]  /*7b20*/  BSYNC.RECONVERGENT B0 ;  /* 0x0000000000007941 */ /* 0x000fea0003800200 */
.L_x_1905:
        /* <DEDUP_REMOVED lines=20> */
.L_x_1910:
        /* <DEDUP_REMOVED lines=15> */
.L_x_1909:
[----:B------:R-:W-:Y:S05]  /*7d60*/  BSYNC.RECONVERGENT B0 ;  /* 0x0000000000007941 */ /* 0x000fea0003800200 */
.L_x_1908:
        /* <DEDUP_REMOVED lines=20> */
.L_x_1913:
        /* <DEDUP_REMOVED lines=15> */
.L_x_1912:
[----:B------:R-:W-:Y:S05]  /*7fa0*/  BSYNC.RECONVERGENT B0 ;  /* 0x0000000000007941 */ /* 0x000fea0003800200 */
.L_x_1911:
        /* <DEDUP_REMOVED lines=20> */
.L_x_1916:
        /* <DEDUP_REMOVED lines=15> */
.L_x_1915:
[----:B------:R-:W-:Y:S05]  /*81e0*/  BSYNC.RECONVERGENT B0 ;  /* 0x0000000000007941 */ /* 0x000fea0003800200 */
.L_x_1914:
        /* <DEDUP_REMOVED lines=20> */
.L_x_1919:
        /* <DEDUP_REMOVED lines=15> */
.L_x_1918:
[----:B------:R-:W-:Y:S05]  /*8420*/  BSYNC.RECONVERGENT B0 ;  /* 0x0000000000007941 */ /* 0x000fea0003800200 */
.L_x_1917:
        /* <DEDUP_REMOVED lines=20> */
.L_x_1922:
        /* <DEDUP_REMOVED lines=15> */
.L_x_1921:
[----:B------:R-:W-:Y:S05]  /*8660*/  BSYNC.RECONVERGENT B0 ;  /* 0x0000000000007941 */ /* 0x000fea0003800200 */
.L_x_1920:
        /* <DEDUP_REMOVED lines=19> */
.L_x_1925:
        /* <DEDUP_REMOVED lines=16> */
.L_x_1924:
[----:B------:R-:W-:Y:S05]  /*88a0*/  BSYNC.RECONVERGENT B0 ;  /* 0x0000000000007941 */ /* 0x000fea0003800200 */
.L_x_1923:
        /* <DEDUP_REMOVED lines=19> */
.L_x_1928:
        /* <DEDUP_REMOVED lines=16> */
.L_x_1927:
[----:B0-----:R-:W-:Y:S05]  /*8ae0*/  BSYNC.RECONVERGENT B0 ;  /* 0x0000000000007941 */ /* 0x001fea0003800200 */
.L_x_1926:
        /* <DEDUP_REMOVED lines=22> */
.L_x_1931:
        /* <DEDUP_REMOVED lines=16> */
.L_x_1930:
[----:B0-----:R-:W-:Y:S05]  /*8d50*/  BSYNC.RECONVERGENT B0 ;  /* 0x0000000000007941 */ /* 0x001fea0003800200 */
.L_x_1929:
        /* <DEDUP_REMOVED lines=22> */
.L_x_1934:
        /* <DEDUP_REMOVED lines=16> */
.L_x_1933:
[----:B0-----:R-:W-:Y:S05]  /*8fc0*/  BSYNC.RECONVERGENT B0 ;  /* 0x0000000000007941 */ /* 0x001fea0003800200 */
.L_x_1932:
        /* <DEDUP_REMOVED lines=22> */
.L_x_1937:
        /* <DEDUP_REMOVED lines=16> */
.L_x_1936:
[----:B------:R-:W-:Y:S05]  /*9230*/  BSYNC.RECONVERGENT B0 ;  /* 0x0000000000007941 */ /* 0x000fea0003800200 */
.L_x_1935:
        /* <DEDUP_REMOVED lines=9> */
[----:B---3--:R-:W-:Y:S01]  /*92d0*/  SHF.R.U32.HI R3, RZ, 0x5, R12 ;  /* 0x00000005ff037819 */ /* 0x008fe2000001160c */
[----:B------:R-:W-:Y:S01]  /*92e0*/  UMOV UR5, 0x400 ;  /* 0x0000040000057882 */ /* 0x000fe20000000000 */
[----:B------:R-:W-:Y:S01]  /*92f0*/  ISETP.NE.AND P0, PT, R12, RZ, PT ;  /* 0x000000ff0c00720c */ /* 0x000fe20003f05270 */
[----:B-1----:R-:W-:Y:S01]  /*9300*/  ULEA UR5, UR6, UR5, 0x18 ;  /* 0x0000000506057291 */ /* 0x002fe2000f8ec0ff */
[----:B------:R-:W1:Y:S01]  /*9310*/  LDCU.64 UR6, c[0x0][0x3a0] ;  /* 0x00007400ff0677ac */ /* 0x000e620008000a00 */
[----:B0-----:R-:W-:-:S04]  /*9320*/  IMAD R3, R3, 0x20, R0 ;  /* 0x0000002003037824 */ /* 0x001fc800078e0200 */
[----:B------:R-:W-:-:S04]  /*9330*/  IMAD R3, R3, 0x11, RZ ;  /* 0x0000001103037824 */ /* 0x000fc800078e02ff */
[----:B------:R-:W-:Y:S01]  /*9340*/  IMAD R0, R0, -0x10, R3 ;  /* 0xfffffff000007824 */ /* 0x000fe200078e0203 */
[----:B------:R-:W-:Y:S02]  /*9350*/  LEA R10, R3, UR5, 0x2 ;  /* 0x00000005030a7c11 */ /* 0x000fe4000f8e10ff */
[----:B------:R-:W-:Y:S02]  /*9360*/  LOP3.LUT R3, R12, 0x3e0, RZ, 0xc0, !PT ;  /* 0x000003e00c037812 */ /* 0x000fe400078ec0ff */
[----:B------:R-:W-:Y:S01]  /*9370*/  LEA R14, R0, UR5, 0x2 ;  /* 0x00000005000e7c11 */ /* 0x000fe2000f8e10ff */
[----:B------:R0:W-:Y:S04]  /*9380*/  STS [R10], R2 ;  /* 0x000000020a007388 */ /* 0x0001e80000000800 */
[----:B------:R-:W-:Y:S04]  /*9390*/  STS [R10+0x4], R4 ;  /* 0x000004040a007388 */ /* 0x000fe80000000800 */
[----:B------:R-:W-:Y:S01]  /*93a0*/  STS [R10+0x8], R5 ;  /* 0x000008050a007388 */ /* 0x000fe20000000800 */
[----:B0-----:R-:W-:-:S03]  /*93b0*/  LOP3.LUT R2, R12, 0x1f, RZ, 0xc0, !PT ;  /* 0x0000001f0c027812 */ /* 0x001fc600078ec0ff */
[----:B------:R-:W-:Y:S02]  /*93c0*/  STS [R10+0xc], R6 ;  /* 0x00000c060a007388 */ /* 0x000fe40000000800 */
[----:B------:R-:W-:Y:S02]  /*93d0*/  IMAD R12, R3, 0x11, R2 ;  /* 0x00000011030c7824 */ /* 0x000fe400078e0202 */
[----:B------:R-:W-:Y:S04]  /*93e0*/  STS [R10+0x10], R7 ;  /* 0x000010070a007388 */ /* 0x000fe80000000800 */
[----:B------:R-:W-:Y:S04]  /*93f0*/  STS [R10+0x14], R8 ;  /* 0x000014080a007388 */ /* 0x000fe80000000800 */
[----:B------:R-:W-:Y:S04]  /*9400*/  STS [R10+0x18], R9 ;  /* 0x000018090a007388 */ /* 0x000fe80000000800 */
[----:B------:R-:W-:Y:S04]  /*9410*/  STS [R10+0x1c], R13 ;  /* 0x00001c0d0a007388 */ /* 0x000fe80000000800 */
[----:B------:R0:W-:Y:S04]  /*9420*/  STS [R10+0x20], R16 ;  /* 0x000020100a007388 */ /* 0x0001e80000000800 */
[----:B------:R-:W-:Y:S04]  /*9430*/  STS [R10+0x24], R17 ;  /* 0x000024110a007388 */ /* 0x000fe80000000800 */
[----:B------:R-:W-:Y:S01]  /*9440*/  STS [R10+0x28], R18 ;  /* 0x000028120a007388 */ /* 0x000fe20000000800 */
[----:B0-----:R-:W-:-:S03]  /*9450*/  VIADD R16, R12, 0x40 ;  /* 0x000000400c107836 */ /* 0x001fc60000000000 */
[----:B------:R-:W-:Y:S04]  /*9460*/  STS [R10+0x2c], R19 ;  /* 0x00002c130a007388 */ /* 0x000fe80000000800 */
[----:B------:R0:W-:Y:S04]  /*9470*/  STS [R10+0x30], R20 ;  /* 0x000030140a007388 */ /* 0x0001e80000000800 */
[----:B------:R-:W-:Y:S04]  /*9480*/  STS [R10+0x34], R21 ;  /* 0x000034150a007388 */ /* 0x000fe80000000800 */
[----:B------:R-:W-:Y:S01]  /*9490*/  STS [R10+0x38], R23 ;  /* 0x000038170a007388 */ /* 0x000fe20000000800 */
[----:B0-----:R-:W-:-:S03]  /*94a0*/  VIADD R20, R12, 0xc0 ;  /* 0x000000c00c147836 */ /* 0x001fc60000000000 */
        /* <DEDUP_REMOVED lines=20> */
[----:B------:R-:W-:Y:S01]  /*95f0*/  @!P0 STS [UR5+0x4400], R22 ;  /* 0x00440016ff008988 */ /* 0x000fe20008000805 */
[----:B------:R-:W-:Y:S01]  /*9600*/  BAR.SYNC.DEFER_BLOCKING 0x0 ;  /* 0x0000000000007b1d */ /* 0x000fe20000010000 */
[C---:B------:R-:W-:Y:S01]  /*9610*/  IADD3 R3, P0, PT, R12.reuse, UR4, RZ ;  /* 0x000000040c037c10 */ /* 0x040fe2000ff1e0ff */
[----:B0-----:R-:W-:-:S04]  /*9620*/  VIADD R14, R12, 0x20 ;  /* 0x000000200c0e7836 */ /* 0x001fc80000000000 */
[----:B------:R-:W-:Y:S01]  /*9630*/  IMAD.X R18, RZ, RZ, RZ, P0 ;  /* 0x000000ffff127224 */ /* 0x000fe200000e06ff */
[----:B-1----:R-:W-:-:S04]  /*9640*/  LEA R2, P0, R3, UR6, 0x2 ;  /* 0x0000000603027c11 */ /* 0x002fc8000f8010ff */
[----:B------:R-:W-:Y:S01]  /*9650*/  LEA.HI.X R3, R3, UR7, R18, 0x2, P0 ;  /* 0x0000000703037c11 */ /* 0x000fe200080f1412 */
[C---:B------:R-:W-:Y:S01]  /*9660*/  VIADD R18, R12.reuse, 0xa0 ;  /* 0x000000a00c127836 */ /* 0x040fe20000000000 */
[----:B------:R-:W0:Y:S02]  /*9670*/  LDS R10, [UR5+0x4400] ;  /* 0x00440005ff0a7984 */ /* 0x000e240008000800 */
[-C--:B0-----:R-:W-:Y:S02]  /*9680*/  ISETP.GE.AND P2, PT, R12, R10.reuse, PT ;  /* 0x0000000a0c00720c */ /* 0x081fe40003f46270 */
        /* <DEDUP_REMOVED lines=19> */
[----:B------:R3:W-:Y:S01]  /*97c0*/  @!P4 STG.E desc[UR8][R2.64+0x180], R0 ;  /* 0x000180000200c986 */ /* 0x0007e2000c101908 */
[----:B0-----:R-:W-:Y:S01]  /*97d0*/  VIADD R8, R12, 0x180 ;  /* 0x000001800c087836 */ /* 0x001fe20000000000 */
[----:B------:R-:W-:Y:S01]  /*97e0*/  ISETP.GE.AND P4, PT, R16, R10, PT ;  /* 0x0000000a1000720c */ /* 0x000fe20003f86270 */
[C---:B-1----:R-:W-:Y:S01]  /*97f0*/  VIADD R6, R12.reuse, 0x1a0 ;  /* 0x000001a00c067836 */ /* 0x042fe20000000000 */
[----:B------:R0:W-:Y:S01]  /*9800*/  @!P2 STG.E desc[UR8][R2.64+0x380], R21 ;  /* 0x000380150200a986 */ /* 0x0001e2000c101908 */
[----:B--2---:R-:W-:-:S03]  /*9810*/  VIADD R4, R12, 0x1c0 ;  /* 0x000001c00c047836 */ /* 0x004fc60000000000 */
[----:B------:R1:W-:Y:S01]  /*9820*/  @!P6 STG.E desc[UR8][R2.64+0x200], R29 ;  /* 0x0002001d0200e986 */ /* 0x0003e2000c101908 */
[-C--:B------:R-:W-:Y:S01]  /*9830*/  ISETP.GE.AND P6, PT, R14, R10.reuse, PT ;  /* 0x0000000a0e00720c */ /* 0x080fe20003fc6270 */
[----:B---3--:R-:W-:Y:S02]  /*9840*/  VIADD R0, R12, 0x1e0 ;  /* 0x000001e00c007836 */ /* 0x008fe40000000000 */
[----:B------:R1:W-:Y:S01]  /*9850*/  @!P5 STG.E desc[UR8][R2.64+0x280], R27 ;  /* 0x0002801b0200d986 */ /* 0x0003e2000c101908 */
[-C--:B------:R-:W-:Y:S02]  /*9860*/  ISETP.GE.AND P5, PT, R8, R10.reuse, PT ;  /* 0x0000000a0800720c */ /* 0x080fe40003fa6270 */
[-C--:B------:R-:W-:Y:S01]  /*9870*/  ISETP.GE.AND P2, PT, R4, R10.reuse, PT ;  /* 0x0000000a0400720c */ /* 0x080fe20003f46270 */
[----:B0-----:R-:W-:Y:S01]  /*9880*/  VIADD R21, R12, 0x200 ;  /* 0x000002000c157836 */ /* 0x001fe20000000000 */
        /* <DEDUP_REMOVED lines=15> */
.L_x_1938:
[----:B------:R-:W0:Y:S01]  /*9980*/  S2R R0, SR_LANEID ;  /* 0x0000000000007919 */ /* 0x000e220000000000 */
[----:B------:R-:W1:Y:S01]  /*9990*/  S2UR UR6, SR_CgaCtaId ;  /* 0x00000000000679c3 */ /* 0x000e620000008800 */
[----:B---3--:R-:W-:Y:S01]  /*99a0*/  SHF.R.U32.HI R3, RZ, 0x5, R12 ;  /* 0x00000005ff037819 */ /* 0x008fe2000001160c */
[----:B------:R-:W-:Y:S01]  /*99b0*/  UMOV UR5, 0x400 ;  /* 0x0000040000057882 */ /* 0x000fe20000000000 */
[C---:B------:R-:W-:Y:S02]  /*99c0*/  ISETP.NE.AND P0, PT, R12.reuse, RZ, PT ;  /* 0x000000ff0c00720c */ /* 0x040fe40003f05270 */
[----:B------:R-:W-:-:S05]  /*99d0*/  LOP3.LUT R14, R12, 0x3e0, RZ, 0xc0, !PT ;  /* 0x000003e00c0e7812 */ /* 0x000fca00078ec0ff */
[----:B------:R-:W-:Y:S01]  /*99e0*/  IMAD R14, R14, 0x11, RZ ;  /* 0x000000110e0e7824 */ /* 0x000fe200078e02ff */
[----:B-1----:R-:W-:Y:S01]  /*99f0*/  ULEA UR5, UR6, UR5, 0x18 ;  /* 0x0000000506057291 */ /* 0x002fe2000f8ec0ff */
[----:B------:R-:W1:Y:S01]  /*9a00*/  LDCU.64 UR6, c[0x0][0x388] ;  /* 0x00007100ff0677ac */ /* 0x000e620008000a00 */
[----:B0-----:R-:W-:-:S04]  /*9a10*/  IMAD R3, R3, 0x20, R0 ;  /* 0x0000002003037824 */ /* 0x001fc800078e0200 */
[----:B------:R-:W-:-:S04]  /*9a20*/  IMAD R3, R3, 0x11, RZ ;  /* 0x0000001103037824 */ /* 0x000fc800078e02ff */
[----:B------:R-:W-:Y:S01]  /*9a30*/  IMAD R0, R0, -0x10, R3 ;  /* 0xfffffff000007824 */ /* 0x000fe200078e0203 */
[----:B------:R-:W-:Y:S02]  /*9a40*/  LEA R10, R3, UR5, 0x2 ;  /* 0x00000005030a7c11 */ /* 0x000fe4000f8e10ff */
[----:B------:R-:W-:Y:S02]  /*9a50*/  LOP3.LUT R3, R12, 0x1f, RZ, 0xc0, !PT ;  /* 0x0000001f0c037812 */ /* 0x000fe400078ec0ff */
[----:B------:R-:W-:Y:S01]  /*9a60*/  LOP3.LUT R12, R14, 0x1f, R12, 0xf8, !PT ;  /* 0x0000001f0e0c7812 */ /* 0x000fe200078ef80c */
[----:B------:R0:W-:Y:S02]  /*9a70*/  STS [R10], R2 ;  /* 0x000000020a007388 */ /* 0x0001e40000000800 */
[----:B------:R-:W-:Y:S02]  /*9a80*/  VIADD R3, R3, UR4 ;  /* 0x0000000403037c36 */ /* 0x000fe40008000000 */
        /* <DEDUP_REMOVED lines=39> */
[----:B------:R-:W-:Y:S01]  /*9d00*/  IADD3 R3, P0, PT, R14, R3, RZ ;  /* 0x000000030e037210 */ /* 0x000fe20007f1e0ff */
[----:B------:R-:W-:-:S04]  /*9d10*/  VIADD R14, R12, 0x20 ;  /* 0x000000200c0e7836 */ /* 0x000fc80000000000 */
        /* <DEDUP_REMOVED lines=27> */
[-C--:B------:R-:W-:Y:S02]  /*9ed0*/  ISETP.GE.AND P5, PT, R16, R10.reuse, PT ;  /* 0x0000000a1000720c */ /* 0x080fe40003fa6270 */
[----:B------:R0:W-:Y:S01]  /*9ee0*/  @!P0 STG.E desc[UR8][R2.64+0x280], R27 ;  /* 0x0002801b02008986 */ /* 0x0001e2000c101908 */
[----:B-1----:R-:W-:Y:S01]  /*9ef0*/  VIADD R6, R12, 0x1a0 ;  /* 0x000001a00c067836 */ /* 0x002fe20000000000 */
[-C--:B------:R-:W-:Y:S01]  /*9f00*/  ISETP.GE.AND P0, PT, R8, R10.reuse, PT ;  /* 0x0000000a0800720c */ /* 0x080fe20003f06270 */
[----:B--2---:R-:W-:Y:S01]  /*9f10*/  VIADD R4, R12, 0x1c0 ;  /* 0x000001c00c047836 */ /* 0x004fe20000000000 */
[----:B------:R1:W-:Y:S01]  /*9f20*/  @!P6 STG.E desc[UR8][R2.64+0x200], R29 ;  /* 0x0002001d0200e986 */ /* 0x0003e2000c101908 */
[----:B------:R-:W-:Y:S01]  /*9f30*/  ISETP.GE.AND P6, PT, R14, R10, PT ;  /* 0x0000000a0e00720c */ /* 0x000fe20003fc6270 */
[----:B---3--:R-:W-:-:S02]  /*9f40*/  VIADD R0, R12, 0x1e0 ;  /* 0x000001e00c007836 */ /* 0x008fc40000000000 */
        /* <DEDUP_REMOVED lines=18> */
.L_x_1939:
        /* <DEDUP_REMOVED lines=9> */
.L_x_3422:


//--------------------- .text._ZN3cub18CUB_300001_SM_10006detail10merge_sort30DeviceMergeSortPartitionKernelIN6thrust24THRUST_300001_SM_1000_NS6detail15normal_iteratorINS5_10device_ptrIiEEEEj14edge_sort_funcIiEiEEvbT_PT2_T0_SG_PSG_T1_SG_i --------------------------
	.section	.text._ZN3cub18CUB_300001_SM_10006detail10merge_sort30DeviceMergeSortPartitionKernelIN6thrust24THRUST_300001_SM_1000_NS6detail15normal_iteratorINS5_10device_ptrIiEEEEj14edge_sort_funcIiEiEEvbT_PT2_T0_SG_PSG_T1_SG_i,"ax",@progbits
	.align	128
        .global         _ZN3cub18CUB_300001_SM_10006detail10merge_sort30DeviceMergeSortPartitionKernelIN6thrust24THRUST_300001_SM_1000_NS6detail15normal_iteratorINS5_10device_ptrIiEEEEj14edge_sort_funcIiEiEEvbT_PT2_T0_SG_PSG_T1_SG_i
        .type           _ZN3cub18CUB_300001_SM_10006detail10merge_sort30DeviceMergeSortPartitionKernelIN6thrust24THRUST_300001_SM_1000_NS6detail15normal_iteratorINS5_10device_ptrIiEEEEj14edge_sort_funcIiEiEEvbT_PT2_T0_SG_PSG_T1_SG_i,@function
        .size           _ZN3cub18CUB_300001_SM_10006detail10merge_sort30DeviceMergeSortPartitionKernelIN6thrust24THRUST_300001_SM_1000_NS6detail15normal_iteratorINS5_10device_ptrIiEEEEj14edge_sort_funcIiEiEEvbT_PT2_T0_SG_PSG_T1_SG_i,(.L_x_3423 - _ZN3cub18CUB_300001_SM_10006detail10merge_sort30DeviceMergeSortPartitionKernelIN6thrust24THRUST_300001_SM_1000_NS6detail15normal_iteratorINS5_10device_ptrIiEEEEj14edge_sort_funcIiEiEEvbT_PT2_T0_SG_PSG_T1_SG_i)
        .other          _ZN3cub18CUB_300001_SM_10006detail10merge_sort30DeviceMergeSortPartitionKernelIN6thrust24THRUST_300001_SM_1000_NS6detail15normal_iteratorINS5_10device_ptrIiEEEEj14edge_sort_funcIiEiEEvbT_PT2_T0_SG_PSG_T1_SG_i,@"STO_CUDA_ENTRY STV_DEFAULT"
_ZN3cub18CUB_300001_SM_10006detail10merge_sort30DeviceMergeSortPartitionKernelIN6thrust24THRUST_300001_SM_1000_NS6detail15normal_iteratorINS5_10device_ptrIiEEEEj14edge_sort_funcIiEiEEvbT_PT2_T0_SG_PSG_T1_SG_i:
.text._ZN3cub18CUB_300001_SM_10006detail10merge_sort30DeviceMergeSortPartitionKernelIN6thrust24THRUST_300001_SM_1000_NS6detail15normal_iteratorINS5_10device_ptrIiEEEEj14edge_sort_funcIiEiEEvbT_PT2_T0_SG_PSG_T1_SG_i:
[----:B------:R-:W-:Y:S01]  /*0000*/  LDC R1, c[0x0][0x37c] ;  /* 0x0000df00ff017b82 */ /* 0x000fe20000000800 */
[----:B------:R-:W0:Y:S01]  /*0010*/  S2R R0, SR_CTAID.X ;  /* 0x0000000000007919 */ /* 0x000e220000002500 */
[----:B------:R-:W0:Y:S01]  /*0020*/  LDCU UR4, c[0x0][0x360] ;  /* 0x00006c00ff0477ac */ /* 0x000e220008000800 */
[----:B------:R-:W0:Y:S01]  /*0030*/  S2R R3, SR_TID.X ;  /* 0x0000000000037919 */ /* 0x000e220000002100 */
[----:B------:R-:W1:Y:S01]  /*0040*/  LDCU UR5, c[0x0][0x39c] ;  /* 0x00007380ff0577ac */ /* 0x000e620008000800 */
[----:B0-----:R-:W-:-:S05]  /*0050*/  IMAD R0, R0, UR4, R3 ;  /* 0x0000000400007c24 */ /* 0x001fca000f8e0203 */
[----:B-1----:R-:W-:-:S13]  /*0060*/  ISETP.GE.U32.AND P0, PT, R0, UR5, PT ;  /* 0x0000000500007c0c */ /* 0x002fda000bf06070 */
[----:B------:R-:W-:Y:S05]  /*0070*/  @P0 EXIT ;  /* 0x000000000000094d */ /* 0x000fea0003800000 */
[----:B------:R-:W0:Y:S01]  /*0080*/  LDCU.64 UR6, c[0x0][0x3b8] ;  /* 0x00007700ff0677ac */ /* 0x000e220008000a00 */
[----:B------:R-:W-:Y:S01]  /*0090*/  VIADD R2, R0, 0x1 ;  /* 0x0000000100027836 */ /* 0x000fe20000000000 */
[----:B------:R-:W-:Y:S01]  /*00a0*/  ACQBULK ;  /* 0x000000000000782e */ /* 0x000fe20000000000 */
[----:B------:R-:W1:Y:S03]  /*00b0*/  LDCU UR10, c[0x0][0x398] ;  /* 0x00007300ff0a77ac */ /* 0x000e660008000800 */
[----:B------:R-:W-:Y:S01]  /*00c0*/  ISETP.NE.AND P0, PT, R2, UR5, PT ;  /* 0x0000000502007c0c */ /* 0x000fe2000bf05270 */
[----:B------:R-:W2:Y:S01]  /*00d0*/  LDCU.64 UR8, c[0x0][0x358] ;  /* 0x00006b00ff0877ac */ /* 0x000ea20008000a00 */
[----:B0-----:R-:W-:-:S11]  /*00e0*/  UIADD3 UR4, UPT, UPT, -UR6, URZ, URZ ;  /* 0x000000ff06047290 */ /* 0x001fd6000fffe1ff */
[----:B------:R-:W0:Y:S01]  /*00f0*/  @!P0 LDC.64 R4, c[0x0][0x3a0] ;  /* 0x0000e800ff048b82 */ /* 0x000e220000000a00 */
[----:B------:R-:W-:Y:S01]  /*0100*/  LOP3.LUT R2, R0, UR4, RZ, 0xc0, !PT ;  /* 0x0000000400027c12 */ /* 0x000fe2000f8ec0ff */
[----:B------:R-:W-:-:S04]  /*0110*/  USHF.R.U32.HI UR4, URZ, 0x1, UR6 ;  /* 0x00000001ff047899 */ /* 0x000fc80008011606 */
[----:B------:R-:W-:Y:S01]  /*0120*/  IMAD R3, R2, UR7, RZ ;  /* 0x0000000702037c24 */ /* 0x000fe2000f8e02ff */
[----:B------:R-:W-:-:S04]  /*0130*/  UIMAD UR4, UR4, UR7, URZ ;  /* 0x00000007040472a4 */ /* 0x000fc8000f8e02ff */
[----:B------:R-:W-:-:S04]  /*0140*/  LOP3.LUT R2, RZ, R3, RZ, 0x33, !PT ;  /* 0x00000003ff027212 */ /* 0x000fc800078e33ff */
[----:B------:R-:W-:-:S04]  /*0150*/  VIMNMX.U32 R2, PT, PT, R2, UR4, PT ;  /* 0x0000000402027c48 */ /* 0x000fc8000bfe0000 */
[----:B-1----:R-:W-:Y:S01]  /*0160*/  VIADDMNMX.U32 R2, R2, R3, UR10, PT ;  /* 0x0000000a02027e46 */ /* 0x002fe2000b800003 */
[----:B0-----:R-:W-:Y:S01]  /*0170*/  @!P0 IMAD.WIDE.U32 R4, R0, 0x4, R4 ;  /* 0x0000000400048825 */ /* 0x001fe200078e0004 */
[----:B------:R-:W-:Y:S02]  /*0180*/  VIMNMX.U32 R3, PT, PT, R3, UR10, PT ;  /* 0x0000000a03037c48 */ /* 0x000fe4000bfe0000 */
[----:B------:R-:W-:Y:S02]  /*0190*/  LOP3.LUT R6, RZ, R2, RZ, 0x33, !PT ;  /* 0x00000002ff067212 */ /* 0x000fe400078e33ff */
[----:B--2---:R0:W-:Y:S02]  /*01a0*/  @!P0 STG.E desc[UR8][R4.64], R2 ;  /* 0x0000000204008986 */ /* 0x0041e4000c101908 */
[----:B------:R-:W-:-:S04]  /*01b0*/  VIMNMX.U32 R7, PT, PT, R6, UR4, PT ;  /* 0x0000000406077c48 */ /* 0x000fc8000bfe0000 */
[----:B------:R-:W-:Y:S01]  /*01c0*/  VIADDMNMX.U32 R7, R7, R2, UR10, PT ;  /* 0x0000000a07077e46 */ /* 0x000fe2000b800002 */
[----:B------:R-:W-:Y:S06]  /*01d0*/  @!P0 EXIT ;  /* 0x000000000000894d */ /* 0x000fec0003800000 */
[----:B------:R-:W1:Y:S01]  /*01e0*/  LDCU.U8 UR5, c[0x0][0x380] ;  /* 0x00007000ff0577ac */ /* 0x000e620008000000 */
[----:B------:R-:W-:Y:S01]  /*01f0*/  BSSY.RECONVERGENT B0, `(.L_x_1940) ;  /* 0x000006d000007945 */ /* 0x000fe20003800200 */
[----:B------:R-:W-:-:S06]  /*0200*/  UIADD3 UR4, UPT, UPT, UR6, -0x1, URZ ;  /* 0xffffffff06047890 */ /* 0x000fcc000fffe0ff */
[----:B0-----:R-:W-:-:S05]  /*0210*/  LOP3.LUT R4, R0, UR4, RZ, 0xc0, !PT ;  /* 0x0000000400047c12 */ /* 0x001fca000f8ec0ff */
[----:B------:R-:W-:Y:S01]  /*0220*/  IMAD R4, R4, UR7, RZ ;  /* 0x0000000704047c24 */ /* 0x000fe2000f8e02ff */
[----:B-1----:R-:W-:-:S04]  /*0230*/  UPRMT UR5, UR5, 0x8880, URZ ;  /* 0x0000888005057896 */ /* 0x002fc800080000ff */
[----:B------:R-:W-:-:S03]  /*0240*/  VIADDMNMX.U32 R4, R7, -R3, R4, PT ;  /* 0x8000000307047246 */ /* 0x000fc60003800004 */
[----:B------:R-:W-:Y:S02]  /*0250*/  UMOV UR4, UR5 ;  /* 0x0000000500047c82 */ /* 0x000fe40008000000 */
[----:B------:R-:W-:-:S09]  /*0260*/  UISETP.NE.AND UP0, UPT, UR4, URZ, UPT ;  /* 0x000000ff0400728c */ /* 0x000fd2000bf05270 */
[----:B------:R-:W-:Y:S05]  /*0270*/  BRA.U !UP0, `(.L_x_1941) ;  /* 0x0000000108d07547 */ /* 0x000fea000b800000 */
[----:B------:R-:W-:Y:S01]  /*0280*/  IMAD.IADD R7, R7, 0x1, -R2 ;  /* 0x0000000107077824 */ /* 0x000fe200078e0a02 */
[----:B------:R-:W-:Y:S01]  /*0290*/  VIADDMNMX.U32 R5, R2, -R3, R4, PT ;  /* 0x8000000302057246 */ /* 0x000fe20003800004 */
[----:B------:R-:W0:Y:S01]  /*02a0*/  LDCU UR6, c[0x0][0x3a8] ;  /* 0x00007500ff0677ac */ /* 0x000e220008000800 */
[----:B------:R-:W-:Y:S02]  /*02b0*/  BSSY.RECONVERGENT B1, `(.L_x_1942) ;  /* 0x000002f000017945 */ /* 0x000fe40003800200 */
[----:B------:R-:W-:-:S05]  /*02c0*/  VIMNMX.U32 R6, PT, PT, R4, R7, !PT ;  /* 0x0000000704067248 */ /* 0x000fca0007fe0000 */
[----:B------:R-:W-:-:S05]  /*02d0*/  IMAD.IADD R6, R6, 0x1, -R7 ;  /* 0x0000000106067824 */ /* 0x000fca00078e0a07 */
[----:B------:R-:W-:-:S13]  /*02e0*/  ISETP.GE.U32.AND P0, PT, R6, R5, PT ;  /* 0x000000050600720c */ /* 0x000fda0003f06070 */
[----:B0-----:R-:W-:Y:S05]  /*02f0*/  @P0 BRA `(.L_x_1943) ;  /* 0x0000000000a80947 */ /* 0x001fea0003800000 */
[----:B------:R-:W-:-:S07]  /*0300*/  IMAD.MOV.U32 R14, RZ, RZ, R5 ;  /* 0x000000ffff0e7224 */ /* 0x000fce00078e0005 */
.L_x_1947:
[----:B------:R-:W-:Y:S01]  /*0310*/  IMAD.MOV.U32 R5, RZ, RZ, R6 ;  /* 0x000000ffff057224 */ /* 0x000fe200078e0006 */
[----:B------:R-:W0:Y:S03]  /*0320*/  LDCU.64 UR4, c[0x0][0x388] ;  /* 0x00007100ff0477ac */ /* 0x000e260008000a00 */
[----:B------:R-:W-:-:S05]  /*0330*/  IMAD.IADD R8, R14, 0x1, -R5 ;  /* 0x000000010e087824 */ /* 0x000fca00078e0a05 */
[----:B------:R-:W-:-:S04]  /*0340*/  LEA.HI R8, R8, R5, RZ, 0x1f ;  /* 0x0000000508087211 */ /* 0x000fc800078ff8ff */
[-C--:B------:R-:W-:Y:S02]  /*0350*/  LOP3.LUT R7, RZ, R8.reuse, RZ, 0x33, !PT ;  /* 0x00000008ff077212 */ /* 0x080fe400078e33ff */
[----:B------:R-:W-:-:S03]  /*0360*/  IADD3 R9, P0, PT, R3, R8, RZ ;  /* 0x0000000803097210 */ /* 0x000fc60007f1e0ff */
[----:B------:R-:W-:Y:S02]  /*0370*/  IMAD.IADD R7, R4, 0x1, R7 ;  /* 0x0000000104077824 */ /* 0x000fe400078e0207 */
[----:B------:R-:W-:Y:S01]  /*0380*/  IMAD.X R16, RZ, RZ, RZ, P0 ;  /* 0x000000ffff107224 */ /* 0x000fe200000e06ff */
[C---:B0-----:R-:W-:Y:S02]  /*0390*/  LEA R10, P0, R9.reuse, UR4, 0x2 ;  /* 0x00000004090a7c11 */ /* 0x041fe4000f8010ff */
[----:B------:R-:W-:Y:S02]  /*03a0*/  IADD3 R7, P1, PT, R2, R7, RZ ;  /* 0x0000000702077210 */ /* 0x000fe40007f3e0ff */
[----:B------:R-:W-:-:S03]  /*03b0*/  LEA.HI.X R11, R9, UR5, R16, 0x2, P0 ;  /* 0x00000005090b7c11 */ /* 0x000fc600080f1410 */
[----:B------:R-:W-:Y:S01]  /*03c0*/  IMAD.X R6, RZ, RZ, RZ, P1 ;  /* 0x000000ffff067224 */ /* 0x000fe200008e06ff */
[C---:B------:R-:W-:Y:S01]  /*03d0*/  LEA R12, P1, R7.reuse, UR4, 0x2 ;  /* 0x00000004070c7c11 */ /* 0x040fe2000f8210ff */
[----:B------:R0:W5:Y:S03]  /*03e0*/  LDG.E R16, desc[UR8][R10.64] ;  /* 0x000000080a107981 */ /* 0x000166000c1e1900 */
[----:B------:R-:W-:Y:S02]  /*03f0*/  LEA.HI.X R13, R7, UR5, R6, 0x2, P1 ;  /* 0x00000005070d7c11 */ /* 0x000fe400088f1406 */
[----:B------:R-:W1:Y:S03]  /*0400*/  LDC.64 R6, c[0x0][0x3b0] ;  /* 0x0000ec00ff067b82 */ /* 0x000e660000000a00 */
[----:B------:R0:W5:Y:S01]  /*0410*/  LDG.E R18, desc[UR8][R12.64] ;  /* 0x000000080c127981 */ /* 0x000162000c1e1900 */
[----:B------:R-:W-:Y:S01]  /*0420*/  BSSY.RECONVERGENT B2, `(.L_x_1944) ;  /* 0x0000013000027945 */ /* 0x000fe20003800200 */
[----:B------:R-:W-:Y:S01]  /*0430*/  PLOP3.LUT P0, PT, PT, PT, PT, 0x80, 0x8 ;  /* 0x000000000008781c */ /* 0x000fe20003f0f070 */
[----:B------:R-:W-:-:S02]  /*0440*/  IMAD.MOV.U32 R15, RZ, RZ, R14 ;  /* 0x000000ffff0f7224 */ /* 0x000fc400078e000e */
[----:B------:R-:W-:-:S10]  /*0450*/  IMAD.MOV.U32 R9, RZ, RZ, RZ ;  /* 0x000000ffff097224 */ /* 0x000fd400078e00ff */
.L_x_1946:
[C---:B0----5:R-:W-:Y:S02]  /*0460*/  IMAD R11, R9.reuse, UR6, R18 ;  /* 0x00000006090b7c24 */ /* 0x061fe4000f8e0212 */
[----:B------:R-:W-:Y:S02]  /*0470*/  IMAD R13, R9, UR6, R16 ;  /* 0x00000006090d7c24 */ /* 0x000fe4000f8e0210 */
[----:B-1----:R-:W-:-:S04]  /*0480*/  IMAD.WIDE R10, R11, 0x4, R6 ;  /* 0x000000040b0a7825 */ /* 0x002fc800078e0206 */
        /* <DEDUP_REMOVED lines=12> */
.L_x_1945:
[----:B------:R-:W-:Y:S05]  /*0550*/  BSYNC.RECONVERGENT B2 ;  /* 0x0000000000027941 */ /* 0x000fea0003800200 */
.L_x_1944:
[----:B------:R-:W-:-:S04]  /*0560*/  @P2 VIADD R5, R8, 0x1 ;  /* 0x0000000108052836 */ /* 0x000fc80000000000 */
[----:B------:R-:W-:Y:S01]  /*0570*/  IMAD.MOV.U32 R6, RZ, RZ, R5 ;  /* 0x000000ffff067224 */ /* 0x000fe200078e0005 */
[----:B------:R-:W-:-:S13]  /*0580*/  ISETP.GE.U32.AND P0, PT, R5, R14, PT ;  /* 0x0000000e0500720c */ /* 0x000fda0003f06070 */
[----:B------:R-:W-:Y:S05]  /*0590*/  @!P0 BRA `(.L_x_1947) ;  /* 0xfffffffc005c8947 */ /* 0x000fea000383ffff */
.L_x_1943:
[----:B------:R-:W-:Y:S05]  /*05a0*/  BSYNC.RECONVERGENT B1 ;  /* 0x0000000000017941 */ /* 0x000fea0003800200 */
.L_x_1942:
[----:B------:R-:W-:Y:S05]  /*05b0*/  BRA `(.L_x_1948) ;  /* 0x0000000000c07947 */ /* 0x000fea0003800000 */
.L_x_1941:
[----:B------:R-:W-:Y:S01]  /*05c0*/  IMAD.IADD R7, R7, 0x1, -R2 ;  /* 0x0000000107077824 */ /* 0x000fe200078e0a02 */
[----:B------:R-:W-:Y:S01]  /*05d0*/  VIADDMNMX.U32 R14, R2, -R3, R4, PT ;  /* 0x80000003020e7246 */ /* 0x000fe20003800004 */
[----:B------:R-:W0:Y:S03]  /*05e0*/  LDCU UR6, c[0x0][0x3a8] ;  /* 0x00007500ff0677ac */ /* 0x000e260008000800 */
[----:B------:R-:W-:-:S05]  /*05f0*/  VIMNMX.U32 R6, PT, PT, R4, R7, !PT ;  /* 0x0000000704067248 */ /* 0x000fca0007fe0000 */
[----:B------:R-:W-:-:S05]  /*0600*/  IMAD.IADD R6, R6, 0x1, -R7 ;  /* 0x0000000106067824 */ /* 0x000fca00078e0a07 */
[----:B------:R-:W-:-:S13]  /*0610*/  ISETP.GE.U32.AND P0, PT, R6, R14, PT ;  /* 0x0000000e0600720c */ /* 0x000fda0003f06070 */
[----:B0-----:R-:W-:Y:S05]  /*0620*/  @P0 BRA `(.L_x_1948) ;  /* 0x0000000000a40947 */ /* 0x001fea0003800000 */
.L_x_1952:
        /* <DEDUP_REMOVED lines=21> */
.L_x_1951:
        /* <DEDUP_REMOVED lines=15> */
.L_x_1950:
[----:B------:R-:W-:Y:S05]  /*0870*/  BSYNC.RECONVERGENT B1 ;  /* 0x0000000000017941 */ /* 0x000fea0003800200 */
.L_x_1949:
[----:B------:R-:W-:-:S04]  /*0880*/  @P2 VIADD R5, R8, 0x1 ;  /* 0x0000000108052836 */ /* 0x000fc80000000000 */
[----:B------:R-:W-:Y:S01]  /*0890*/  IMAD.MOV.U32 R6, RZ, RZ, R5 ;  /* 0x000000ffff067224 */ /* 0x000fe200078e0005 */
[----:B------:R-:W-:-:S13]  /*08a0*/  ISETP.GE.U32.AND P0, PT, R5, R14, PT ;  /* 0x0000000e0500720c */ /* 0x000fda0003f06070 */
[----:B------:R-:W-:Y:S05]  /*08b0*/  @!P0 BRA `(.L_x_1952) ;  /* 0xfffffffc005c8947 */ /* 0x000fea000383ffff */
.L_x_1948:
[----:B------:R-:W-:Y:S05]  /*08c0*/  BSYNC.RECONVERGENT B0 ;  /* 0x0000000000007941 */ /* 0x000fea0003800200 */
.L_x_1940:
[----:B------:R-:W0:Y:S01]  /*08d0*/  LDC.64 R4, c[0x0][0x3a0] ;  /* 0x0000e800ff047b82 */ /* 0x000e220000000a00 */
[----:B------:R-:W-:Y:S02]  /*08e0*/  IMAD.IADD R3, R3, 0x1, R6 ;  /* 0x0000000103037824 */ /* 0x000fe400078e0206 */
[----:B0-----:R-:W-:-:S05]  /*08f0*/  IMAD.WIDE.U32 R4, R0, 0x4, R4 ;  /* 0x0000000400047825 */ /* 0x001fca00078e0004 */
[----:B------:R-:W-:Y:S01]  /*0900*/  STG.E desc[UR8][R4.64], R3 ;  /* 0x0000000304007986 */ /* 0x000fe2000c101908 */
[----:B------:R-:W-:Y:S05]  /*0910*/  EXIT ;  /* 0x000000000000794d */ /* 0x000fea0003800000 */
.L_x_1953:
        /* <DEDUP_REMOVED lines=14> */
.L_x_3423:


//--------------------- .text._ZN3cub18CUB_300001_SM_10006detail10merge_sort30DeviceMergeSortBlockSortKernelINS2_10policy_hubIN6thrust24THRUST_300001_SM_1000_NS6detail15normal_iteratorINS6_10device_ptrIiEEEEE9Policy600ESB_PNS0_8NullTypeESB_SF_j14edge_sort_funcIiEiSE_EEvbT0_T1_T2_T3_T4_PT6_PT7_T5_NS1_7vsmem_tE --------------------------
	.section	.text._ZN3cub18CUB_300001_SM_10006detail10merge_sort30DeviceMergeSortBlockSortKernelINS2_10policy_hubIN6thrust24THRUST_300001_SM_1000_NS6detail15normal_iteratorINS6_10device_ptrIiEEEEE9Policy600ESB_PNS0_8NullTypeESB_SF_j14edge_sort_funcIiEiSE_EEvbT0_T1_T2_T3_T4_PT6_PT7_T5_NS1_7vsmem_tE,"ax",@progbits
	.align	128
        .global         _ZN3cub18CUB_300001_SM_10006detail10merge_sort30DeviceMergeSortBlockSortKernelINS2_10policy_hubIN6thrust24THRUST_300001_SM_1000_NS6detail15normal_iteratorINS6_10device_ptrIiEEEEE9Policy600ESB_PNS0_8NullTypeESB_SF_j14edge_sort_funcIiEiSE_EEvbT0_T1_T2_T3_T4_PT6_PT7_T5_NS1_7vsmem_tE
        .type           _ZN3cub18CUB_300001_SM_10006detail10merge_sort30DeviceMergeSortBlockSortKernelINS2_10policy_hubIN6thrust24THRUST_300001_SM_1000_NS6detail15normal_iteratorINS6_10device_ptrIiEEEEE9Policy600ESB_PNS0_8NullTypeESB_SF_j14edge_sort_funcIiEiSE_EEvbT0_T1_T2_T3_T4_PT6_PT7_T5_NS1_7vsmem_tE,@function
        .size           _ZN3cub18CUB_300001_SM_10006detail10merge_sort30DeviceMergeSortBlockSortKernelINS2_10policy_hubIN6thrust24THRUST_300001_SM_1000_NS6detail15normal_iteratorINS6_10device_ptrIiEEEEE9Policy600ESB_PNS0_8NullTypeESB_SF_j14edge_sort_funcIiEiSE_EEvbT0_T1_T2_T3_T4_PT6_PT7_T5_NS1_7vsmem_tE,(.L_x_3424 - _ZN3cub18CUB_300001_SM_10006detail10merge_sort30DeviceMergeSortBlockSortKernelINS2_10policy_hubIN6thrust24THRUST_300001_SM_1000_NS6detail15normal_iteratorINS6_10device_ptrIiEEEEE9Policy600ESB_PNS0_8NullTypeESB_SF_j14edge_sort_funcIiEiSE_EEvbT0_T1_T2_T3_T4_PT6_PT7_T5_NS1_7vsmem_tE)
        .other          _ZN3cub18CUB_300001_SM_10006detail10merge_sort30DeviceMergeSortBlockSortKernelINS2_10policy_hubIN6thrust24THRUST_300001_SM_1000_NS6detail15normal_iteratorINS6_10device_ptrIiEEEEE9Policy600ESB_PNS0_8NullTypeESB_SF_j14edge_sort_funcIiEiSE_EEvbT0_T1_T2_T3_T4_PT6_PT7_T5_NS1_7vsmem_tE,@"STO_CUDA_ENTRY STV_DEFAULT"
_ZN3cub18CUB_300001_SM_10006detail10merge_sort30DeviceMergeSortBlockSortKernelINS2_10policy_hubIN6thrust24THRUST_300001_SM_1000_NS6detail15normal_iteratorINS6_10device_ptrIiEEEEE9Policy600ESB_PNS0_8NullTypeESB_SF_j14edge_sort_funcIiEiSE_EEvbT0_T1_T2_T3_T4_PT6_PT7_T5_NS1_7vsmem_tE:
.text._ZN3cub18CUB_300001_SM_10006detail10merge_sort30DeviceMergeSortBlockSortKernelINS2_10policy_hubIN6thrust24THRUST_300001_SM_1000_NS6detail15normal_iteratorINS6_10device_ptrIiEEEEE9Policy600ESB_PNS0_8NullTypeESB_SF_j14edge_sort_funcIiEiSE_EEvbT0_T1_T2_T3_T4_PT6_PT7_T5_NS1_7vsmem_tE:
[----:B------:R-:W-:Y:S01]  /*0000*/  LDC R1, c[0x0][0x37c] ;  /* 0x0000df00ff017b82 */ /* 0x000fe20000000800 */
[----:B------:R-:W0:Y:S01]  /*0010*/  S2R R18, SR_CTAID.X ;  /* 0x0000000000127919 */ /* 0x000e220000002500 */
[----:B------:R-:W1:Y:S01]  /*0020*/  LDCU UR4, c[0x0][0x370] ;  /* 0x00006e00ff0477ac */ /* 0x000e620008000800 */
[----:B------:R-:W2:Y:S01]  /*0030*/  LDCU.64 UR6, c[0x0][0x358] ;  /* 0x00006b00ff0677ac */ /* 0x000ea20008000a00 */
[----:B-1----:R-:W-:-:S06]  /*0040*/  UIADD3 UR4, UPT, UPT, UR4, -0x1, URZ ;  /* 0xffffffff04047890 */ /* 0x002fcc000fffe0ff */
[C---:B0-----:R-:W-:Y:S01]  /*0050*/  ISETP.GE.U32.AND P0, PT, R18.reuse, UR4, PT ;  /* 0x0000000412007c0c */ /* 0x041fe2000bf06070 */
[----:B------:R-:W-:-:S12]  /*0060*/  IMAD R18, R18, 0x1100, RZ ;  /* 0x0000110012127824 */ /* 0x000fd800078e02ff */
[----:B--2---:R-:W-:Y:S05]  /*0070*/  @P0 BRA `(.L_x_1954) ;  /* 0x000000f800fc0947 */ /* 0x004fea0003800000 */
[----:B------:R-:W0:Y:S01]  /*0080*/  S2R R0, SR_TID.X ;  /* 0x0000000000007919 */ /* 0x000e220000002100 */
[----:B------:R-:W1:Y:S01]  /*0090*/  LDCU.64 UR4, c[0x0][0x388] ;  /* 0x00007100ff0477ac */ /* 0x000e620008000a00 */
[----:B------:R-:W-:Y:S01]  /*00a0*/  ACQBULK ;  /* 0x000000000000782e */ /* 0x000fe20000000000 */
[----:B0-----:R-:W-:-:S05]  /*00b0*/  LOP3.LUT R2, R0, 0x3e0, RZ, 0xc0, !PT ;  /* 0x000003e000027812 */ /* 0x001fca00078ec0ff */
[----:B------:R-:W-:-:S05]  /*00c0*/  IMAD R2, R2, 0x11, RZ ;  /* 0x0000001102027824 */ /* 0x000fca00078e02ff */
[----:B------:R-:W-:-:S04]  /*00d0*/  LOP3.LUT R3, R2, 0x1f, R0, 0xf8, !PT ;  /* 0x0000001f02037812 */ /* 0x000fc800078ef800 */
        /* <DEDUP_REMOVED lines=25> */
[----:B------:R-:W1:Y:S01]  /*0270*/  S2R R15, SR_CgaCtaId ;  /* 0x00000000000f7919 */ /* 0x000e620000008800 */
[----:B------:R-:W1:Y:S01]  /*0280*/  S2R R17, SR_LANEID ;  /* 0x0000000000117919 */ /* 0x000e620000000000 */
[----:B0-----:R-:W-:Y:S02]  /*0290*/  LOP3.LUT R7, R0, 0x1f, RZ, 0xc0, !PT ;  /* 0x0000001f00077812 */ /* 0x001fe400078ec0ff */
[----:B-1----:R-:W-:Y:S01]  /*02a0*/  LEA R27, R15, R27, 0x18 ;  /* 0x0000001b0f1b7211 */ /* 0x002fe200078ec0ff */
[----:B------:R-:W-:-:S04]  /*02b0*/  IMAD R5, R5, 0x220, R17 ;  /* 0x0000022005057824 */ /* 0x000fc800078e0211 */
[----:B------:R-:W-:-:S05]  /*02c0*/  IMAD R5, R5, 0x4, R27 ;  /* 0x0000000405057824 */ /* 0x000fca00078e021b */
[----:B------:R-:W-:Y:S01]  /*02d0*/  LEA R6, R17, R5, 0x6 ;  /* 0x0000000511067211 */ /* 0x000fe200078e30ff */
[----:B--2---:R-:W-:Y:S04]  /*02e0*/  STS [R5], R8 ;  /* 0x0000000805007388 */ /* 0x004fe80000000800 */
        /* <DEDUP_REMOVED lines=40> */
.L_x_1957:
[----:B-1----:R-:W1:Y:S01]  /*0570*/  LDC.64 R8, c[0x0][0x3c8] ;  /* 0x0000f200ff087b82 */ /* 0x002e620000000a00 */
        /* <DEDUP_REMOVED lines=17> */
.L_x_1956:
[----:B------:R-:W-:Y:S05]  /*0690*/  BSYNC.RECONVERGENT B0 ;  /* 0x0000000000007941 */ /* 0x000fea0003800200 */
.L_x_1955:
[----:B------:R-:W-:Y:S01]  /*06a0*/  BSSY.RECONVERGENT B0, `(.L_x_1958) ;  /* 0x0000016000007945 */ /* 0x000fe20003800200 */
[----:B------:R-:W-:Y:S01]  /*06b0*/  PLOP3.LUT P0, PT, PT, PT, PT, 0x80, 0x8 ;  /* 0x000000000008781c */ /* 0x000fe20003f0f070 */
[----:B------:R-:W-:Y:S01]  /*06c0*/  IMAD.MOV.U32 R10, RZ, RZ, RZ ;  /* 0x000000ffff0a7224 */ /* 0x000fe200078e00ff */
[----:B------:R-:W0:Y:S11]  /*06d0*/  LDCU UR4, c[0x0][0x3c0] ;  /* 0x00007800ff0477ac */ /* 0x000e360008000800 */
.L_x_1960:
        /* <DEDUP_REMOVED lines=18> */
.L_x_1959:
[----:B------:R-:W-:Y:S05]  /*0800*/  BSYNC.RECONVERGENT B0 ;  /* 0x0000000000007941 */ /* 0x000fea0003800200 */
.L_x_1958:
[----:B------:R-:W-:Y:S01]  /*0810*/  BSSY.RECONVERGENT B0, `(.L_x_1961) ;  /* 0x0000016000007945 */ /* 0x000fe20003800200 */
[----:B------:R-:W-:Y:S01]  /*0820*/  PLOP3.LUT P0, PT, PT, PT, PT, 0x80, 0x8 ;  /* 0x000000000008781c */ /* 0x000fe20003f0f070 */
[----:B------:R-:W-:Y:S01]  /*0830*/  IMAD.MOV.U32 R11, RZ, RZ, RZ ;  /* 0x000000ffff0b7224 */ /* 0x000fe200078e00ff */
[----:B------:R-:W0:Y:S11]  /*0840*/  LDCU UR4, c[0x0][0x3c0] ;  /* 0x00007800ff0477ac */ /* 0x000e360008000800 */
.L_x_1963:
        /* <DEDUP_REMOVED lines=18> */
.L_x_1962:
[----:B------:R-:W-:Y:S05]  /*0970*/  BSYNC.RECONVERGENT B0 ;  /* 0x0000000000007941 */ /* 0x000fea0003800200 */
.L_x_1961:
[----:B------:R-:W-:Y:S01]  /*0980*/  BSSY.RECONVERGENT B0, `(.L_x_1964) ;  /* 0x0000016000007945 */ /* 0x000fe20003800200 */
[----:B------:R-:W-:Y:S01]  /*0990*/  PLOP3.LUT P0, PT, PT, PT, PT, 0x80, 0x8 ;  /* 0x000000000008781c */ /* 0x000fe20003f0f070 */
[----:B------:R-:W-:Y:S01]  /*09a0*/  IMAD.MOV.U32 R10, RZ, RZ, RZ ;  /* 0x000000ffff0a7224 */ /* 0x000fe200078e00ff */
[----:B------:R-:W0:Y:S11]  /*09b0*/  LDCU UR4, c[0x0][0x3c0] ;  /* 0x00007800ff0477ac */ /* 0x000e360008000800 */
.L_x_1966:
        /* <DEDUP_REMOVED lines=18> */
.L_x_1965:
[----:B------:R-:W-:Y:S05]  /*0ae0*/  BSYNC.RECONVERGENT B0 ;  /* 0x0000000000007941 */ /* 0x000fea0003800200 */
.L_x_1964:
[----:B------:R-:W-:Y:S01]  /*0af0*/  BSSY.RECONVERGENT B0, `(.L_x_1967) ;  /* 0x0000016000007945 */ /* 0x000fe20003800200 */
[----:B------:R-:W-:Y:S01]  /*0b00*/  PLOP3.LUT P0, PT, PT, PT, PT, 0x80, 0x8 ;  /* 0x000000000008781c */ /* 0x000fe20003f0f070 */
[----:B------:R-:W-:Y:S01]  /*0b10*/  IMAD.MOV.U32 R10, RZ, RZ, RZ ;  /* 0x000000ffff0a7224 */ /* 0x000fe200078e00ff */
[----:B------:R-:W0:Y:S11]  /*0b20*/  LDCU UR4, c[0x0][0x3c0] ;  /* 0x00007800ff0477ac */ /* 0x000e360008000800 */
.L_x_1969:
        /* <DEDUP_REMOVED lines=18> */
.L_x_1968:
[----:B------:R-:W-:Y:S05]  /*0c50*/  BSYNC.RECONVERGENT B0 ;  /* 0x0000000000007941 */ /* 0x000fea0003800200 */
.L_x_1967:
[----:B------:R-:W-:Y:S01]  /*0c60*/  BSSY.RECONVERGENT B0, `(.L_x_1970) ;  /* 0x0000016000007945 */ /* 0x000fe20003800200 */
[----:B------:R-:W-:Y:S01]  /*0c70*/  PLOP3.LUT P0, PT, PT, PT, PT, 0x80, 0x8 ;  /* 0x000000000008781c */ /* 0x000fe20003f0f070 */
[----:B------:R-:W-:Y:S01]  /*0c80*/  IMAD.MOV.U32 R11, RZ, RZ, RZ ;  /* 0x000000ffff0b7224 */ /* 0x000fe200078e00ff */
[----:B------:R-:W0:Y:S11]  /*0c90*/  LDCU UR4, c[0x0][0x3c0] ;  /* 0x00007800ff0477ac */ /* 0x000e360008000800 */
.L_x_1972:
        /* <DEDUP_REMOVED lines=18> */
.L_x_1971:
[----:B------:R-:W-:Y:S05]  /*0dc0*/  BSYNC.RECONVERGENT B0 ;  /* 0x0000000000007941 */ /* 0x000fea0003800200 */
.L_x_1970:
[----:B------:R-:W-:Y:S01]  /*0dd0*/  BSSY.RECONVERGENT B0, `(.L_x_1973) ;  /* 0x0000016000007945 */ /* 0x000fe20003800200 */
[----:B------:R-:W-:Y:S01]  /*0de0*/  PLOP3.LUT P0, PT, PT, PT, PT, 0x80, 0x8 ;  /* 0x000000000008781c */ /* 0x000fe20003f0f070 */
[----:B------:R-:W-:Y:S01]  /*0df0*/  IMAD.MOV.U32 R10, RZ, RZ, RZ ;  /* 0x000000ffff0a7224 */ /* 0x000fe200078e00ff */
[----:B------:R-:W0:Y:S11]  /*0e00*/  LDCU UR4, c[0x0][0x3c0] ;  /* 0x00007800ff0477ac */ /* 0x000e360008000800 */
.L_x_1975:
        /* <DEDUP_REMOVED lines=18> */
.L_x_1974:
[----:B------:R-:W-:Y:S05]  /*0f30*/  BSYNC.RECONVERGENT B0 ;  /* 0x0000000000007941 */ /* 0x000fea0003800200 */
.L_x_1973:
[----:B------:R-:W-:Y:S01]  /*0f40*/  BSSY.RECONVERGENT B0, `(.L_x_1976) ;  /* 0x0000016000007945 */ /* 0x000fe20003800200 */
[----:B------:R-:W-:Y:S01]  /*0f50*/  PLOP3.LUT P0, PT, PT, PT, PT, 0x80, 0x8 ;  /* 0x000000000008781c */ /* 0x000fe20003f0f070 */
[----:B------:R-:W-:Y:S01]  /*0f60*/  IMAD.MOV.U32 R10, RZ, RZ, RZ ;  /* 0x000000ffff0a7224 */ /* 0x000fe200078e00ff */
[----:B------:R-:W0:Y:S11]  /*0f70*/  LDCU UR4, c[0x0][0x3c0] ;  /* 0x00007800ff0477ac */ /* 0x000e360008000800 */
.L_x_1978:
        /* <DEDUP_REMOVED lines=18> */
.L_x_1977:
[----:B------:R-:W-:Y:S05]  /*10a0*/  BSYNC.RECONVERGENT B0 ;  /* 0x0000000000007941 */ /* 0x000fea0003800200 */
.L_x_1976:
[----:B------:R-:W-:Y:S01]  /*10b0*/  BSSY.RECONVERGENT B0, `(.L_x_1979) ;  /* 0x0000016000007945 */ /* 0x000fe20003800200 */
[----:B------:R-:W-:Y:S01]  /*10c0*/  PLOP3.LUT P0, PT, PT, PT, PT, 0x80, 0x8 ;  /* 0x000000000008781c */ /* 0x000fe20003f0f070 */
[----:B------:R-:W-:Y:S01]  /*10d0*/  IMAD.MOV.U32 R11, RZ, RZ, RZ ;  /* 0x000000ffff0b7224 */ /* 0x000fe200078e00ff */
[----:B------:R-:W0:Y:S11]  /*10e0*/  LDCU UR4, c[0x0][0x3c0] ;  /* 0x00007800ff0477ac */ /* 0x000e360008000800 */
.L_x_1981:
        /* <DEDUP_REMOVED lines=18> */
.L_x_1980:
[----:B------:R-:W-:Y:S05]  /*1210*/  BSYNC.RECONVERGENT B0 ;  /* 0x0000000000007941 */ /* 0x000fea0003800200 */
.L_x_1979:
[----:B------:R-:W-:Y:S01]  /*1220*/  BSSY.RECONVERGENT B0, `(.L_x_1982) ;  /* 0x0000016000007945 */ /* 0x000fe20003800200 */
[----:B------:R-:W-:Y:S01]  /*1230*/  PLOP3.LUT P0, PT, PT, PT, PT, 0x80, 0x8 ;  /* 0x000000000008781c */ /* 0x000fe20003f0f070 */
[----:B------:R-:W-:Y:S01]  /*1240*/  IMAD.MOV.U32 R10, RZ, RZ, RZ ;  /* 0x000000ffff0a7224 */ /* 0x000fe200078e00ff */
[----:B------:R-:W0:Y:S11]  /*1250*/  LDCU UR4, c[0x0][0x3c0] ;  /* 0x00007800ff0477ac */ /* 0x000e360008000800 */
.L_x_1984:
        /* <DEDUP_REMOVED lines=18> */
.L_x_1983:
[----:B------:R-:W-:Y:S05]  /*1380*/  BSYNC.RECONVERGENT B0 ;  /* 0x0000000000007941 */ /* 0x000fea0003800200 */
.L_x_1982:
[----:B------:R-:W-:Y:S01]  /*1390*/  BSSY.RECONVERGENT B0, `(.L_x_1985) ;  /* 0x0000016000007945 */ /* 0x000fe20003800200 */
[----:B------:R-:W-:Y:S01]  /*13a0*/  PLOP3.LUT P0, PT, PT, PT, PT, 0x80, 0x8 ;  /* 0x000000000008781c */ /* 0x000fe20003f0f070 */
[----:B------:R-:W-:Y:S01]  /*13b0*/  IMAD.MOV.U32 R11, RZ, RZ, RZ ;  /* 0x000000ffff0b7224 */ /* 0x000fe200078e00ff */
[----:B------:R-:W0:Y:S11]  /*13c0*/  LDCU UR4, c[0x0][0x3c0] ;  /* 0x00007800ff0477ac */ /* 0x000e360008000800 */
.L_x_1987:
        /* <DEDUP_REMOVED lines=18> */
.L_x_1986:
[----:B------:R-:W-:Y:S05]  /*14f0*/  BSYNC.RECONVERGENT B0 ;  /* 0x0000000000007941 */ /* 0x000fea0003800200 */
.L_x_1985:
[----:B------:R-:W-:Y:S01]  /*1500*/  BSSY.RECONVERGENT B0, `(.L_x_1988) ;  /* 0x0000016000007945 */ /* 0x000fe20003800200 */
[----:B------:R-:W-:Y:S01]  /*1510*/  PLOP3.LUT P0, PT, PT, PT, PT, 0x80, 0x8 ;  /* 0x000000000008781c */ /* 0x000fe20003f0f070 */
[----:B------:R-:W-:Y:S01]  /*1520*/  IMAD.MOV.U32 R11, RZ, RZ, RZ ;  /* 0x000000ffff0b7224 */ /* 0x000fe200078e00ff */
[----:B------:R-:W0:Y:S11]  /*1530*/  LDCU UR4, c[0x0][0x3c0] ;  /* 0x00007800ff0477ac */ /* 0x000e360008000800 */
.L_x_1990:
        /* <DEDUP_REMOVED lines=18> */
.L_x_1989:
[----:B------:R-:W-:Y:S05]  /*1660*/  BSYNC.RECONVERGENT B0 ;  /* 0x0000000000007941 */ /* 0x000fea0003800200 */
.L_x_1988:
[----:B------:R-:W-:Y:S01]  /*1670*/  BSSY.RECONVERGENT B0, `(.L_x_1991) ;  /* 0x0000016000007945 */ /* 0x000fe20003800200 */
[----:B------:R-:W-:Y:S01]  /*1680*/  PLOP3.LUT P0, PT, PT, PT, PT, 0x80, 0x8 ;  /* 0x000000000008781c */ /* 0x000fe20003f0f070 */
[----:B------:R-:W-:Y:S01]  /*1690*/  IMAD.MOV.U32 R10, RZ, RZ, RZ ;  /* 0x000000ffff0a7224 */ /* 0x000fe200078e00ff */
[----:B------:R-:W0:Y:S11]  /*16a0*/  LDCU UR4, c[0x0][0x3c0] ;  /* 0x00007800ff0477ac */ /* 0x000e360008000800 */
.L_x_1993:
        /* <DEDUP_REMOVED lines=18> */
.L_x_1992:
[----:B------:R-:W-:Y:S05]  /*17d0*/  BSYNC.RECONVERGENT B0 ;  /* 0x0000000000007941 */ /* 0x000fea0003800200 */
.L_x_1991:
[----:B------:R-:W-:Y:S01]  /*17e0*/  BSSY.RECONVERGENT B0, `(.L_x_1994) ;  /* 0x0000016000007945 */ /* 0x000fe20003800200 */
[----:B------:R-:W-:Y:S01]  /*17f0*/  PLOP3.LUT P0, PT, PT, PT, PT, 0x80, 0x8 ;  /* 0x000000000008781c */ /* 0x000fe20003f0f070 */
[----:B------:R-:W-:Y:S01]  /*1800*/  IMAD.MOV.U32 R10, RZ, RZ, RZ ;  /* 0x000000ffff0a7224 */ /* 0x000fe200078e00ff */
[----:B------:R-:W0:Y:S11]  /*1810*/  LDCU UR4, c[0x0][0x3c0] ;  /* 0x00007800ff0477ac */ /* 0x000e360008000800 */
.L_x_1996:
        /* <DEDUP_REMOVED lines=18> */
.L_x_1995:
[----:B------:R-:W-:Y:S05]  /*1940*/  BSYNC.RECONVERGENT B0 ;  /* 0x0000000000007941 */ /* 0x000fea0003800200 */
.L_x_1994:
[----:B------:R-:W-:Y:S01]  /*1950*/  BSSY.RECONVERGENT B0, `(.L_x_1997) ;  /* 0x0000016000007945 */ /* 0x000fe20003800200 */
[----:B------:R-:W-:Y:S01]  /*1960*/  PLOP3.LUT P0, PT, PT, PT, PT, 0x80, 0x8 ;  /* 0x000000000008781c */ /* 0x000fe20003f0f070 */
[----:B------:R-:W-:Y:S01]  /*1970*/  IMAD.MOV.U32 R10, RZ, RZ, RZ ;  /* 0x000000ffff0a7224 */ /* 0x000fe200078e00ff */
[----:B------:R-:W0:Y:S11]  /*1980*/  LDCU UR4, c[0x0][0x3c0] ;  /* 0x00007800ff0477ac */ /* 0x000e360008000800 */
.L_x_1999:
        /* <DEDUP_REMOVED lines=18> */
.L_x_1998:
[----:B------:R-:W-:Y:S05]  /*1ab0*/  BSYNC.RECONVERGENT B0 ;  /* 0x0000000000007941 */ /* 0x000fea0003800200 */
.L_x_1997:
[----:B------:R-:W-:Y:S01]  /*1ac0*/  BSSY.RECONVERGENT B0, `(.L_x_2000) ;  /* 0x0000016000007945 */ /* 0x000fe20003800200 */
[----:B------:R-:W-:Y:S01]  /*1ad0*/  PLOP3.LUT P0, PT, PT, PT, PT, 0x80, 0x8 ;  /* 0x000000000008781c */ /* 0x000fe20003f0f070 */
[----:B------:R-:W-:Y:S01]  /*1ae0*/  IMAD.MOV.U32 R10, RZ, RZ, RZ ;  /* 0x000000ffff0a7224 */ /* 0x000fe200078e00ff */
[----:B------:R-:W0:Y:S11]  /*1af0*/  LDCU UR4, c[0x0][0x3c0] ;  /* 0x00007800ff0477ac */ /* 0x000e360008000800 */
.L_x_2002:
        /* <DEDUP_REMOVED lines=18> */
.L_x_2001:
[----:B------:R-:W-:Y:S05]  /*1c20*/  BSYNC.RECONVERGENT B0 ;  /* 0x0000000000007941 */ /* 0x000fea0003800200 */
.L_x_2000:
[----:B------:R-:W-:Y:S01]  /*1c30*/  BSSY.RECONVERGENT B0, `(.L_x_2003) ;  /* 0x0000016000007945 */ /* 0x000fe20003800200 */
[----:B------:R-:W-:Y:S01]  /*1c40*/  PLOP3.LUT P0, PT, PT, PT, PT, 0x80, 0x8 ;  /* 0x000000000008781c */ /* 0x000fe20003f0f070 */
[----:B------:R-:W-:Y:S01]  /*1c50*/  IMAD.MOV.U32 R11, RZ, RZ, RZ ;  /* 0x000000ffff0b7224 */ /* 0x000fe200078e00ff */
[----:B------:R-:W0:Y:S11]  /*1c60*/  LDCU UR4, c[0x0][0x3c0] ;  /* 0x00007800ff0477ac */ /* 0x000e360008000800 */
.L_x_2005:
        /* <DEDUP_REMOVED lines=18> */
.L_x_2004:
[----:B------:R-:W-:Y:S05]  /*1d90*/  BSYNC.RECONVERGENT B0 ;  /* 0x0000000000007941 */ /* 0x000fea0003800200 */
.L_x_2003:
[----:B------:R-:W-:Y:S01]  /*1da0*/  BSSY.RECONVERGENT B0, `(.L_x_2006) ;  /* 0x0000016000007945 */ /* 0x000fe20003800200 */
[----:B------:R-:W-:Y:S01]  /*1db0*/  PLOP3.LUT P0, PT, PT, PT, PT, 0x80, 0x8 ;  /* 0x000000000008781c */ /* 0x000fe20003f0f070 */
[----:B------:R-:W-:Y:S01]  /*1dc0*/  IMAD.MOV.U32 R10, RZ, RZ, RZ ;  /* 0x000000ffff0a7224 */ /* 0x000fe200078e00ff */
[----:B------:R-:W0:Y:S11]  /*1dd0*/  LDCU UR4, c[0x0][0x3c0] ;  /* 0x00007800ff0477ac */ /* 0x000e360008000800 */
.L_x_2008:
        /* <DEDUP_REMOVED lines=18> */
.L_x_2007:
[----:B------:R-:W-:Y:S05]  /*1f00*/  BSYNC.RECONVERGENT B0 ;  /* 0x0000000000007941 */ /* 0x000fea0003800200 */
.L_x_2006:
[----:B------:R-:W-:Y:S01]  /*1f10*/  BSSY.RECONVERGENT B0, `(.L_x_2009) ;  /* 0x0000016000007945 */ /* 0x000fe20003800200 */
[----:B------:R-:W-:Y:S01]  /*1f20*/  PLOP3.LUT P0, PT, PT, PT, PT, 0x80, 0x8 ;  /* 0x000000000008781c */ /* 0x000fe20003f0f070 */
[----:B------:R-:W-:Y:S01]  /*1f30*/  IMAD.MOV.U32 R10, RZ, RZ, RZ ;  /* 0x000000ffff0a7224 */ /* 0x000fe200078e00ff */
[----:B------:R-:W0:Y:S11]  /*1f40*/  LDCU UR4, c[0x0][0x3c0] ;  /* 0x00007800ff0477ac */ /* 0x000e360008000800 */
.L_x_2011:
        /* <DEDUP_REMOVED lines=18> */
.L_x_2010:
[----:B------:R-:W-:Y:S05]  /*2070*/  BSYNC.RECONVERGENT B0 ;  /* 0x0000000000007941 */ /* 0x000fea0003800200 */
.L_x_2009:
[----:B------:R-:W-:Y:S01]  /*2080*/  BSSY.RECONVERGENT B0, `(.L_x_2012) ;  /* 0x0000016000007945 */ /* 0x000fe20003800200 */
[----:B------:R-:W-:Y:S01]  /*2090*/  PLOP3.LUT P0, PT, PT, PT, PT, 0x80, 0x8 ;  /* 0x000000000008781c */ /* 0x000fe20003f0f070 */
[----:B------:R-:W-:Y:S01]  /*20a0*/  IMAD.MOV.U32 R10, RZ, RZ, RZ ;  /* 0x000000ffff0a7224 */ /* 0x000fe200078e00ff */
[----:B------:R-:W0:Y:S11]  /*20b0*/  LDCU UR4, c[0x0][0x3c0] ;  /* 0x00007800ff0477ac */ /* 0x000e360008000800 */
.L_x_2014:
        /* <DEDUP_REMOVED lines=18> */
.L_x_2013:
[----:B------:R-:W-:Y:S05]  /*21e0*/  BSYNC.RECONVERGENT B0 ;  /* 0x0000000000007941 */ /* 0x000fea0003800200 */
.L_x_2012:
[----:B------:R-:W-:Y:S01]  /*21f0*/  BSSY.RECONVERGENT B0, `(.L_x_2015) ;  /* 0x0000016000007945 */ /* 0x000fe20003800200 */
[----:B------:R-:W-:Y:S01]  /*2200*/  PLOP3.LUT P0, PT, PT, PT, PT, 0x80, 0x8 ;  /* 0x000000000008781c */ /* 0x000fe20003f0f070 */
[----:B------:R-:W-:Y:S01]  /*2210*/  IMAD.MOV.U32 R11, RZ, RZ, RZ ;  /* 0x000000ffff0b7224 */ /* 0x000fe200078e00ff */
[----:B------:R-:W0:Y:S11]  /*2220*/  LDCU UR4, c[0x0][0x3c0] ;  /* 0x00007800ff0477ac */ /* 0x000e360008000800 */
.L_x_2017:
        /* <DEDUP_REMOVED lines=18> */
.L_x_2016:
[----:B------:R-:W-:Y:S05]  /*2350*/  BSYNC.RECONVERGENT B0 ;  /* 0x0000000000007941 */ /* 0x000fea0003800200 */
.L_x_2015:
[----:B------:R-:W-:Y:S01]  /*2360*/  BSSY.RECONVERGENT B0, `(.L_x_2018) ;  /* 0x0000016000007945 */ /* 0x000fe20003800200 */
[----:B------:R-:W-:Y:S01]  /*2370*/  PLOP3.LUT P0, PT, PT, PT, PT, 0x80, 0x8 ;  /* 0x000000000008781c */ /* 0x000fe20003f0f070 */
[----:B------:R-:W-:Y:S01]  /*2380*/  IMAD.MOV.U32 R10, RZ, RZ, RZ ;  /* 0x000000ffff0a7224 */ /* 0x000fe200078e00ff */
[----:B------:R-:W0:Y:S11]  /*2390*/  LDCU UR4, c[0x0][0x3c0] ;  /* 0x00007800ff0477ac */ /* 0x000e360008000800 */
.L_x_2020:
        /* <DEDUP_REMOVED lines=18> */
.L_x_2019:
[----:B------:R-:W-:Y:S05]  /*24c0*/  BSYNC.RECONVERGENT B0 ;  /* 0x0000000000007941 */ /* 0x000fea0003800200 */
.L_x_2018:
[----:B------:R-:W-:Y:S01]  /*24d0*/  BSSY.RECONVERGENT B0, `(.L_x_2021) ;  /* 0x0000016000007945 */ /* 0x000fe20003800200 */
[----:B------:R-:W-:Y:S01]  /*24e0*/  PLOP3.LUT P0, PT, PT, PT, PT, 0x80, 0x8 ;  /* 0x000000000008781c */ /* 0x000fe20003f0f070 */
[----:B------:R-:W-:Y:S01]  /*24f0*/  IMAD.MOV.U32 R10, RZ, RZ, RZ ;  /* 0x000000ffff0a7224 */ /* 0x000fe200078e00ff */
[----:B------:R-:W0:Y:S11]  /*2500*/  LDCU UR4, c[0x0][0x3c0] ;  /* 0x00007800ff0477ac */ /* 0x000e360008000800 */
.L_x_2023:
        /* <DEDUP_REMOVED lines=18> */
.L_x_2022:
[----:B------:R-:W-:Y:S05]  /*2630*/  BSYNC.RECONVERGENT B0 ;  /* 0x0000000000007941 */ /* 0x000fea0003800200 */
.L_x_2021:
[----:B------:R-:W-:Y:S01]  /*2640*/  BSSY.RECONVERGENT B0, `(.L_x_2024) ;  /* 0x0000016000007945 */ /* 0x000fe20003800200 */
[----:B------:R-:W-:Y:S01]  /*2650*/  PLOP3.LUT P0, PT, PT, PT, PT, 0x80, 0x8 ;  /* 0x000000000008781c */ /* 0x000fe20003f0f070 */
[----:B------:R-:W-:Y:S01]  /*2660*/  IMAD.MOV.U32 R10, RZ, RZ, RZ ;  /* 0x000000ffff0a7224 */ /* 0x000fe200078e00ff */
[----:B------:R-:W0:Y:S11]  /*2670*/  LDCU UR4, c[0x0][0x3c0] ;  /* 0x00007800ff0477ac */ /* 0x000e360008000800 */
.L_x_2026:
        /* <DEDUP_REMOVED lines=18> */
.L_x_2025:
[----:B------:R-:W-:Y:S05]  /*27a0*/  BSYNC.RECONVERGENT B0 ;  /* 0x0000000000007941 */ /* 0x000fea0003800200 */
.L_x_2024:
[----:B------:R-:W-:Y:S01]  /*27b0*/  BSSY.RECONVERGENT B0, `(.L_x_2027) ;  /* 0x0000016000007945 */ /* 0x000fe20003800200 */
[----:B------:R-:W-:Y:S01]  /*27c0*/  PLOP3.LUT P0, PT, PT, PT, PT, 0x80, 0x8 ;  /* 0x000000000008781c */ /* 0x000fe20003f0f070 */
[----:B------:R-:W-:Y:S01]  /*27d0*/  IMAD.MOV.U32 R10, RZ, RZ, RZ ;  /* 0x000000ffff0a7224 */ /* 0x000fe200078e00ff */
[----:B------:R-:W0:Y:S11]  /*27e0*/  LDCU UR4, c[0x0][0x3c0] ;  /* 0x00007800ff0477ac */ /* 0x000e360008000800 */
.L_x_2029:
        /* <DEDUP_REMOVED lines=18> */
.L_x_2028:
[----:B------:R-:W-:Y:S05]  /*2910*/  BSYNC.RECONVERGENT B0 ;  /* 0x0000000000007941 */ /* 0x000fea0003800200 */
.L_x_2027:
[----:B------:R-:W-:Y:S01]  /*2920*/  BSSY.RECONVERGENT B0, `(.L_x_2030) ;  /* 0x0000016000007945 */ /* 0x000fe20003800200 */
[----:B------:R-:W-:Y:S01]  /*2930*/  PLOP3.LUT P0, PT, PT, PT, PT, 0x80, 0x8 ;  /* 0x000000000008781c */ /* 0x000fe20003f0f070 */
[----:B------:R-:W-:Y:S01]  /*2940*/  IMAD.MOV.U32 R11, RZ, RZ, RZ ;  /* 0x000000ffff0b7224 */ /* 0x000fe200078e00ff */
[----:B------:R-:W0:Y:S11]  /*2950*/  LDCU UR4, c[0x0][0x3c0] ;  /* 0x00007800ff0477ac */ /* 0x000e360008000800 */
.L_x_2032:
        /* <DEDUP_REMOVED lines=18> */
.L_x_2031:
[----:B------:R-:W-:Y:S05]  /*2a80*/  BSYNC.RECONVERGENT B0 ;  /* 0x0000000000007941 */ /* 0x000fea0003800200 */
.L_x_2030:
[----:B------:R-:W-:Y:S01]  /*2a90*/  BSSY.RECONVERGENT B0, `(.L_x_2033) ;  /* 0x0000016000007945 */ /* 0x000fe20003800200 */
[----:B------:R-:W-:Y:S01]  /*2aa0*/  PLOP3.LUT P0, PT, PT, PT, PT, 0x80, 0x8 ;  /* 0x000000000008781c */ /* 0x000fe20003f0f070 */
[----:B------:R-:W-:Y:S01]  /*2ab0*/  IMAD.MOV.U32 R10, RZ, RZ, RZ ;  /* 0x000000ffff0a7224 */ /* 0x000fe200078e00ff */
[----:B------:R-:W0:Y:S11]  /*2ac0*/  LDCU UR4, c[0x0][0x3c0] ;  /* 0x00007800ff0477ac */ /* 0x000e360008000800 */
.L_x_2035:
        /* <DEDUP_REMOVED lines=18> */
.L_x_2034:
[----:B------:R-:W-:Y:S05]  /*2bf0*/  BSYNC.RECONVERGENT B0 ;  /* 0x0000000000007941 */ /* 0x000fea0003800200 */
.L_x_2033:
[----:B------:R-:W-:Y:S01]  /*2c00*/  BSSY.RECONVERGENT B0, `(.L_x_2036) ;  /* 0x0000016000007945 */ /* 0x000fe20003800200 */
[----:B------:R-:W-:Y:S01]  /*2c10*/  PLOP3.LUT P0, PT, PT, PT, PT, 0x80, 0x8 ;  /* 0x000000000008781c */ /* 0x000fe20003f0f070 */
[----:B------:R-:W-:Y:S01]  /*2c20*/  IMAD.MOV.U32 R11, RZ, RZ, RZ ;  /* 0x000000ffff0b7224 */ /* 0x000fe200078e00ff */
[----:B------:R-:W0:Y:S11]  /*2c30*/  LDCU UR4, c[0x0][0x3c0] ;  /* 0x00007800ff0477ac */ /* 0x000e360008000800 */
.L_x_2038:
        /* <DEDUP_REMOVED lines=18> */
.L_x_2037:
[----:B------:R-:W-:Y:S05]  /*2d60*/  BSYNC.RECONVERGENT B0 ;  /* 0x0000000000007941 */ /* 0x000fea0003800200 */
.L_x_2036:
[----:B------:R-:W-:Y:S01]  /*2d70*/  BSSY.RECONVERGENT B0, `(.L_x_2039) ;  /* 0x0000016000007945 */ /* 0x000fe20003800200 */
[----:B------:R-:W-:Y:S01]  /*2d80*/  PLOP3.LUT P0, PT, PT, PT, PT, 0x80, 0x8 ;  /* 0x000000000008781c */ /* 0x000fe20003f0f070 */
[----:B------:R-:W-:Y:S01]  /*2d90*/  IMAD.MOV.U32 R10, RZ, RZ, RZ ;  /* 0x000000ffff0a7224 */ /* 0x000fe200078e00ff */
[----:B------:R-:W0:Y:S11]  /*2da0*/  LDCU UR4, c[0x0][0x3c0] ;  /* 0x00007800ff0477ac */ /* 0x000e360008000800 */
.L_x_2041:
        /* <DEDUP_REMOVED lines=18> */
.L_x_2040:
[----:B------:R-:W-:Y:S05]  /*2ed0*/  BSYNC.RECONVERGENT B0 ;  /* 0x0000000000007941 */ /* 0x000fea0003800200 */
.L_x_2039:
[----:B------:R-:W-:Y:S01]  /*2ee0*/  BSSY.RECONVERGENT B0, `(.L_x_2042) ;  /* 0x0000016000007945 */ /* 0x000fe20003800200 */
[----:B------:R-:W-:Y:S01]  /*2ef0*/  PLOP3.LUT P0, PT, PT, PT, PT, 0x80, 0x8 ;  /* 0x000000000008781c */ /* 0x000fe20003f0f070 */
[----:B------:R-:W-:Y:S01]  /*2f00*/  IMAD.MOV.U32 R10, RZ, RZ, RZ ;  /* 0x000000ffff0a7224 */ /* 0x000fe200078e00ff */
[----:B------:R-:W0:Y:S11]  /*2f10*/  LDCU UR4, c[0x0][0x3c0] ;  /* 0x00007800ff0477ac */ /* 0x000e360008000800 */
.L_x_2044:
        /* <DEDUP_REMOVED lines=18> */
.L_x_2043:
[----:B------:R-:W-:Y:S05]  /*3040*/  BSYNC.RECONVERGENT B0 ;  /* 0x0000000000007941 */ /* 0x000fea0003800200 */
.L_x_2042:
[----:B------:R-:W-:Y:S01]  /*3050*/  BSSY.RECONVERGENT B0, `(.L_x_2045) ;  /* 0x0000016000007945 */ /* 0x000fe20003800200 */
[----:B------:R-:W-:Y:S01]  /*3060*/  PLOP3.LUT P0, PT, PT, PT, PT, 0x80, 0x8 ;  /* 0x000000000008781c */ /* 0x000fe20003f0f070 */
[----:B------:R-:W-:Y:S01]  /*3070*/  IMAD.MOV.U32 R11, RZ, RZ, RZ ;  /* 0x000000ffff0b7224 */ /* 0x000fe200078e00ff */
[----:B------:R-:W0:Y:S11]  /*3080*/  LDCU UR4, c[0x0][0x3c0] ;  /* 0x00007800ff0477ac */ /* 0x000e360008000800 */
.L_x_2047:
        /* <DEDUP_REMOVED lines=18> */
.L_x_2046:
[----:B------:R-:W-:Y:S05]  /*31b0*/  BSYNC.RECONVERGENT B0 ;  /* 0x0000000000007941 */ /* 0x000fea0003800200 */
.L_x_2045:
[----:B------:R-:W-:Y:S01]  /*31c0*/  BSSY.RECONVERGENT B0, `(.L_x_2048) ;  /* 0x0000016000007945 */ /* 0x000fe20003800200 */
[----:B------:R-:W-:Y:S01]  /*31d0*/  PLOP3.LUT P0, PT, PT, PT, PT, 0x80, 0x8 ;  /* 0x000000000008781c */ /* 0x000fe20003f0f070 */
[----:B------:R-:W-:Y:S01]  /*31e0*/  IMAD.MOV.U32 R10, RZ, RZ, RZ ;  /* 0x000000ffff0a7224 */ /* 0x000fe200078e00ff */
[----:B------:R-:W0:Y:S11]  /*31f0*/  LDCU UR4, c[0x0][0x3c0] ;  /* 0x00007800ff0477ac */ /* 0x000e360008000800 */
.L_x_2050:
        /* <DEDUP_REMOVED lines=18> */
.L_x_2049:
[----:B------:R-:W-:Y:S05]  /*3320*/  BSYNC.RECONVERGENT B0 ;  /* 0x0000000000007941 */ /* 0x000fea0003800200 */
.L_x_2048:
[----:B------:R-:W-:Y:S01]  /*3330*/  BSSY.RECONVERGENT B0, `(.L_x_2051) ;  /* 0x0000016000007945 */ /* 0x000fe20003800200 */
[----:B------:R-:W-:Y:S01]  /*3340*/  PLOP3.LUT P0, PT, PT, PT, PT, 0x80, 0x8 ;  /* 0x000000000008781c */ /* 0x000fe20003f0f070 */
[----:B------:R-:W-:Y:S01]  /*3350*/  IMAD.MOV.U32 R10, RZ, RZ, RZ ;  /* 0x000000ffff0a7224 */ /* 0x000fe200078e00ff */
[----:B------:R-:W0:Y:S11]  /*3360*/  LDCU UR4, c[0x0][0x3c0] ;  /* 0x00007800ff0477ac */ /* 0x000e360008000800 */
.L_x_2053:
        /* <DEDUP_REMOVED lines=18> */
.L_x_2052:
[----:B------:R-:W-:Y:S05]  /*3490*/  BSYNC.RECONVERGENT B0 ;  /* 0x0000000000007941 */ /* 0x000fea0003800200 */
.L_x_2051:
[----:B------:R-:W-:Y:S01]  /*34a0*/  BSSY.RECONVERGENT B0, `(.L_x_2054) ;  /* 0x0000016000007945 */ /* 0x000fe20003800200 */
[----:B------:R-:W-:Y:S01]  /*34b0*/  PLOP3.LUT P0, PT, PT, PT, PT, 0x80, 0x8 ;  /* 0x000000000008781c */ /* 0x000fe20003f0f070 */
[----:B------:R-:W-:Y:S01]  /*34c0*/  IMAD.MOV.U32 R10, RZ, RZ, RZ ;  /* 0x000000ffff0a7224 */ /* 0x000fe200078e00ff */
[----:B------:R-:W0:Y:S11]  /*34d0*/  LDCU UR4, c[0x0][0x3c0] ;  /* 0x00007800ff0477ac */ /* 0x000e360008000800 */
.L_x_2056:
        /* <DEDUP_REMOVED lines=18> */
.L_x_2055:
[----:B------:R-:W-:Y:S05]  /*3600*/  BSYNC.RECONVERGENT B0 ;  /* 0x0000000000007941 */ /* 0x000fea0003800200 */
.L_x_2054:
[----:B------:R-:W-:Y:S01]  /*3610*/  BSSY.RECONVERGENT B0, `(.L_x_2057) ;  /* 0x0000016000007945 */ /* 0x000fe20003800200 */
[----:B------:R-:W-:Y:S01]  /*3620*/  PLOP3.LUT P0, PT, PT, PT, PT, 0x80, 0x8 ;  /* 0x000000000008781c */ /* 0x000fe20003f0f070 */
[----:B------:R-:W-:Y:S01]  /*3630*/  IMAD.MOV.U32 R10, RZ, RZ, RZ ;  /* 0x000000ffff0a7224 */ /* 0x000fe200078e00ff */
[----:B------:R-:W0:Y:S11]  /*3640*/  LDCU UR4, c[0x0][0x3c0] ;  /* 0x00007800ff0477ac */ /* 0x000e360008000800 */
.L_x_2059:
        /* <DEDUP_REMOVED lines=18> */
.L_x_2058:
[----:B------:R-:W-:Y:S05]  /*3770*/  BSYNC.RECONVERGENT B0 ;  /* 0x0000000000007941 */ /* 0x000fea0003800200 */
.L_x_2057:
[----:B------:R-:W-:Y:S01]  /*3780*/  BSSY.RECONVERGENT B0, `(.L_x_2060) ;  /* 0x0000016000007945 */ /* 0x000fe20003800200 */
[----:B------:R-:W-:Y:S01]  /*3790*/  PLOP3.LUT P0, PT, PT, PT, PT, 0x80, 0x8 ;  /* 0x000000000008781c */ /* 0x000fe20003f0f070 */
[----:B------:R-:W-:Y:S01]  /*37a0*/  IMAD.MOV.U32 R10, RZ, RZ, RZ ;  /* 0x000000ffff0a7224 */ /* 0x000fe200078e00ff */
[----:B------:R-:W0:Y:S11]  /*37b0*/  LDCU UR4, c[0x0][0x3c0] ;  /* 0x00007800ff0477ac */ /* 0x000e360008000800 */
.L_x_2062:
        /* <DEDUP_REMOVED lines=18> */
.L_x_2061:
[----:B------:R-:W-:Y:S05]  /*38e0*/  BSYNC.RECONVERGENT B0 ;  /* 0x0000000000007941 */ /* 0x000fea0003800200 */
.L_x_2060:
[----:B------:R-:W-:Y:S01]  /*38f0*/  BSSY.RECONVERGENT B0, `(.L_x_2063) ;  /* 0x0000016000007945 */ /* 0x000fe20003800200 */
[----:B------:R-:W-:Y:S01]  /*3900*/  PLOP3.LUT P0, PT, PT, PT, PT, 0x80, 0x8 ;  /* 0x000000000008781c */ /* 0x000fe20003f0f070 */
[----:B------:R-:W-:Y:S01]  /*3910*/  IMAD.MOV.U32 R10, RZ, RZ, RZ ;  /* 0x000000ffff0a7224 */ /* 0x000fe200078e00ff */
[----:B------:R-:W0:Y:S11]  /*3920*/  LDCU UR4, c[0x0][0x3c0] ;  /* 0x00007800ff0477ac */ /* 0x000e360008000800 */
.L_x_2065:
        /* <DEDUP_REMOVED lines=18> */
.L_x_2064:
[----:B------:R-:W-:Y:S05]  /*3a50*/  BSYNC.RECONVERGENT B0 ;  /* 0x0000000000007941 */ /* 0x000fea0003800200 */
.L_x_2063:
[----:B------:R-:W-:Y:S01]  /*3a60*/  BSSY.RECONVERGENT B0, `(.L_x_2066) ;  /* 0x0000016000007945 */ /* 0x000fe20003800200 */
[----:B------:R-:W-:Y:S01]  /*3a70*/  PLOP3.LUT P0, PT, PT, PT, PT, 0x80, 0x8 ;  /* 0x000000000008781c */ /* 0x000fe20003f0f070 */
[----:B------:R-:W-:Y:S01]  /*3a80*/  IMAD.MOV.U32 R11, RZ, RZ, RZ ;  /* 0x000000ffff0b7224 */ /* 0x000fe200078e00ff */
[----:B------:R-:W0:Y:S11]  /*3a90*/  LDCU UR4, c[0x0][0x3c0] ;  /* 0x00007800ff0477ac */ /* 0x000e360008000800 */
.L_x_2068:
        /* <DEDUP_REMOVED lines=18> */
.L_x_2067:
[----:B------:R-:W-:Y:S05]  /*3bc0*/  BSYNC.RECONVERGENT B0 ;  /* 0x0000000000007941 */ /* 0x000fea0003800200 */
.L_x_2066:
[----:B------:R-:W-:Y:S01]  /*3bd0*/  BSSY.RECONVERGENT B0, `(.L_x_2069) ;  /* 0x0000016000007945 */ /* 0x000fe20003800200 */
[----:B------:R-:W-:Y:S01]  /*3be0*/  PLOP3.LUT P0, PT, PT, PT, PT, 0x80, 0x8 ;  /* 0x000000000008781c */ /* 0x000fe20003f0f070 */
[----:B------:R-:W-:Y:S01]  /*3bf0*/  IMAD.MOV.U32 R10, RZ, RZ, RZ ;  /* 0x000000ffff0a7224 */ /* 0x000fe200078e00ff */
[----:B------:R-:W0:Y:S11]  /*3c00*/  LDCU UR4, c[0x0][0x3c0] ;  /* 0x00007800ff0477ac */ /* 0x000e360008000800 */
.L_x_2071:
        /* <DEDUP_REMOVED lines=18> */
.L_x_2070:
[----:B------:R-:W-:Y:S05]  /*3d30*/  BSYNC.RECONVERGENT B0 ;  /* 0x0000000000007941 */ /* 0x000fea0003800200 */
.L_x_2069:
[----:B------:R-:W-:Y:S01]  /*3d40*/  BSSY.RECONVERGENT B0, `(.L_x_2072) ;  /* 0x0000016000007945 */ /* 0x000fe20003800200 */
[----:B------:R-:W-:Y:S01]  /*3d50*/  PLOP3.LUT P0, PT, PT, PT, PT, 0x80, 0x8 ;  /* 0x000000000008781c */ /* 0x000fe20003f0f070 */
[----:B------:R-:W-:Y:S01]  /*3d60*/  IMAD.MOV.U32 R11, RZ, RZ, RZ ;  /* 0x000000ffff0b7224 */ /* 0x000fe200078e00ff */
[----:B------:R-:W0:Y:S11]  /*3d70*/  LDCU UR4, c[0x0][0x3c0] ;  /* 0x00007800ff0477ac */ /* 0x000e360008000800 */
.L_x_2074:
        /* <DEDUP_REMOVED lines=18> */
.L_x_2073:
[----:B------:R-:W-:Y:S05]  /*3ea0*/  BSYNC.RECONVERGENT B0 ;  /* 0x0000000000007941 */ /* 0x000fea0003800200 */
.L_x_2072:
[----:B------:R-:W-:Y:S01]  /*3eb0*/  BSSY.RECONVERGENT B0, `(.L_x_2075) ;  /* 0x0000016000007945 */ /* 0x000fe20003800200 */
[----:B------:R-:W-:Y:S01]  /*3ec0*/  PLOP3.LUT P0, PT, PT, PT, PT, 0x80, 0x8 ;  /* 0x000000000008781c */ /* 0x000fe20003f0f070 */
[----:B------:R-:W-:Y:S01]  /*3ed0*/  IMAD.MOV.U32 R10, RZ, RZ, RZ ;  /* 0x000000ffff0a7224 */ /* 0x000fe200078e00ff */
[----:B------:R-:W0:Y:S11]  /*3ee0*/  LDCU UR4, c[0x0][0x3c0] ;  /* 0x00007800ff0477ac */ /* 0x000e360008000800 */
.L_x_2077:
        /* <DEDUP_REMOVED lines=18> */
.L_x_2076:
[----:B------:R-:W-:Y:S05]  /*4010*/  BSYNC.RECONVERGENT B0 ;  /* 0x0000000000007941 */ /* 0x000fea0003800200 */
.L_x_2075:
[----:B------:R-:W-:Y:S01]  /*4020*/  BSSY.RECONVERGENT B0, `(.L_x_2078) ;  /* 0x0000016000007945 */ /* 0x000fe20003800200 */
[----:B------:R-:W-:Y:S01]  /*4030*/  PLOP3.LUT P0, PT, PT, PT, PT, 0x80, 0x8 ;  /* 0x000000000008781c */ /* 0x000fe20003f0f070 */
[----:B------:R-:W-:Y:S01]  /*4040*/  IMAD.MOV.U32 R10, RZ, RZ, RZ ;  /* 0x000000ffff0a7224 */ /* 0x000fe200078e00ff */
[----:B------:R-:W0:Y:S11]  /*4050*/  LDCU UR4, c[0x0][0x3c0] ;  /* 0x00007800ff0477ac */ /* 0x000e360008000800 */
.L_x_2080:
        /* <DEDUP_REMOVED lines=18> */
.L_x_2079:
[----:B------:R-:W-:Y:S05]  /*4180*/  BSYNC.RECONVERGENT B0 ;  /* 0x0000000000007941 */ /* 0x000fea0003800200 */
.L_x_2078:
[----:B------:R-:W-:Y:S01]  /*4190*/  BSSY.RECONVERGENT B0, `(.L_x_2081) ;  /* 0x0000016000007945 */ /* 0x000fe20003800200 */
[----:B------:R-:W-:Y:S01]  /*41a0*/  PLOP3.LUT P0, PT, PT, PT, PT, 0x80, 0x8 ;  /* 0x000000000008781c */ /* 0x000fe20003f0f070 */
[----:B------:R-:W-:Y:S01]  /*41b0*/  IMAD.MOV.U32 R10, RZ, RZ, RZ ;  /* 0x000000ffff0a7224 */ /* 0x000fe200078e00ff */
[----:B------:R-:W0:Y:S11]  /*41c0*/  LDCU UR4, c[0x0][0x3c0] ;  /* 0x00007800ff0477ac */ /* 0x000e360008000800 */
.L_x_2083:
        /* <DEDUP_REMOVED lines=18> */
.L_x_2082:
[----:B------:R-:W-:Y:S05]  /*42f0*/  BSYNC.RECONVERGENT B0 ;  /* 0x0000000000007941 */ /* 0x000fea0003800200 */
.L_x_2081:
[----:B------:R-:W-:Y:S01]  /*4300*/  BSSY.RECONVERGENT B0, `(.L_x_2084) ;  /* 0x0000016000007945 */ /* 0x000fe20003800200 */
[----:B------:R-:W-:Y:S01]  /*4310*/  PLOP3.LUT P0, PT, PT, PT, PT, 0x80, 0x8 ;  /* 0x000000000008781c */ /* 0x000fe20003f0f070 */
[----:B------:R-:W-:Y:S01]  /*4320*/  IMAD.MOV.U32 R10, RZ, RZ, RZ ;  /* 0x000000ffff0a7224 */ /* 0x000fe200078e00ff */
[----:B------:R-:W0:Y:S11]  /*4330*/  LDCU UR4, c[0x0][0x3c0] ;  /* 0x00007800ff0477ac */ /* 0x000e360008000800 */
.L_x_2086:
        /* <DEDUP_REMOVED lines=18> */
.L_x_2085:
[----:B------:R-:W-:Y:S05]  /*4460*/  BSYNC.RECONVERGENT B0 ;  /* 0x0000000000007941 */ /* 0x000fea0003800200 */
.L_x_2084:
[----:B------:R-:W-:Y:S01]  /*4470*/  BSSY.RECONVERGENT B0, `(.L_x_2087) ;  /* 0x0000016000007945 */ /* 0x000fe20003800200 */
[----:B------:R-:W-:Y:S01]  /*4480*/  PLOP3.LUT P0, PT, PT, PT, PT, 0x80, 0x8 ;  /* 0x000000000008781c */ /* 0x000fe20003f0f070 */
[----:B------:R-:W-:Y:S01]  /*4490*/  IMAD.MOV.U32 R11, RZ, RZ, RZ ;  /* 0x000000ffff0b7224 */ /* 0x000fe200078e00ff */
[----:B------:R-:W0:Y:S11]  /*44a0*/  LDCU UR4, c[0x0][0x3c0] ;  /* 0x00007800ff0477ac */ /* 0x000e360008000800 */
.L_x_2089:
        /* <DEDUP_REMOVED lines=18> */
.L_x_2088:
[----:B------:R-:W-:Y:S05]  /*45d0*/  BSYNC.RECONVERGENT B0 ;  /* 0x0000000000007941 */ /* 0x000fea0003800200 */
.L_x_2087:
[----:B------:R-:W-:Y:S01]  /*45e0*/  BSSY.RECONVERGENT B0, `(.L_x_2090) ;  /* 0x0000016000007945 */ /* 0x000fe20003800200 */
[----:B------:R-:W-:Y:S01]  /*45f0*/  PLOP3.LUT P0, PT, PT, PT, PT, 0x80, 0x8 ;  /* 0x000000000008781c */ /* 0x000fe20003f0f070 */
[----:B------:R-:W-:Y:S01]  /*4600*/  IMAD.MOV.U32 R10, RZ, RZ, RZ ;  /* 0x000000ffff0a7224 */ /* 0x000fe200078e00ff */
[----:B------:R-:W0:Y:S11]  /*4610*/  LDCU UR4, c[0x0][0x3c0] ;  /* 0x00007800ff0477ac */ /* 0x000e360008000800 */
.L_x_2092:
        /* <DEDUP_REMOVED lines=18> */
.L_x_2091:
[----:B------:R-:W-:Y:S05]  /*4740*/  BSYNC.RECONVERGENT B0 ;  /* 0x0000000000007941 */ /* 0x000fea0003800200 */
.L_x_2090:
[----:B------:R-:W-:Y:S01]  /*4750*/  BSSY.RECONVERGENT B0, `(.L_x_2093) ;  /* 0x0000016000007945 */ /* 0x000fe20003800200 */
[----:B------:R-:W-:Y:S01]  /*4760*/  PLOP3.LUT P0, PT, PT, PT, PT, 0x80, 0x8 ;  /* 0x000000000008781c */ /* 0x000fe20003f0f070 */
[----:B------:R-:W-:Y:S01]  /*4770*/  IMAD.MOV.U32 R10, RZ, RZ, RZ ;  /* 0x000000ffff0a7224 */ /* 0x000fe200078e00ff */
[----:B------:R-:W0:Y:S11]  /*4780*/  LDCU UR4, c[0x0][0x3c0] ;  /* 0x00007800ff0477ac */ /* 0x000e360008000800 */
.L_x_2095:
        /* <DEDUP_REMOVED lines=18> */
.L_x_2094:
[----:B------:R-:W-:Y:S05]  /*48b0*/  BSYNC.RECONVERGENT B0 ;  /* 0x0000000000007941 */ /* 0x000fea0003800200 */
.L_x_2093:
[----:B------:R-:W-:Y:S01]  /*48c0*/  BSSY.RECONVERGENT B0, `(.L_x_2096) ;  /* 0x0000016000007945 */ /* 0x000fe20003800200 */
[----:B------:R-:W-:Y:S01]  /*48d0*/  PLOP3.LUT P0, PT, PT, PT, PT, 0x80, 0x8 ;  /* 0x000000000008781c */ /* 0x000fe20003f0f070 */
[----:B------:R-:W-:Y:S01]  /*48e0*/  IMAD.MOV.U32 R10, RZ, RZ, RZ ;  /* 0x000000ffff0a7224 */ /* 0x000fe200078e00ff */
[----:B------:R-:W0:Y:S11]  /*48f0*/  LDCU UR4, c[0x0][0x3c0] ;  /* 0x00007800ff0477ac */ /* 0x000e360008000800 */
.L_x_2098:
        /* <DEDUP_REMOVED lines=18> */
.L_x_2097:
[----:B------:R-:W-:Y:S05]  /*4a20*/  BSYNC.RECONVERGENT B0 ;  /* 0x0000000000007941 */ /* 0x000fea0003800200 */
.L_x_2096:
[----:B------:R-:W-:Y:S01]  /*4a30*/  BSSY.RECONVERGENT B0, `(.L_x_2099) ;  /* 0x0000016000007945 */ /* 0x000fe20003800200 */
[----:B------:R-:W-:Y:S01]  /*4a40*/  PLOP3.LUT P0, PT, PT, PT, PT, 0x80, 0x8 ;  /* 0x000000000008781c */ /* 0x000fe20003f0f070 */
[----:B------:R-:W-:Y:S01]  /*4a50*/  IMAD.MOV.U32 R10, RZ, RZ, RZ ;  /* 0x000000ffff0a7224 */ /* 0x000fe200078e00ff */
[----:B------:R-:W0:Y:S11]  /*4a60*/  LDCU UR4, c[0x0][0x3c0] ;  /* 0x00007800ff0477ac */ /* 0x000e360008000800 */
.L_x_2101:
        /* <DEDUP_REMOVED lines=18> */
.L_x_2100:
[----:B------:R-:W-:Y:S05]  /*4b90*/  BSYNC.RECONVERGENT B0 ;  /* 0x0000000000007941 */ /* 0x000fea0003800200 */
.L_x_2099:
[----:B------:R-:W-:Y:S01]  /*4ba0*/  BSSY.RECONVERGENT B0, `(.L_x_2102) ;  /* 0x0000016000007945 */ /* 0x000fe20003800200 */
[----:B------:R-:W-:Y:S01]  /*4bb0*/  PLOP3.LUT P0, PT, PT, PT, PT, 0x80, 0x8 ;  /* 0x000000000008781c */ /* 0x000fe20003f0f070 */
[----:B------:R-:W-:Y:S01]  /*4bc0*/  IMAD.MOV.U32 R10, RZ, RZ, RZ ;  /* 0x000000ffff0a7224 */ /* 0x000fe200078e00ff */
[----:B------:R-:W0:Y:S11]  /*4bd0*/  LDCU UR4, c[0x0][0x3c0] ;  /* 0x00007800ff0477ac */ /* 0x000e360008000800 */
.L_x_2104:
        /* <DEDUP_REMOVED lines=18> */
.L_x_2103:
[----:B------:R-:W-:Y:S05]  /*4d00*/  BSYNC.RECONVERGENT B0 ;  /* 0x0000000000007941 */ /* 0x000fea0003800200 */
.L_x_2102:
[----:B------:R-:W-:Y:S01]  /*4d10*/  BSSY.RECONVERGENT B0, `(.L_x_2105) ;  /* 0x0000016000007945 */ /* 0x000fe20003800200 */
[----:B------:R-:W-:Y:S01]  /*4d20*/  PLOP3.LUT P0, PT, PT, PT, PT, 0x80, 0x8 ;  /* 0x000000000008781c */ /* 0x000fe20003f0f070 */
[----:B------:R-:W-:Y:S01]  /*4d30*/  IMAD.MOV.U32 R11, RZ, RZ, RZ ;  /* 0x000000ffff0b7224 */ /* 0x000fe200078e00ff */
[----:B------:R-:W0:Y:S11]  /*4d40*/  LDCU UR4, c[0x0][0x3c0] ;  /* 0x00007800ff0477ac */ /* 0x000e360008000800 */
.L_x_2107:
        /* <DEDUP_REMOVED lines=18> */
.L_x_2106:
[----:B------:R-:W-:Y:S05]  /*4e70*/  BSYNC.RECONVERGENT B0 ;  /* 0x0000000000007941 */ /* 0x000fea0003800200 */
.L_x_2105:
[----:B------:R-:W-:Y:S01]  /*4e80*/  BSSY.RECONVERGENT B0, `(.L_x_2108) ;  /* 0x0000016000007945 */ /* 0x000fe20003800200 */
[----:B------:R-:W-:Y:S01]  /*4e90*/  PLOP3.LUT P0, PT, PT, PT, PT, 0x80, 0x8 ;  /* 0x000000000008781c */ /* 0x000fe20003f0f070 */
[----:B------:R-:W-:Y:S01]  /*4ea0*/  IMAD.MOV.U32 R10, RZ, RZ, RZ ;  /* 0x000000ffff0a7224 */ /* 0x000fe200078e00ff */
[----:B------:R-:W0:Y:S11]  /*4eb0*/  LDCU UR4, c[0x0][0x3c0] ;  /* 0x00007800ff0477ac */ /* 0x000e360008000800 */
.L_x_2110:
        /* <DEDUP_REMOVED lines=18> */
.L_x_2109:
[----:B------:R-:W-:Y:S05]  /*4fe0*/  BSYNC.RECONVERGENT B0 ;  /* 0x0000000000007941 */ /* 0x000fea0003800200 */
.L_x_2108:
[----:B------:R-:W-:Y:S01]  /*4ff0*/  BSSY.RECONVERGENT B0, `(.L_x_2111) ;  /* 0x0000016000007945 */ /* 0x000fe20003800200 */
[----:B------:R-:W-:Y:S01]  /*5000*/  PLOP3.LUT P0, PT, PT, PT, PT, 0x80, 0x8 ;  /* 0x000000000008781c */ /* 0x000fe20003f0f070 */
[----:B------:R-:W-:Y:S01]  /*5010*/  IMAD.MOV.U32 R10, RZ, RZ, RZ ;  /* 0x000000ffff0a7224 */ /* 0x000fe200078e00ff */
[----:B------:R-:W0:Y:S11]  /*5020*/  LDCU UR4, c[0x0][0x3c0] ;  /* 0x00007800ff0477ac */ /* 0x000e360008000800 */
.L_x_2113:
        /* <DEDUP_REMOVED lines=18> */
.L_x_2112:
[----:B------:R-:W-:Y:S05]  /*5150*/  BSYNC.RECONVERGENT B0 ;  /* 0x0000000000007941 */ /* 0x000fea0003800200 */
.L_x_2111:
[----:B------:R-:W-:Y:S01]  /*5160*/  BSSY.RECONVERGENT B0, `(.L_x_2114) ;  /* 0x0000016000007945 */ /* 0x000fe20003800200 */
[----:B------:R-:W-:Y:S01]  /*5170*/  PLOP3.LUT P0, PT, PT, PT, PT, 0x80, 0x8 ;  /* 0x000000000008781c */ /* 0x000fe20003f0f070 */
[----:B------:R-:W-:Y:S01]  /*5180*/  IMAD.MOV.U32 R10, RZ, RZ, RZ ;  /* 0x000000ffff0a7224 */ /* 0x000fe200078e00ff */
[----:B------:R-:W0:Y:S11]  /*5190*/  LDCU UR4, c[0x0][0x3c0] ;  /* 0x00007800ff0477ac */ /* 0x000e360008000800 */
.L_x_2116:
        /* <DEDUP_REMOVED lines=18> */
.L_x_2115:
[----:B------:R-:W-:Y:S05]  /*52c0*/  BSYNC.RECONVERGENT B0 ;  /* 0x0000000000007941 */ /* 0x000fea0003800200 */
.L_x_2114:
[----:B------:R-:W-:Y:S01]  /*52d0*/  BSSY.RECONVERGENT B0, `(.L_x_2117) ;  /* 0x0000016000007945 */ /* 0x000fe20003800200 */
[----:B------:R-:W-:Y:S01]  /*52e0*/  PLOP3.LUT P0, PT, PT, PT, PT, 0x80, 0x8 ;  /* 0x000000000008781c */ /* 0x000fe20003f0f070 */
[----:B------:R-:W-:Y:S01]  /*52f0*/  IMAD.MOV.U32 R11, RZ, RZ, RZ ;  /* 0x000000ffff0b7224 */ /* 0x000fe200078e00ff */
[----:B------:R-:W0:Y:S11]  /*5300*/  LDCU UR4, c[0x0][0x3c0] ;  /* 0x00007800ff0477ac */ /* 0x000e360008000800 */
.L_x_2119:
        /* <DEDUP_REMOVED lines=18> */
.L_x_2118:
[----:B------:R-:W-:Y:S05]  /*5430*/  BSYNC.RECONVERGENT B0 ;  /* 0x0000000000007941 */ /* 0x000fea0003800200 */
.L_x_2117:
[----:B------:R-:W-:Y:S01]  /*5440*/  BSSY.RECONVERGENT B0, `(.L_x_2120) ;  /* 0x0000016000007945 */ /* 0x000fe20003800200 */
[----:B------:R-:W-:Y:S01]  /*5450*/  PLOP3.LUT P0, PT, PT, PT, PT, 0x80, 0x8 ;  /* 0x000000000008781c */ /* 0x000fe20003f0f070 */
[----:B------:R-:W-:Y:S01]  /*5460*/  IMAD.MOV.U32 R10, RZ, RZ, RZ ;  /* 0x000000ffff0a7224 */ /* 0x000fe200078e00ff */
[----:B------:R-:W0:Y:S11]  /*5470*/  LDCU UR4, c[0x0][0x3c0] ;  /* 0x00007800ff0477ac */ /* 0x000e360008000800 */
.L_x_2122:
        /* <DEDUP_REMOVED lines=18> */
.L_x_2121:
[----:B------:R-:W-:Y:S05]  /*55a0*/  BSYNC.RECONVERGENT B0 ;  /* 0x0000000000007941 */ /* 0x000fea0003800200 */
.L_x_2120:
[----:B------:R-:W-:Y:S01]  /*55b0*/  BSSY.RECONVERGENT B0, `(.L_x_2123) ;  /* 0x0000016000007945 */ /* 0x000fe20003800200 */
[----:B------:R-:W-:Y:S01]  /*55c0*/  PLOP3.LUT P0, PT, PT, PT, PT, 0x80, 0x8 ;  /* 0x000000000008781c */ /* 0x000fe20003f0f070 */
[----:B------:R-:W-:Y:S01]  /*55d0*/  IMAD.MOV.U32 R11, RZ, RZ, RZ ;  /* 0x000000ffff0b7224 */ /* 0x000fe200078e00ff */
[----:B------:R-:W0:Y:S11]  /*55e0*/  LDCU UR4, c[0x0][0x3c0] ;  /* 0x00007800ff0477ac */ /* 0x000e360008000800 */
.L_x_2125:
        /* <DEDUP_REMOVED lines=18> */
.L_x_2124:
[----:B------:R-:W-:Y:S05]  /*5710*/  BSYNC.RECONVERGENT B0 ;  /* 0x0000000000007941 */ /* 0x000fea0003800200 */
.L_x_2123:
[----:B------:R-:W-:Y:S01]  /*5720*/  BSSY.RECONVERGENT B0, `(.L_x_2126) ;  /* 0x0000016000007945 */ /* 0x000fe20003800200 */
[----:B------:R-:W-:Y:S01]  /*5730*/  PLOP3.LUT P0, PT, PT, PT, PT, 0x80, 0x8 ;  /* 0x000000000008781c */ /* 0x000fe20003f0f070 */
[----:B------:R-:W-:Y:S01]  /*5740*/  IMAD.MOV.U32 R10, RZ, RZ, RZ ;  /* 0x000000ffff0a7224 */ /* 0x000fe200078e00ff */
[----:B------:R-:W0:Y:S11]  /*5750*/  LDCU UR4, c[0x0][0x3c0] ;  /* 0x00007800ff0477ac */ /* 0x000e360008000800 */
.L_x_2128:
        /* <DEDUP_REMOVED lines=18> */
.L_x_2127:
[----:B------:R-:W-:Y:S05]  /*5880*/  BSYNC.RECONVERGENT B0 ;  /* 0x0000000000007941 */ /* 0x000fea0003800200 */
.L_x_2126:
[----:B------:R-:W-:Y:S01]  /*5890*/  BSSY.RECONVERGENT B0, `(.L_x_2129) ;  /* 0x0000016000007945 */ /* 0x000fe20003800200 */
[----:B------:R-:W-:Y:S01]  /*58a0*/  PLOP3.LUT P0, PT, PT, PT, PT, 0x80, 0x8 ;  /* 0x000000000008781c */ /* 0x000fe20003f0f070 */
[----:B------:R-:W-:Y:S01]  /*58b0*/  IMAD.MOV.U32 R11, RZ, RZ, RZ ;  /* 0x000000ffff0b7224 */ /* 0x000fe200078e00ff */
[----:B------:R-:W0:Y:S11]  /*58c0*/  LDCU UR4, c[0x0][0x3c0] ;  /* 0x00007800ff0477ac */ /* 0x000e360008000800 */
.L_x_2131:
        /* <DEDUP_REMOVED lines=18> */
.L_x_2130:
[----:B------:R-:W-:Y:S05]  /*59f0*/  BSYNC.RECONVERGENT B0 ;  /* 0x0000000000007941 */ /* 0x000fea0003800200 */
.L_x_2129:
[----:B------:R-:W-:Y:S01]  /*5a00*/  BSSY.RECONVERGENT B0, `(.L_x_2132) ;  /* 0x0000016000007945 */ /* 0x000fe20003800200 */
[----:B------:R-:W-:Y:S01]  /*5a10*/  PLOP3.LUT P0, PT, PT, PT, PT, 0x80, 0x8 ;  /* 0x000000000008781c */ /* 0x000fe20003f0f070 */
[----:B------:R-:W-:Y:S01]  /*5a20*/  IMAD.MOV.U32 R10, RZ, RZ, RZ ;  /* 0x000000ffff0a7224 */ /* 0x000fe200078e00ff */
[----:B------:R-:W0:Y:S11]  /*5a30*/  LDCU UR4, c[0x0][0x3c0] ;  /* 0x00007800ff0477ac */ /* 0x000e360008000800 */
.L_x_2134:
        /* <DEDUP_REMOVED lines=18> */
.L_x_2133:
[----:B------:R-:W-:Y:S05]  /*5b60*/  BSYNC.RECONVERGENT B0 ;  /* 0x0000000000007941 */ /* 0x000fea0003800200 */
.L_x_2132:
[----:B------:R-:W-:Y:S01]  /*5b70*/  BSSY.RECONVERGENT B0, `(.L_x_2135) ;  /* 0x0000016000007945 */ /* 0x000fe20003800200 */
[----:B------:R-:W-:Y:S01]  /*5b80*/  PLOP3.LUT P0, PT, PT, PT, PT, 0x80, 0x8 ;  /* 0x000000000008781c */ /* 0x000fe20003f0f070 */
[----:B------:R-:W-:Y:S01]  /*5b90*/  IMAD.MOV.U32 R10, RZ, RZ, RZ ;  /* 0x000000ffff0a7224 */ /* 0x000fe200078e00ff */
[----:B------:R-:W0:Y:S11]  /*5ba0*/  LDCU UR4, c[0x0][0x3c0] ;  /* 0x00007800ff0477ac */ /* 0x000e360008000800 */
.L_x_2137:
        /* <DEDUP_REMOVED lines=18> */
.L_x_2136:
[----:B------:R-:W-:Y:S05]  /*5cd0*/  BSYNC.RECONVERGENT B0 ;  /* 0x0000000000007941 */ /* 0x000fea0003800200 */
.L_x_2135:
[----:B------:R-:W-:Y:S01]  /*5ce0*/  BSSY.RECONVERGENT B0, `(.L_x_2138) ;  /* 0x0000016000007945 */ /* 0x000fe20003800200 */
[----:B------:R-:W-:Y:S01]  /*5cf0*/  PLOP3.LUT P0, PT, PT, PT, PT, 0x80, 0x8 ;  /* 0x000000000008781c */ /* 0x000fe20003f0f070 */
[----:B------:R-:W-:Y:S01]  /*5d00*/  IMAD.MOV.U32 R10, RZ, RZ, RZ ;  /* 0x000000ffff0a7224 */ /* 0x000fe200078e00ff */
[----:B------:R-:W0:Y:S11]  /*5d10*/  LDCU UR4, c[0x0][0x3c0] ;  /* 0x00007800ff0477ac */ /* 0x000e360008000800 */
.L_x_2140:
        /* <DEDUP_REMOVED lines=18> */
.L_x_2139:
[----:B------:R-:W-:Y:S05]  /*5e40*/  BSYNC.RECONVERGENT B0 ;  /* 0x0000000000007941 */ /* 0x000fea0003800200 */
.L_x_2138:
[----:B------:R-:W-:Y:S01]  /*5e50*/  BSSY.RECONVERGENT B0, `(.L_x_2141) ;  /* 0x0000016000007945 */ /* 0x000fe20003800200 */
[----:B------:R-:W-:Y:S01]  /*5e60*/  PLOP3.LUT P0, PT, PT, PT, PT, 0x80, 0x8 ;  /* 0x000000000008781c */ /* 0x000fe20003f0f070 */
[----:B------:R-:W-:Y:S01]  /*5e70*/  IMAD.MOV.U32 R10, RZ, RZ, RZ ;  /* 0x000000ffff0a7224 */ /* 0x000fe200078e00ff */
[----:B------:R-:W0:Y:S11]  /*5e80*/  LDCU UR4, c[0x0][0x3c0] ;  /* 0x00007800ff0477ac */ /* 0x000e360008000800 */
.L_x_2143:
        /* <DEDUP_REMOVED lines=18> */
.L_x_2142:
[----:B------:R-:W-:Y:S05]  /*5fb0*/  BSYNC.RECONVERGENT B0 ;  /* 0x0000000000007941 */ /* 0x000fea0003800200 */
.L_x_2141:
[----:B------:R-:W-:Y:S01]  /*5fc0*/  BSSY.RECONVERGENT B0, `(.L_x_2144) ;  /* 0x0000016000007945 */ /* 0x000fe20003800200 */
[----:B------:R-:W-:Y:S01]  /*5fd0*/  PLOP3.LUT P0, PT, PT, PT, PT, 0x80, 0x8 ;  /* 0x000000000008781c */ /* 0x000fe20003f0f070 */
[----:B------:R-:W-:Y:S01]  /*5fe0*/  IMAD.MOV.U32 R11, RZ, RZ, RZ ;  /* 0x000000ffff0b7224 */ /* 0x000fe200078e00ff */
[----:B------:R-:W0:Y:S11]  /*5ff0*/  LDCU UR4, c[0x0][0x3c0] ;  /* 0x00007800ff0477ac */ /* 0x000e360008000800 */
.L_x_2146:
        /* <DEDUP_REMOVED lines=18> */
.L_x_2145:
[----:B------:R-:W-:Y:S05]  /*6120*/  BSYNC.RECONVERGENT B0 ;  /* 0x0000000000007941 */ /* 0x000fea0003800200 */
.L_x_2144:
[----:B------:R-:W-:Y:S01]  /*6130*/  BSSY.RECONVERGENT B0, `(.L_x_2147) ;  /* 0x0000016000007945 */ /* 0x000fe20003800200 */
[----:B------:R-:W-:Y:S01]  /*6140*/  PLOP3.LUT P0, PT, PT, PT, PT, 0x80, 0x8 ;  /* 0x000000000008781c */ /* 0x000fe20003f0f070 */
[----:B------:R-:W-:Y:S01]  /*6150*/  IMAD.MOV.U32 R10, RZ, RZ, RZ ;  /* 0x000000ffff0a7224 */ /* 0x000fe200078e00ff */
[----:B------:R-:W0:Y:S11]  /*6160*/  LDCU UR4, c[0x0][0x3c0] ;  /* 0x00007800ff0477ac */ /* 0x000e360008000800 */
.L_x_2149:
        /* <DEDUP_REMOVED lines=18> */
.L_x_2148:
[----:B------:R-:W-:Y:S05]  /*6290*/  BSYNC.RECONVERGENT B0 ;  /* 0x0000000000007941 */ /* 0x000fea0003800200 */
.L_x_2147:
[----:B------:R-:W-:Y:S01]  /*62a0*/  BSSY.RECONVERGENT B0, `(.L_x_2150) ;  /* 0x0000016000007945 */ /* 0x000fe20003800200 */
[----:B------:R-:W-:Y:S01]  /*62b0*/  PLOP3.LUT P0, PT, PT, PT, PT, 0x80, 0x8 ;  /* 0x000000000008781c */ /* 0x000fe20003f0f070 */
[----:B------:R-:W-:Y:S01]  /*62c0*/  IMAD.MOV.U32 R10, RZ, RZ, RZ ;  /* 0x000000ffff0a7224 */ /* 0x000fe200078e00ff */
[----:B------:R-:W0:Y:S11]  /*62d0*/  LDCU UR4, c[0x0][0x3c0] ;  /* 0x00007800ff0477ac */ /* 0x000e360008000800 */
.L_x_2152:
        /* <DEDUP_REMOVED lines=18> */
.L_x_2151:
[----:B------:R-:W-:Y:S05]  /*6400*/  BSYNC.RECONVERGENT B0 ;  /* 0x0000000000007941 */ /* 0x000fea0003800200 */
.L_x_2150:
[----:B------:R-:W-:Y:S01]  /*6410*/  BSSY.RECONVERGENT B0, `(.L_x_2153) ;  /* 0x0000016000007945 */ /* 0x000fe20003800200 */
[----:B------:R-:W-:Y:S01]  /*6420*/  PLOP3.LUT P0, PT, PT, PT, PT, 0x80, 0x8 ;  /* 0x000000000008781c */ /* 0x000fe20003f0f070 */
[----:B------:R-:W-:Y:S01]  /*6430*/  IMAD.MOV.U32 R10, RZ, RZ, RZ ;  /* 0x000000ffff0a7224 */ /* 0x000fe200078e00ff */
[----:B------:R-:W0:Y:S11]  /*6440*/  LDCU UR4, c[0x0][0x3c0] ;  /* 0x00007800ff0477ac */ /* 0x000e360008000800 */
.L_x_2155:
        /* <DEDUP_REMOVED lines=18> */
.L_x_2154:
[----:B------:R-:W-:Y:S05]  /*6570*/  BSYNC.RECONVERGENT B0 ;  /* 0x0000000000007941 */ /* 0x000fea0003800200 */
.L_x_2153:
[----:B------:R-:W-:Y:S01]  /*6580*/  BSSY.RECONVERGENT B0, `(.L_x_2156) ;  /* 0x0000016000007945 */ /* 0x000fe20003800200 */
[----:B------:R-:W-:Y:S01]  /*6590*/  PLOP3.LUT P0, PT, PT, PT, PT, 0x80, 0x8 ;  /* 0x000000000008781c */ /* 0x000fe20003f0f070 */
[----:B------:R-:W-:Y:S01]  /*65a0*/  IMAD.MOV.U32 R10, RZ, RZ, RZ ;  /* 0x000000ffff0a7224 */ /* 0x000fe200078e00ff */
[----:B------:R-:W0:Y:S11]  /*65b0*/  LDCU UR4, c[0x0][0x3c0] ;  /* 0x00007800ff0477ac */ /* 0x000e360008000800 */
.L_x_2158:
        /* <DEDUP_REMOVED lines=18> */
.L_x_2157:
[----:B------:R-:W-:Y:S05]  /*66e0*/  BSYNC.RECONVERGENT B0 ;  /* 0x0000000000007941 */ /* 0x000fea0003800200 */
.L_x_2156:
[----:B------:R-:W-:Y:S01]  /*66f0*/  BSSY.RECONVERGENT B0, `(.L_x_2159) ;  /* 0x0000016000007945 */ /* 0x000fe20003800200 */
[----:B------:R-:W-:Y:S01]  /*6700*/  PLOP3.LUT P0, PT, PT, PT, PT, 0x80, 0x8 ;  /* 0x000000000008781c */ /* 0x000fe20003f0f070 */
[----:B------:R-:W-:Y:S01]  /*6710*/  IMAD.MOV.U32 R10, RZ, RZ, RZ ;  /* 0x000000ffff0a7224 */ /* 0x000fe200078e00ff */
[----:B------:R-:W0:Y:S11]  /*6720*/  LDCU UR4, c[0x0][0x3c0] ;  /* 0x00007800ff0477ac */ /* 0x000e360008000800 */
.L_x_2161:
        /* <DEDUP_REMOVED lines=18> */
.L_x_2160:
[----:B------:R-:W-:Y:S05]  /*6850*/  BSYNC.RECONVERGENT B0 ;  /* 0x0000000000007941 */ /* 0x000fea0003800200 */
.L_x_2159:
[----:B------:R-:W-:Y:S01]  /*6860*/  BSSY.RECONVERGENT B0, `(.L_x_2162) ;  /* 0x0000016000007945 */ /* 0x000fe20003800200 */
[----:B------:R-:W-:Y:S01]  /*6870*/  PLOP3.LUT P0, PT, PT, PT, PT, 0x80, 0x8 ;  /* 0x000000000008781c */ /* 0x000fe20003f0f070 */
[----:B------:R-:W-:Y:S01]  /*6880*/  IMAD.MOV.U32 R11, RZ, RZ, RZ ;  /* 0x000000ffff0b7224 */ /* 0x000fe200078e00ff */
[----:B------:R-:W0:Y:S11]  /*6890*/  LDCU UR4, c[0x0][0x3c0] ;  /* 0x00007800ff0477ac */ /* 0x000e360008000800 */
.L_x_2164:
        /* <DEDUP_REMOVED lines=18> */
.L_x_2163:
[----:B------:R-:W-:Y:S05]  /*69c0*/  BSYNC.RECONVERGENT B0 ;  /* 0x0000000000007941 */ /* 0x000fea0003800200 */
.L_x_2162:
[----:B------:R-:W-:Y:S01]  /*69d0*/  BSSY.RECONVERGENT B0, `(.L_x_2165) ;  /* 0x0000016000007945 */ /* 0x000fe20003800200 */
[----:B------:R-:W-:Y:S01]  /*69e0*/  PLOP3.LUT P0, PT, PT, PT, PT, 0x80, 0x8 ;  /* 0x000000000008781c */ /* 0x000fe20003f0f070 */
[----:B------:R-:W-:Y:S01]  /*69f0*/  IMAD.MOV.U32 R10, RZ, RZ, RZ ;  /* 0x000000ffff0a7224 */ /* 0x000fe200078e00ff */
[----:B------:R-:W0:Y:S11]  /*6a00*/  LDCU UR4, c[0x0][0x3c0] ;  /* 0x00007800ff0477ac */ /* 0x000e360008000800 */
.L_x_2167:
        /* <DEDUP_REMOVED lines=18> */
.L_x_2166:
[----:B------:R-:W-:Y:S05]  /*6b30*/  BSYNC.RECONVERGENT B0 ;  /* 0x0000000000007941 */ /* 0x000fea0003800200 */
.L_x_2165:
[----:B------:R-:W-:Y:S01]  /*6b40*/  BSSY.RECONVERGENT B0, `(.L_x_2168) ;  /* 0x0000016000007945 */ /* 0x000fe20003800200 */
[----:B------:R-:W-:Y:S01]  /*6b50*/  PLOP3.LUT P0, PT, PT, PT, PT, 0x80, 0x8 ;  /* 0x000000000008781c */ /* 0x000fe20003f0f070 */
[----:B------:R-:W-:Y:S01]  /*6b60*/  IMAD.MOV.U32 R10, RZ, RZ, RZ ;  /* 0x000000ffff0a7224 */ /* 0x000fe200078e00ff */
[----:B------:R-:W0:Y:S11]  /*6b70*/  LDCU UR4, c[0x0][0x3c0] ;  /* 0x00007800ff0477ac */ /* 0x000e360008000800 */
.L_x_2170:
        /* <DEDUP_REMOVED lines=18> */
.L_x_2169:
[----:B------:R-:W-:Y:S05]  /*6ca0*/  BSYNC.RECONVERGENT B0 ;  /* 0x0000000000007941 */ /* 0x000fea0003800200 */
.L_x_2168:
[----:B------:R-:W-:Y:S01]  /*6cb0*/  BSSY.RECONVERGENT B0, `(.L_x_2171) ;  /* 0x0000016000007945 */ /* 0x000fe20003800200 */
[----:B------:R-:W-:Y:S01]  /*6cc0*/  PLOP3.LUT P0, PT, PT, PT, PT, 0x80, 0x8 ;  /* 0x000000000008781c */ /* 0x000fe20003f0f070 */
[----:B------:R-:W-:Y:S01]  /*6cd0*/  IMAD.MOV.U32 R10, RZ, RZ, RZ ;  /* 0x000000ffff0a7224 */ /* 0x000fe200078e00ff */
[----:B------:R-:W0:Y:S11]  /*6ce0*/  LDCU UR4, c[0x0][0x3c0] ;  /* 0x00007800ff0477ac */ /* 0x000e360008000800 */
.L_x_2173:
        /* <DEDUP_REMOVED lines=18> */
.L_x_2172:
[----:B------:R-:W-:Y:S05]  /*6e10*/  BSYNC.RECONVERGENT B0 ;  /* 0x0000000000007941 */ /* 0x000fea0003800200 */
.L_x_2171:
[----:B------:R-:W-:Y:S01]  /*6e20*/  BSSY.RECONVERGENT B0, `(.L_x_2174) ;  /* 0x0000016000007945 */ /* 0x000fe20003800200 */
[----:B------:R-:W-:Y:S01]  /*6e30*/  PLOP3.LUT P0, PT, PT, PT, PT, 0x80, 0x8 ;  /* 0x000000000008781c */ /* 0x000fe20003f0f070 */
[----:B------:R-:W-:Y:S01]  /*6e40*/  IMAD.MOV.U32 R10, RZ, RZ, RZ ;  /* 0x000000ffff0a7224 */ /* 0x000fe200078e00ff */
[----:B------:R-:W0:Y:S11]  /*6e50*/  LDCU UR4, c[0x0][0x3c0] ;  /* 0x00007800ff0477ac */ /* 0x000e360008000800 */
.L_x_2176:
        /* <DEDUP_REMOVED lines=18> */
.L_x_2175:
[----:B------:R-:W-:Y:S05]  /*6f80*/  BSYNC.RECONVERGENT B0 ;  /* 0x0000000000007941 */ /* 0x000fea0003800200 */
.L_x_2174:
[----:B------:R-:W-:Y:S01]  /*6f90*/  BSSY.RECONVERGENT B0, `(.L_x_2177) ;  /* 0x0000016000007945 */ /* 0x000fe20003800200 */
[----:B------:R-:W-:Y:S01]  /*6fa0*/  PLOP3.LUT P0, PT, PT, PT, PT, 0x80, 0x8 ;  /* 0x000000000008781c */ /* 0x000fe20003f0f070 */
[----:B------:R-:W-:Y:S01]  /*6fb0*/  IMAD.MOV.U32 R10, RZ, RZ, RZ ;  /* 0x000000ffff0a7224 */ /* 0x000fe200078e00ff */
[----:B------:R-:W0:Y:S11]  /*6fc0*/  LDCU UR4, c[0x0][0x3c0] ;  /* 0x00007800ff0477ac */ /* 0x000e360008000800 */
.L_x_2179:
        /* <DEDUP_REMOVED lines=18> */
.L_x_2178:
[----:B------:R-:W-:Y:S05]  /*70f0*/  BSYNC.RECONVERGENT B0 ;  /* 0x0000000000007941 */ /* 0x000fea0003800200 */
.L_x_2177:
[----:B------:R-:W-:Y:S01]  /*7100*/  BSSY.RECONVERGENT B0, `(.L_x_2180) ;  /* 0x0000016000007945 */ /* 0x000fe20003800200 */
[----:B------:R-:W-:Y:S01]  /*7110*/  PLOP3.LUT P0, PT, PT, PT, PT, 0x80, 0x8 ;  /* 0x000000000008781c */ /* 0x000fe20003f0f070 */
[----:B------:R-:W-:Y:S01]  /*7120*/  IMAD.MOV.U32 R11, RZ, RZ, RZ ;  /* 0x000000ffff0b7224 */ /* 0x000fe200078e00ff */
[----:B------:R-:W0:Y:S11]  /*7130*/  LDCU UR4, c[0x0][0x3c0] ;  /* 0x00007800ff0477ac */ /* 0x000e360008000800 */
.L_x_2182:
        /* <DEDUP_REMOVED lines=18> */
.L_x_2181:
[----:B------:R-:W-:Y:S05]  /*7260*/  BSYNC.RECONVERGENT B0 ;  /* 0x0000000000007941 */ /* 0x000fea0003800200 */
.L_x_2180:
[----:B------:R-:W-:Y:S01]  /*7270*/  BSSY.RECONVERGENT B0, `(.L_x_2183) ;  /* 0x0000016000007945 */ /* 0x000fe20003800200 */
[----:B------:R-:W-:Y:S01]  /*7280*/  PLOP3.LUT P0, PT, PT, PT, PT, 0x80, 0x8 ;  /* 0x000000000008781c */ /* 0x000fe20003f0f070 */
[----:B------:R-:W-:Y:S01]  /*7290*/  IMAD.MOV.U32 R10, RZ, RZ, RZ ;  /* 0x000000ffff0a7224 */ /* 0x000fe200078e00ff */
[----:B------:R-:W0:Y:S11]  /*72a0*/  LDCU UR4, c[0x0][0x3c0] ;  /* 0x00007800ff0477ac */ /* 0x000e360008000800 */
.L_x_2185:
        /* <DEDUP_REMOVED lines=18> */
.L_x_2184:
[----:B------:R-:W-:Y:S05]  /*73d0*/  BSYNC.RECONVERGENT B0 ;  /* 0x0000000000007941 */ /* 0x000fea0003800200 */
.L_x_2183:
[----:B------:R-:W-:Y:S01]  /*73e0*/  BSSY.RECONVERGENT B0, `(.L_x_2186) ;  /* 0x0000016000007945 */ /* 0x000fe20003800200 */
[----:B------:R-:W-:Y:S01]  /*73f0*/  PLOP3.LUT P0, PT, PT, PT, PT, 0x80, 0x8 ;  /* 0x000000000008781c */ /* 0x000fe20003f0f070 */
[----:B------:R-:W-:Y:S01]  /*7400*/  IMAD.MOV.U32 R11, RZ, RZ, RZ ;  /* 0x000000ffff0b7224 */ /* 0x000fe200078e00ff */
[----:B------:R-:W0:Y:S11]  /*7410*/  LDCU UR4, c[0x0][0x3c0] ;  /* 0x00007800ff0477ac */ /* 0x000e360008000800 */
.L_x_2188:
        /* <DEDUP_REMOVED lines=18> */
.L_x_2187:
[----:B------:R-:W-:Y:S05]  /*7540*/  BSYNC.RECONVERGENT B0 ;  /* 0x0000000000007941 */ /* 0x000fea0003800200 */
.L_x_2186:
[----:B------:R-:W-:Y:S01]  /*7550*/  BSSY.RECONVERGENT B0, `(.L_x_2189) ;  /* 0x0000016000007945 */ /* 0x000fe20003800200 */
[----:B------:R-:W-:Y:S01]  /*7560*/  PLOP3.LUT P0, PT, PT, PT, PT, 0x80, 0x8 ;  /* 0x000000000008781c */ /* 0x000fe20003f0f070 */
[----:B------:R-:W-:Y:S01]  /*7570*/  IMAD.MOV.U32 R10, RZ, RZ, RZ ;  /* 0x000000ffff0a7224 */ /* 0x000fe200078e00ff */
[----:B------:R-:W0:Y:S11]  /*7580*/  LDCU UR4, c[0x0][0x3c0] ;  /* 0x00007800ff0477ac */ /* 0x000e360008000800 */
.L_x_2191:
        /* <DEDUP_REMOVED lines=18> */
.L_x_2190:
[----:B------:R-:W-:Y:S05]  /*76b0*/  BSYNC.RECONVERGENT B0 ;  /* 0x0000000000007941 */ /* 0x000fea0003800200 */
.L_x_2189:
[----:B------:R-:W-:Y:S01]  /*76c0*/  BSSY.RECONVERGENT B0, `(.L_x_2192) ;  /* 0x0000016000007945 */ /* 0x000fe20003800200 */
[----:B------:R-:W-:Y:S01]  /*76d0*/  PLOP3.LUT P0, PT, PT, PT, PT, 0x80, 0x8 ;  /* 0x000000000008781c */ /* 0x000fe20003f0f070 */
[----:B------:R-:W-:Y:S01]  /*76e0*/  IMAD.MOV.U32 R10, RZ, RZ, RZ ;  /* 0x000000ffff0a7224 */ /* 0x000fe200078e00ff */
[----:B------:R-:W0:Y:S11]  /*76f0*/  LDCU UR4, c[0x0][0x3c0] ;  /* 0x00007800ff0477ac */ /* 0x000e360008000800 */
.L_x_2194:
        /* <DEDUP_REMOVED lines=18> */
.L_x_2193:
[----:B------:R-:W-:Y:S05]  /*7820*/  BSYNC.RECONVERGENT B0 ;  /* 0x0000000000007941 */ /* 0x000fea0003800200 */
.L_x_2192:
[----:B------:R-:W-:Y:S01]  /*7830*/  BSSY.RECONVERGENT B0, `(.L_x_2195) ;  /* 0x0000016000007945 */ /* 0x000fe20003800200 */
[----:B------:R-:W-:Y:S01]  /*7840*/  PLOP3.LUT P0, PT, PT, PT, PT, 0x80, 0x8 ;  /* 0x000000000008781c */ /* 0x000fe20003f0f070 */
[----:B------:R-:W-:Y:S01]  /*7850*/  IMAD.MOV.U32 R11, RZ, RZ, RZ ;  /* 0x000000ffff0b7224 */ /* 0x000fe200078e00ff */
[----:B------:R-:W0:Y:S11]  /*7860*/  LDCU UR4, c[0x0][0x3c0] ;  /* 0x00007800ff0477ac */ /* 0x000e360008000800 */
.L_x_2197:
        /* <DEDUP_REMOVED lines=18> */
.L_x_2196:
[----:B------:R-:W-:Y:S05]  /*7990*/  BSYNC.RECONVERGENT B0 ;  /* 0x0000000000007941 */ /* 0x000fea0003800200 */
.L_x_2195:
[----:B------:R-:W-:Y:S01]  /*79a0*/  BSSY.RECONVERGENT B0, `(.L_x_2198) ;  /* 0x0000016000007945 */ /* 0x000fe20003800200 */
[----:B------:R-:W-:Y:S01]  /*79b0*/  PLOP3.LUT P0, PT, PT, PT, PT, 0x80, 0x8 ;  /* 0x000000000008781c */ /* 0x000fe20003f0f070 */
[----:B------:R-:W-:Y:S01]  /*79c0*/  IMAD.MOV.U32 R10, RZ, RZ, RZ ;  /* 0x000000ffff0a7224 */ /* 0x000fe200078e00ff */
[----:B------:R-:W0:Y:S11]  /*79d0*/  LDCU UR4, c[0x0][0x3c0] ;  /* 0x00007800ff0477ac */ /* 0x000e360008000800 */
.L_x_2200:
        /* <DEDUP_REMOVED lines=18> */
.L_x_2199:
[----:B------:R-:W-:Y:S05]  /*7b00*/  BSYNC.RECONVERGENT B0 ;  /* 0x0000000000007941 */ /* 0x000fea0003800200 */
.L_x_2198:
[----:B------:R-:W-:Y:S01]  /*7b10*/  BSSY.RECONVERGENT B0, `(.L_x_2201) ;  /* 0x0000016000007945 */ /* 0x000fe20003800200 */
[----:B------:R-:W-:Y:S01]  /*7b20*/  PLOP3.LUT P0, PT, PT, PT, PT, 0x80, 0x8 ;  /* 0x000000000008781c */ /* 0x000fe20003f0f070 */
[----:B------:R-:W-:Y:S01]  /*7b30*/  IMAD.MOV.U32 R11, RZ, RZ, RZ ;  /* 0x000000ffff0b7224 */ /* 0x000fe200078e00ff */
[----:B------:R-:W0:Y:S11]  /*7b40*/  LDCU UR4, c[0x0][0x3c0] ;  /* 0x00007800ff0477ac */ /* 0x000e360008000800 */
.L_x_2203:
        /* <DEDUP_REMOVED lines=18> */
.L_x_2202:
[----:B------:R-:W-:Y:S05]  /*7c70*/  BSYNC.RECONVERGENT B0 ;  /* 0x0000000000007941 */ /* 0x000fea0003800200 */
.L_x_2201:
[----:B------:R-:W-:Y:S01]  /*7c80*/  BSSY.RECONVERGENT B0, `(.L_x_2204) ;  /* 0x0000016000007945 */ /* 0x000fe20003800200 */
[----:B------:R-:W-:Y:S01]  /*7c90*/  PLOP3.LUT P0, PT, PT, PT, PT, 0x80, 0x8 ;  /* 0x000000000008781c */ /* 0x000fe20003f0f070 */
[----:B------:R-:W-:Y:S01]  /*7ca0*/  IMAD.MOV.U32 R10, RZ, RZ, RZ ;  /* 0x000000ffff0a7224 */ /* 0x000fe200078e00ff */
[----:B------:R-:W0:Y:S11]  /*7cb0*/  LDCU UR4, c[0x0][0x3c0] ;  /* 0x00007800ff0477ac */ /* 0x000e360008000800 */
.L_x_2206:
        /* <DEDUP_REMOVED lines=18> */
.L_x_2205:
[----:B------:R-:W-:Y:S05]  /*7de0*/  BSYNC.RECONVERGENT B0 ;  /* 0x0000000000007941 */ /* 0x000fea0003800200 */
.L_x_2204:
[----:B------:R-:W-:Y:S01]  /*7df0*/  BSSY.RECONVERGENT B0, `(.L_x_2207) ;  /* 0x0000016000007945 */ /* 0x000fe20003800200 */
[----:B------:R-:W-:Y:S01]  /*7e00*/  PLOP3.LUT P0, PT, PT, PT, PT, 0x80, 0x8 ;  /* 0x000000000008781c */ /* 0x000fe20003f0f070 */
[----:B------:R-:W-:Y:S01]  /*7e10*/  IMAD.MOV.U32 R10, RZ, RZ, RZ ;  /* 0x000000ffff0a7224 */ /* 0x000fe200078e00ff */
[----:B------:R-:W0:Y:S11]  /*7e20*/  LDCU UR4, c[0x0][0x3c0] ;  /* 0x00007800ff0477ac */ /* 0x000e360008000800 */
.L_x_2209:
        /* <DEDUP_REMOVED lines=18> */
.L_x_2208:
[----:B------:R-:W-:Y:S05]  /*7f50*/  BSYNC.RECONVERGENT B0 ;  /* 0x0000000000007941 */ /* 0x000fea0003800200 */
.L_x_2207:
[----:B------:R-:W-:Y:S01]  /*7f60*/  BSSY.RECONVERGENT B0, `(.L_x_2210) ;  /* 0x0000016000007945 */ /* 0x000fe20003800200 */
[----:B------:R-:W-:Y:S01]  /*7f70*/  PLOP3.LUT P0, PT, PT, PT, PT, 0x80, 0x8 ;  /* 0x000000000008781c */ /* 0x000fe20003f0f070 */
[----:B------:R-:W-:Y:S01]  /*7f80*/  IMAD.MOV.U32 R10, RZ, RZ, RZ ;  /* 0x000000ffff0a7224 */ /* 0x000fe200078e00ff */
[----:B------:R-:W0:Y:S11]  /*7f90*/  LDCU UR4, c[0x0][0x3c0] ;  /* 0x00007800ff0477ac */ /* 0x000e360008000800 */
.L_x_2212:
        /* <DEDUP_REMOVED lines=18> */
.L_x_2211:
[----:B------:R-:W-:Y:S05]  /*80c0*/  BSYNC.RECONVERGENT B0 ;  /* 0x0000000000007941 */ /* 0x000fea0003800200 */
.L_x_2210:
[----:B------:R-:W-:Y:S01]  /*80d0*/  BSSY.RECONVERGENT B0, `(.L_x_2213) ;  /* 0x0000016000007945 */ /* 0x000fe20003800200 */
[----:B------:R-:W-:Y:S01]  /*80e0*/  PLOP3.LUT P0, PT, PT, PT, PT, 0x80, 0x8 ;  /* 0x000000000008781c */ /* 0x000fe20003f0f070 */
[----:B------:R-:W-:Y:S01]  /*80f0*/  IMAD.MOV.U32 R10, RZ, RZ, RZ ;  /* 0x000000ffff0a7224 */ /* 0x000fe200078e00ff */
[----:B------:R-:W0:Y:S11]  /*8100*/  LDCU UR4, c[0x0][0x3c0] ;  /* 0x00007800ff0477ac */ /* 0x000e360008000800 */
.L_x_2215:
        /* <DEDUP_REMOVED lines=18> */
.L_x_2214:
[----:B------:R-:W-:Y:S05]  /*8230*/  BSYNC.RECONVERGENT B0 ;  /* 0x0000000000007941 */ /* 0x000fea0003800200 */
.L_x_2213:
[----:B------:R-:W-:Y:S01]  /*8240*/  BSSY.RECONVERGENT B0, `(.L_x_2216) ;  /* 0x0000016000007945 */ /* 0x000fe20003800200 */
[----:B------:R-:W-:Y:S01]  /*8250*/  PLOP3.LUT P0, PT, PT, PT, PT, 0x80, 0x8 ;  /* 0x000000000008781c */ /* 0x000fe20003f0f070 */
[----:B------:R-:W-:Y:S01]  /*8260*/  IMAD.MOV.U32 R10, RZ, RZ, RZ ;  /* 0x000000ffff0a7224 */ /* 0x000fe200078e00ff */
[----:B------:R-:W0:Y:S11]  /*8270*/  LDCU UR4, c[0x0][0x3c0] ;  /* 0x00007800ff0477ac */ /* 0x000e360008000800 */
.L_x_2218:
        /* <DEDUP_REMOVED lines=18> */
.L_x_2217:
[----:B------:R-:W-:Y:S05]  /*83a0*/  BSYNC.RECONVERGENT B0 ;  /* 0x0000000000007941 */ /* 0x000fea0003800200 */
.L_x_2216:
[----:B------:R-:W-:Y:S01]  /*83b0*/  BSSY.RECONVERGENT B0, `(.L_x_2219) ;  /* 0x0000016000007945 */ /* 0x000fe20003800200 */
[----:B------:R-:W-:Y:S01]  /*83c0*/  PLOP3.LUT P0, PT, PT, PT, PT, 0x80, 0x8 ;  /* 0x000000000008781c */ /* 0x000fe20003f0f070 */
[----:B------:R-:W-:Y:S01]  /*83d0*/  IMAD.MOV.U32 R11, RZ, RZ, RZ ;  /* 0x000000ffff0b7224 */ /* 0x000fe200078e00ff */
[----:B------:R-:W0:Y:S11]  /*83e0*/  LDCU UR4, c[0x0][0x3c0] ;  /* 0x00007800ff0477ac */ /* 0x000e360008000800 */
.L_x_2221:
        /* <DEDUP_REMOVED lines=18> */
.L_x_2220:
[----:B------:R-:W-:Y:S05]  /*8510*/  BSYNC.RECONVERGENT B0 ;  /* 0x0000000000007941 */ /* 0x000fea0003800200 */
.L_x_2219:
[----:B------:R-:W-:Y:S01]  /*8520*/  BSSY.RECONVERGENT B0, `(.L_x_2222) ;  /* 0x0000016000007945 */ /* 0x000fe20003800200 */
[----:B------:R-:W-:Y:S01]  /*8530*/  PLOP3.LUT P0, PT, PT, PT, PT, 0x80, 0x8 ;  /* 0x000000000008781c */ /* 0x000fe20003f0f070 */
[----:B------:R-:W-:Y:S01]  /*8540*/  IMAD.MOV.U32 R10, RZ, RZ, RZ ;  /* 0x000000ffff0a7224 */ /* 0x000fe200078e00ff */
[----:B------:R-:W0:Y:S11]  /*8550*/  LDCU UR4, c[0x0][0x3c0] ;  /* 0x00007800ff0477ac */ /* 0x000e360008000800 */
.L_x_2224:
        /* <DEDUP_REMOVED lines=18> */
.L_x_2223:
[----:B------:R-:W-:Y:S05]  /*8680*/  BSYNC.RECONVERGENT B0 ;  /* 0x0000000000007941 */ /* 0x000fea0003800200 */
.L_x_2222:
[----:B------:R-:W-:Y:S01]  /*8690*/  BSSY.RECONVERGENT B0, `(.L_x_2225) ;  /* 0x0000016000007945 */ /* 0x000fe20003800200 */
[----:B------:R-:W-:Y:S01]  /*86a0*/  PLOP3.LUT P0, PT, PT, PT, PT, 0x80, 0x8 ;  /* 0x000000000008781c */ /* 0x000fe20003f0f070 */
[----:B------:R-:W-:Y:S01]  /*86b0*/  IMAD.MOV.U32 R10, RZ, RZ, RZ ;  /* 0x000000ffff0a7224 */ /* 0x000fe200078e00ff */
[----:B------:R-:W0:Y:S11]  /*86c0*/  LDCU UR4, c[0x0][0x3c0] ;  /* 0x00007800ff0477ac */ /* 0x000e360008000800 */
.L_x_2227:
        /* <DEDUP_REMOVED lines=18> */
.L_x_2226:
[----:B------:R-:W-:Y:S05]  /*87f0*/  BSYNC.RECONVERGENT B0 ;  /* 0x0000000000007941 */ /* 0x000fea0003800200 */
.L_x_2225:
[----:B------:R-:W-:Y:S01]  /*8800*/  BSSY.RECONVERGENT B0, `(.L_x_2228) ;  /* 0x0000016000007945 */ /* 0x000fe20003800200 */
[----:B------:R-:W-:Y:S01]  /*8810*/  PLOP3.LUT P0, PT, PT, PT, PT, 0x80, 0x8 ;  /* 0x000000000008781c */ /* 0x000fe20003f0f070 */
[----:B------:R-:W-:Y:S01]  /*8820*/  IMAD.MOV.U32 R10, RZ, RZ, RZ ;  /* 0x000000ffff0a7224 */ /* 0x000fe200078e00ff */
[----:B------:R-:W0:Y:S11]  /*8830*/  LDCU UR4, c[0x0][0x3c0] ;  /* 0x00007800ff0477ac */ /* 0x000e360008000800 */
.L_x_2230:
        /* <DEDUP_REMOVED lines=18> */
.L_x_2229:
[----:B------:R-:W-:Y:S05]  /*8960*/  BSYNC.RECONVERGENT B0 ;  /* 0x0000000000007941 */ /* 0x000fea0003800200 */
.L_x_2228:
[----:B------:R-:W-:Y:S01]  /*8970*/  BSSY.RECONVERGENT B0, `(.L_x_2231) ;  /* 0x0000016000007945 */ /* 0x000fe20003800200 */
[----:B------:R-:W-:Y:S01]  /*8980*/  PLOP3.LUT P0, PT, PT, PT, PT, 0x80, 0x8 ;  /* 0x000000000008781c */ /* 0x000fe20003f0f070 */
[----:B------:R-:W-:Y:S01]  /*8990*/  IMAD.MOV.U32 R10, RZ, RZ, RZ ;  /* 0x000000ffff0a7224 */ /* 0x000fe200078e00ff */
[----:B------:R-:W0:Y:S11]  /*89a0*/  LDCU UR4, c[0x0][0x3c0] ;  /* 0x00007800ff0477ac */ /* 0x000e360008000800 */
.L_x_2233:
        /* <DEDUP_REMOVED lines=18> */
.L_x_2232:
[----:B------:R-:W-:Y:S05]  /*8ad0*/  BSYNC.RECONVERGENT B0 ;  /* 0x0000000000007941 */ /* 0x000fea0003800200 */
.L_x_2231:
[----:B------:R-:W-:Y:S01]  /*8ae0*/  BSSY.RECONVERGENT B0, `(.L_x_2234) ;  /* 0x0000016000007945 */ /* 0x000fe20003800200 */
[----:B------:R-:W-:Y:S01]  /*8af0*/  PLOP3.LUT P0, PT, PT, PT, PT, 0x80, 0x8 ;  /* 0x000000000008781c */ /* 0x000fe20003f0f070 */
[----:B------:R-:W-:Y:S01]  /*8b00*/  IMAD.MOV.U32 R10, RZ, RZ, RZ ;  /* 0x000000ffff0a7224 */ /* 0x000fe200078e00ff */
[----:B------:R-:W0:Y:S11]  /*8b10*/  LDCU UR4, c[0x0][0x3c0] ;  /* 0x00007800ff0477ac */ /* 0x000e360008000800 */
.L_x_2236:
        /* <DEDUP_REMOVED lines=18> */
.L_x_2235:
[----:B------:R-:W-:Y:S05]  /*8c40*/  BSYNC.RECONVERGENT B0 ;  /* 0x0000000000007941 */ /* 0x000fea0003800200 */
.L_x_2234:
[----:B------:R-:W-:Y:S01]  /*8c50*/  BSSY.RECONVERGENT B0, `(.L_x_2237) ;  /* 0x0000016000007945 */ /* 0x000fe20003800200 */
[----:B------:R-:W-:Y:S01]  /*8c60*/  PLOP3.LUT P0, PT, PT, PT, PT, 0x80, 0x8 ;  /* 0x000000000008781c */ /* 0x000fe20003f0f070 */
[----:B------:R-:W-:Y:S01]  /*8c70*/  IMAD.MOV.U32 R10, RZ, RZ, RZ ;  /* 0x000000ffff0a7224 */ /* 0x000fe200078e00ff */
[----:B------:R-:W0:Y:S11]  /*8c80*/  LDCU UR4, c[0x0][0x3c0] ;  /* 0x00007800ff0477ac */ /* 0x000e360008000800 */
.L_x_2239:
        /* <DEDUP_REMOVED lines=18> */
.L_x_2238:
[----:B------:R-:W-:Y:S05]  /*8db0*/  BSYNC.RECONVERGENT B0 ;  /* 0x0000000000007941 */ /* 0x000fea0003800200 */
.L_x_2237:
[----:B------:R-:W-:Y:S01]  /*8dc0*/  BSSY.RECONVERGENT B0, `(.L_x_2240) ;  /* 0x0000016000007945 */ /* 0x000fe20003800200 */
[----:B------:R-:W-:Y:S01]  /*8dd0*/  PLOP3.LUT P0, PT, PT, PT, PT, 0x80, 0x8 ;  /* 0x000000000008781c */ /* 0x000fe20003f0f070 */
[----:B------:R-:W-:Y:S01]  /*8de0*/  IMAD.MOV.U32 R11, RZ, RZ, RZ ;  /* 0x000000ffff0b7224 */ /* 0x000fe200078e00ff */
[----:B------:R-:W0:Y:S11]  /*8df0*/  LDCU UR4, c[0x0][0x3c0] ;  /* 0x00007800ff0477ac */ /* 0x000e360008000800 */
.L_x_2242:
        /* <DEDUP_REMOVED lines=18> */
.L_x_2241:
[----:B------:R-:W-:Y:S05]  /*8f20*/  BSYNC.RECONVERGENT B0 ;  /* 0x0000000000007941 */ /* 0x000fea0003800200 */
.L_x_2240:
[----:B------:R-:W-:Y:S01]  /*8f30*/  BSSY.RECONVERGENT B0, `(.L_x_2243) ;  /* 0x0000016000007945 */ /* 0x000fe20003800200 */
[----:B------:R-:W-:Y:S01]  /*8f40*/  PLOP3.LUT P0, PT, PT, PT, PT, 0x80, 0x8 ;  /* 0x000000000008781c */ /* 0x000fe20003f0f070 */
[----:B------:R-:W-:Y:S01]  /*8f50*/  IMAD.MOV.U32 R10, RZ, RZ, RZ ;  /* 0x000000ffff0a7224 */ /* 0x000fe200078e00ff */
[----:B------:R-:W0:Y:S11]  /*8f60*/  LDCU UR4, c[0x0][0x3c0] ;  /* 0x00007800ff0477ac */ /* 0x000e360008000800 */
.L_x_2245:
        /* <DEDUP_REMOVED lines=18> */
.L_x_2244:
[----:B------:R-:W-:Y:S05]  /*9090*/  BSYNC.RECONVERGENT B0 ;  /* 0x0000000000007941 */ /* 0x000fea0003800200 */
.L_x_2243:
[----:B------:R-:W-:Y:S01]  /*90a0*/  BSSY.RECONVERGENT B0, `(.L_x_2246) ;  /* 0x0000016000007945 */ /* 0x000fe20003800200 */
[----:B------:R-:W-:Y:S01]  /*90b0*/  PLOP3.LUT P0, PT, PT, PT, PT, 0x80, 0x8 ;  /* 0x000000000008781c */ /* 0x000fe20003f0f070 */
[----:B------:R-:W-:Y:S01]  /*90c0*/  IMAD.MOV.U32 R10, RZ, RZ, RZ ;  /* 0x000000ffff0a7224 */ /* 0x000fe200078e00ff */
[----:B------:R-:W0:Y:S11]  /*90d0*/  LDCU UR4, c[0x0][0x3c0] ;  /* 0x00007800ff0477ac */ /* 0x000e360008000800 */
.L_x_2248:
        /* <DEDUP_REMOVED lines=18> */
.L_x_2247:
[----:B------:R-:W-:Y:S05]  /*9200*/  BSYNC.RECONVERGENT B0 ;  /* 0x0000000000007941 */ /* 0x000fea0003800200 */
.L_x_2246:
[----:B------:R-:W-:Y:S01]  /*9210*/  BSSY.RECONVERGENT B0, `(.L_x_2249) ;  /* 0x0000016000007945 */ /* 0x000fe20003800200 */
[----:B------:R-:W-:Y:S01]  /*9220*/  PLOP3.LUT P0, PT, PT, PT, PT, 0x80, 0x8 ;  /* 0x000000000008781c */ /* 0x000fe20003f0f070 */
[----:B------:R-:W-:Y:S01]  /*9230*/  IMAD.MOV.U32 R10, RZ, RZ, RZ ;  /* 0x000000ffff0a7224 */ /* 0x000fe200078e00ff */
[----:B------:R-:W0:Y:S11]  /*9240*/  LDCU UR4, c[0x0][0x3c0] ;  /* 0x00007800ff0477ac */ /* 0x000e360008000800 */
.L_x_2251:
        /* <DEDUP_REMOVED lines=18> */
.L_x_2250:
[----:B------:R-:W-:Y:S05]  /*9370*/  BSYNC.RECONVERGENT B0 ;  /* 0x0000000000007941 */ /* 0x000fea0003800200 */
.L_x_2249:
[----:B------:R-:W-:Y:S01]  /*9380*/  BSSY.RECONVERGENT B0, `(.L_x_2252) ;  /* 0x0000016000007945 */ /* 0x000fe20003800200 */
[----:B------:R-:W-:Y:S01]  /*9390*/  PLOP3.LUT P0, PT, PT, PT, PT, 0x80, 0x8 ;  /* 0x000000000008781c */ /* 0x000fe20003f0f070 */
[----:B------:R-:W-:Y:S01]  /*93a0*/  IMAD.MOV.U32 R11, RZ, RZ, RZ ;  /* 0x000000ffff0b7224 */ /* 0x000fe200078e00ff */
[----:B------:R-:W0:Y:S11]  /*93b0*/  LDCU UR4, c[0x0][0x3c0] ;  /* 0x00007800ff0477ac */ /* 0x000e360008000800 */
.L_x_2254:
        /* <DEDUP_REMOVED lines=18> */
.L_x_2253:
[----:B------:R-:W-:Y:S05]  /*94e0*/  BSYNC.RECONVERGENT B0 ;  /* 0x0000000000007941 */ /* 0x000fea0003800200 */
.L_x_2252:
[----:B------:R-:W-:Y:S01]  /*94f0*/  BSSY.RECONVERGENT B0, `(.L_x_2255) ;  /* 0x0000016000007945 */ /* 0x000fe20003800200 */
[----:B------:R-:W-:Y:S01]  /*9500*/  PLOP3.LUT P0, PT, PT, PT, PT, 0x80, 0x8 ;  /* 0x000000000008781c */ /* 0x000fe20003f0f070 */
[----:B------:R-:W-:Y:S01]  /*9510*/  IMAD.MOV.U32 R10, RZ, RZ, RZ ;  /* 0x000000ffff0a7224 */ /* 0x000fe200078e00ff */
[----:B------:R-:W0:Y:S11]  /*9520*/  LDCU UR4, c[0x0][0x3c0] ;  /* 0x00007800ff0477ac */ /* 0x000e360008000800 */
.L_x_2257:
        /* <DEDUP_REMOVED lines=18> */
.L_x_2256:
[----:B------:R-:W-:Y:S05]  /*9650*/  BSYNC.RECONVERGENT B0 ;  /* 0x0000000000007941 */ /* 0x000fea0003800200 */
.L_x_2255:
[----:B------:R-:W-:Y:S01]  /*9660*/  BSSY.RECONVERGENT B0, `(.L_x_2258) ;  /* 0x0000016000007945 */ /* 0x000fe20003800200 */
[----:B------:R-:W-:Y:S01]  /*9670*/  PLOP3.LUT P0, PT, PT, PT, PT, 0x80, 0x8 ;  /* 0x000000000008781c */ /* 0x000fe20003f0f070 */
[----:B------:R-:W-:Y:S01]  /*9680*/  IMAD.MOV.U32 R11, RZ, RZ, RZ ;  /* 0x000000ffff0b7224 */ /* 0x000fe200078e00ff */
[----:B------:R-:W0:Y:S11]  /*9690*/  LDCU UR4, c[0x0][0x3c0] ;  /* 0x00007800ff0477ac */ /* 0x000e360008000800 */
.L_x_2260:
        /* <DEDUP_REMOVED lines=18> */
.L_x_2259:
[----:B------:R-:W-:Y:S05]  /*97c0*/  BSYNC.RECONVERGENT B0 ;  /* 0x0000000000007941 */ /* 0x000fea0003800200 */
.L_x_2258:
[----:B------:R-:W-:Y:S01]  /*97d0*/  BSSY.RECONVERGENT B0, `(.L_x_2261) ;  /* 0x0000016000007945 */ /* 0x000fe20003800200 */
[----:B------:R-:W-:Y:S01]  /*97e0*/  PLOP3.LUT P0, PT, PT, PT, PT, 0x80, 0x8 ;  /* 0x000000000008781c */ /* 0x000fe20003f0f070 */
[----:B------:R-:W-:Y:S01]  /*97f0*/  IMAD.MOV.U32 R10, RZ, RZ, RZ ;  /* 0x000000ffff0a7224 */ /* 0x000fe200078e00ff */
[----:B------:R-:W0:Y:S11]  /*9800*/  LDCU UR4, c[0x0][0x3c0] ;  /* 0x00007800ff0477ac */ /* 0x000e360008000800 */
.L_x_2263:
        /* <DEDUP_REMOVED lines=18> */
.L_x_2262:
[----:B------:R-:W-:Y:S05]  /*9930*/  BSYNC.RECONVERGENT B0 ;  /* 0x0000000000007941 */ /* 0x000fea0003800200 */
.L_x_2261:
[----:B------:R-:W-:Y:S01]  /*9940*/  BSSY.RECONVERGENT B0, `(.L_x_2264) ;  /* 0x0000016000007945 */ /* 0x000fe20003800200 */
[----:B------:R-:W-:Y:S01]  /*9950*/  PLOP3.LUT P0, PT, PT, PT, PT, 0x80, 0x8 ;  /* 0x000000000008781c */ /* 0x000fe20003f0f070 */
[----:B------:R-:W-:Y:S01]  /*9960*/  IMAD.MOV.U32 R10, RZ, RZ, RZ ;  /* 0x000000ffff0a7224 */ /* 0x000fe200078e00ff */
[----:B------:R-:W0:Y:S11]  /*9970*/  LDCU UR4, c[0x0][0x3c0] ;  /* 0x00007800ff0477ac */ /* 0x000e360008000800 */
.L_x_2266:
        /* <DEDUP_REMOVED lines=18> */
.L_x_2265:
[----:B------:R-:W-:Y:S05]  /*9aa0*/  BSYNC.RECONVERGENT B0 ;  /* 0x0000000000007941 */ /* 0x000fea0003800200 */
.L_x_2264:
[----:B------:R-:W-:Y:S01]  /*9ab0*/  BSSY.RECONVERGENT B0, `(.L_x_2267) ;  /* 0x0000016000007945 */ /* 0x000fe20003800200 */
[----:B------:R-:W-:Y:S01]  /*9ac0*/  PLOP3.LUT P0, PT, PT, PT, PT, 0x80, 0x8 ;  /* 0x000000000008781c */ /* 0x000fe20003f0f070 */
[----:B------:R-:W-:Y:S01]  /*9ad0*/  IMAD.MOV.U32 R10, RZ, RZ, RZ ;  /* 0x000000ffff0a7224 */ /* 0x000fe200078e00ff */
[----:B------:R-:W0:Y:S11]  /*9ae0*/  LDCU UR4, c[0x0][0x3c0] ;  /* 0x00007800ff0477ac */ /* 0x000e360008000800 */
.L_x_2269:
        /* <DEDUP_REMOVED lines=18> */
.L_x_2268:
[----:B------:R-:W-:Y:S05]  /*9c10*/  BSYNC.RECONVERGENT B0 ;  /* 0x0000000000007941 */ /* 0x000fea0003800200 */
.L_x_2267:
[----:B------:R-:W-:Y:S01]  /*9c20*/  BSSY.RECONVERGENT B0, `(.L_x_2270) ;  /* 0x0000016000007945 */ /* 0x000fe20003800200 */
[----:B------:R-:W-:Y:S01]  /*9c30*/  PLOP3.LUT P0, PT, PT, PT, PT, 0x80, 0x8 ;  /* 0x000000000008781c */ /* 0x000fe20003f0f070 */
[----:B------:R-:W-:Y:S01]  /*9c40*/  IMAD.MOV.U32 R10, RZ, RZ, RZ ;  /* 0x000000ffff0a7224 */ /* 0x000fe200078e00ff */
[----:B------:R-:W0:Y:S11]  /*9c50*/  LDCU UR4, c[0x0][0x3c0] ;  /* 0x00007800ff0477ac */ /* 0x000e360008000800 */
.L_x_2272:
        /* <DEDUP_REMOVED lines=18> */
.L_x_2271:
[----:B------:R-:W-:Y:S05]  /*9d80*/  BSYNC.RECONVERGENT B0 ;  /* 0x0000000000007941 */ /* 0x000fea0003800200 */
.L_x_2270:
[----:B------:R-:W-:Y:S01]  /*9d90*/  BSSY.RECONVERGENT B0, `(.L_x_2273) ;  /* 0x0000016000007945 */ /* 0x000fe20003800200 */
[----:B------:R-:W-:Y:S01]  /*9da0*/  PLOP3.LUT P0, PT, PT, PT, PT, 0x80, 0x8 ;  /* 0x000000000008781c */ /* 0x000fe20003f0f070 */
[----:B------:R-:W-:Y:S01]  /*9db0*/  IMAD.MOV.U32 R11, RZ, RZ, RZ ;  /* 0x000000ffff0b7224 */ /* 0x000fe200078e00ff */
[----:B------:R-:W0:Y:S11]  /*9dc0*/  LDCU UR4, c[0x0][0x3c0] ;  /* 0x00007800ff0477ac */ /* 0x000e360008000800 */
.L_x_2275:
        /* <DEDUP_REMOVED lines=18> */
.L_x_2274:
[----:B------:R-:W-:Y:S05]  /*9ef0*/  BSYNC.RECONVERGENT B0 ;  /* 0x0000000000007941 */ /* 0x000fea0003800200 */
.L_x_2273:
[----:B------:R-:W-:Y:S01]  /*9f00*/  BSSY.RECONVERGENT B0, `(.L_x_2276) ;  /* 0x0000016000007945 */ /* 0x000fe20003800200 */
[----:B------:R-:W-:Y:S01]  /*9f10*/  PLOP3.LUT P0, PT, PT, PT, PT, 0x80, 0x8 ;  /* 0x000000000008781c */ /* 0x000fe20003f0f070 */
[----:B------:R-:W-:Y:S01]  /*9f20*/  IMAD.MOV.U32 R10, RZ, RZ, RZ ;  /* 0x000000ffff0a7224 */ /* 0x000fe200078e00ff */
[----:B------:R-:W0:Y:S11]  /*9f30*/  LDCU UR4, c[0x0][0x3c0] ;  /* 0x00007800ff0477ac */ /* 0x000e360008000800 */
.L_x_2278:
        /* <DEDUP_REMOVED lines=18> */
.L_x_2277:
[----:B------:R-:W-:Y:S05]  /*a060*/  BSYNC.RECONVERGENT B0 ;  /* 0x0000000000007941 */ /* 0x000fea0003800200 */
.L_x_2276:
[----:B------:R-:W-:Y:S01]  /*a070*/  BSSY.RECONVERGENT B0, `(.L_x_2279) ;  /* 0x0000016000007945 */ /* 0x000fe20003800200 */
[----:B------:R-:W-:Y:S01]  /*a080*/  PLOP3.LUT P0, PT, PT, PT, PT, 0x80, 0x8 ;  /* 0x000000000008781c */ /* 0x000fe20003f0f070 */
[----:B------:R-:W-:Y:S01]  /*a090*/  IMAD.MOV.U32 R10, RZ, RZ, RZ ;  /* 0x000000ffff0a7224 */ /* 0x000fe200078e00ff */
[----:B------:R-:W0:Y:S11]  /*a0a0*/  LDCU UR4, c[0x0][0x3c0] ;  /* 0x00007800ff0477ac */ /* 0x000e360008000800 */
.L_x_2281:
        /* <DEDUP_REMOVED lines=18> */
.L_x_2280:
[----:B------:R-:W-:Y:S05]  /*a1d0*/  BSYNC.RECONVERGENT B0 ;  /* 0x0000000000007941 */ /* 0x000fea0003800200 */
.L_x_2279:
[----:B------:R-:W-:Y:S01]  /*a1e0*/  BSSY.RECONVERGENT B0, `(.L_x_2282) ;  /* 0x0000016000007945 */ /* 0x000fe20003800200 */
[----:B------:R-:W-:Y:S01]  /*a1f0*/  PLOP3.LUT P0, PT, PT, PT, PT, 0x80, 0x8 ;  /* 0x000000000008781c */ /* 0x000fe20003f0f070 */
[----:B------:R-:W-:Y:S01]  /*a200*/  IMAD.MOV.U32 R10, RZ, RZ, RZ ;  /* 0x000000ffff0a7224 */ /* 0x000fe200078e00ff */
[----:B------:R-:W0:Y:S11]  /*a210*/  LDCU UR4, c[0x0][0x3c0] ;  /* 0x00007800ff0477ac */ /* 0x000e360008000800 */
.L_x_2284:
        /* <DEDUP_REMOVED lines=18> */
.L_x_2283:
[----:B------:R-:W-:Y:S05]  /*a340*/  BSYNC.RECONVERGENT B0 ;  /* 0x0000000000007941 */ /* 0x000fea0003800200 */
.L_x_2282:
[----:B------:R-:W-:Y:S01]  /*a350*/  BSSY.RECONVERGENT B0, `(.L_x_2285) ;  /* 0x0000016000007945 */ /* 0x000fe20003800200 */
[----:B------:R-:W-:Y:S01]  /*a360*/  PLOP3.LUT P0, PT, PT, PT, PT, 0x80, 0x8 ;  /* 0x000000000008781c */ /* 0x000fe20003f0f070 */
[----:B------:R-:W-:Y:S01]  /*a370*/  IMAD.MOV.U32 R10, RZ, RZ, RZ ;  /* 0x000000ffff0a7224 */ /* 0x000fe200078e00ff */
[----:B------:R-:W0:Y:S11]  /*a380*/  LDCU UR4, c[0x0][0x3c0] ;  /* 0x00007800ff0477ac */ /* 0x000e360008000800 */
.L_x_2287:
        /* <DEDUP_REMOVED lines=18> */
.L_x_2286:
[----:B------:R-:W-:Y:S05]  /*a4b0*/  BSYNC.RECONVERGENT B0 ;  /* 0x0000000000007941 */ /* 0x000fea0003800200 */
.L_x_2285:
[----:B------:R-:W-:Y:S01]  /*a4c0*/  BSSY.RECONVERGENT B0, `(.L_x_2288) ;  /* 0x0000016000007945 */ /* 0x000fe20003800200 */
[----:B------:R-:W-:Y:S01]  /*a4d0*/  PLOP3.LUT P0, PT, PT, PT, PT, 0x80, 0x8 ;  /* 0x000000000008781c */ /* 0x000fe20003f0f070 */
[----:B------:R-:W-:Y:S01]  /*a4e0*/  IMAD.MOV.U32 R10, RZ, RZ, RZ ;  /* 0x000000ffff0a7224 */ /* 0x000fe200078e00ff */
[----:B------:R-:W0:Y:S11]  /*a4f0*/  LDCU UR4, c[0x0][0x3c0] ;  /* 0x00007800ff0477ac */ /* 0x000e360008000800 */
.L_x_2290:
        /* <DEDUP_REMOVED lines=18> */
.L_x_2289:
[----:B------:R-:W-:Y:S05]  /*a620*/  BSYNC.RECONVERGENT B0 ;  /* 0x0000000000007941 */ /* 0x000fea0003800200 */
.L_x_2288:
[----:B------:R-:W-:Y:S01]  /*a630*/  BSSY.RECONVERGENT B0, `(.L_x_2291) ;  /* 0x0000016000007945 */ /* 0x000fe20003800200 */
[----:B------:R-:W-:Y:S01]  /*a640*/  PLOP3.LUT P0, PT, PT, PT, PT, 0x80, 0x8 ;  /* 0x000000000008781c */ /* 0x000fe20003f0f070 */
[----:B------:R-:W-:Y:S01]  /*a650*/  IMAD.MOV.U32 R10, RZ, RZ, RZ ;  /* 0x000000ffff0a7224 */ /* 0x000fe200078e00ff */
[----:B------:R-:W0:Y:S11]  /*a660*/  LDCU UR4, c[0x0][0x3c0] ;  /* 0x00007800ff0477ac */ /* 0x000e360008000800 */
.L_x_2293:
        /* <DEDUP_REMOVED lines=18> */
.L_x_2292:
[----:B------:R-:W-:Y:S05]  /*a790*/  BSYNC.RECONVERGENT B0 ;  /* 0x0000000000007941 */ /* 0x000fea0003800200 */
.L_x_2291:
[----:B------:R-:W-:Y:S01]  /*a7a0*/  BSSY.RECONVERGENT B0, `(.L_x_2294) ;  /* 0x0000016000007945 */ /* 0x000fe20003800200 */
[----:B------:R-:W-:Y:S01]  /*a7b0*/  PLOP3.LUT P0, PT, PT, PT, PT, 0x80, 0x8 ;  /* 0x000000000008781c */ /* 0x000fe20003f0f070 */
[----:B------:R-:W-:Y:S01]  /*a7c0*/  IMAD.MOV.U32 R10, RZ, RZ, RZ ;  /* 0x000000ffff0a7224 */ /* 0x000fe200078e00ff */
[----:B------:R-:W0:Y:S11]  /*a7d0*/  LDCU UR4, c[0x0][0x3c0] ;  /* 0x00007800ff0477ac */ /* 0x000e360008000800 */
.L_x_2296:
        /* <DEDUP_REMOVED lines=18> */
.L_x_2295:
[----:B------:R-:W-:Y:S05]  /*a900*/  BSYNC.RECONVERGENT B0 ;  /* 0x0000000000007941 */ /* 0x000fea0003800200 */
.L_x_2294:
[----:B------:R-:W-:Y:S01]  /*a910*/  BSSY.RECONVERGENT B0, `(.L_x_2297) ;  /* 0x0000016000007945 */ /* 0x000fe20003800200 */
[----:B------:R-:W-:Y:S01]  /*a920*/  PLOP3.LUT P0, PT, PT, PT, PT, 0x80, 0x8 ;  /* 0x000000000008781c */ /* 0x000fe20003f0f070 */
[----:B------:R-:W-:Y:S01]  /*a930*/  IMAD.MOV.U32 R10, RZ, RZ, RZ ;  /* 0x000000ffff0a7224 */ /* 0x000fe200078e00ff */
[----:B------:R-:W0:Y:S11]  /*a940*/  LDCU UR4, c[0x0][0x3c0] ;  /* 0x00007800ff0477ac */ /* 0x000e360008000800 */
.L_x_2299:
        /* <DEDUP_REMOVED lines=18> */
.L_x_2298:
[----:B------:R-:W-:Y:S05]  /*aa70*/  BSYNC.RECONVERGENT B0 ;  /* 0x0000000000007941 */ /* 0x000fea0003800200 */
.L_x_2297:
[----:B------:R-:W-:Y:S01]  /*aa80*/  BSSY.RECONVERGENT B0, `(.L_x_2300) ;  /* 0x0000016000007945 */ /* 0x000fe20003800200 */
[----:B------:R-:W-:Y:S01]  /*aa90*/  PLOP3.LUT P0, PT, PT, PT, PT, 0x80, 0x8 ;  /* 0x000000000008781c */ /* 0x000fe20003f0f070 */
[----:B------:R-:W-:Y:S01]  /*aaa0*/  IMAD.MOV.U32 R10, RZ, RZ, RZ ;  /* 0x000000ffff0a7224 */ /* 0x000fe200078e00ff */
[----:B------:R-:W0:Y:S11]  /*aab0*/  LDCU UR4, c[0x0][0x3c0] ;  /* 0x00007800ff0477ac */ /* 0x000e360008000800 */
.L_x_2302:
        /* <DEDUP_REMOVED lines=18> */
.L_x_2301:
[----:B------:R-:W-:Y:S05]  /*abe0*/  BSYNC.RECONVERGENT B0 ;  /* 0x0000000000007941 */ /* 0x000fea0003800200 */
.L_x_2300:
[----:B------:R-:W-:Y:S01]  /*abf0*/  BSSY.RECONVERGENT B0, `(.L_x_2303) ;  /* 0x0000016000007945 */ /* 0x000fe20003800200 */
[----:B------:R-:W-:Y:S01]  /*ac00*/  PLOP3.LUT P0, PT, PT, PT, PT, 0x80, 0x8 ;  /* 0x000000000008781c */ /* 0x000fe20003f0f070 */
[----:B------:R-:W-:Y:S01]  /*ac10*/  IMAD.MOV.U32 R11, RZ, RZ, RZ ;  /* 0x000000ffff0b7224 */ /* 0x000fe200078e00ff */
[----:B------:R-:W0:Y:S11]  /*ac20*/  LDCU UR4, c[0x0][0x3c0] ;  /* 0x00007800ff0477ac */ /* 0x000e360008000800 */
.L_x_2305:
        /* <DEDUP_REMOVED lines=18> */
.L_x_2304:
[----:B------:R-:W-:Y:S05]  /*ad50*/  BSYNC.RECONVERGENT B0 ;  /* 0x0000000000007941 */ /* 0x000fea0003800200 */
.L_x_2303:
[----:B------:R-:W-:Y:S01]  /*ad60*/  BSSY.RECONVERGENT B0, `(.L_x_2306) ;  /* 0x0000016000007945 */ /* 0x000fe20003800200 */
[----:B------:R-:W-:Y:S01]  /*ad70*/  PLOP3.LUT P0, PT, PT, PT, PT, 0x80, 0x8 ;  /* 0x000000000008781c */ /* 0x000fe20003f0f070 */
[----:B------:R-:W-:Y:S01]  /*ad80*/  IMAD.MOV.U32 R10, RZ, RZ, RZ ;  /* 0x000000ffff0a7224 */ /* 0x000fe200078e00ff */
[----:B------:R-:W0:Y:S11]  /*ad90*/  LDCU UR4, c[0x0][0x3c0] ;  /* 0x00007800ff0477ac */ /* 0x000e360008000800 */
.L_x_2308:
        /* <DEDUP_REMOVED lines=18> */
.L_x_2307:
[----:B------:R-:W-:Y:S05]  /*aec0*/  BSYNC.RECONVERGENT B0 ;  /* 0x0000000000007941 */ /* 0x000fea0003800200 */
.L_x_2306:
[----:B------:R-:W-:Y:S01]  /*aed0*/  BSSY.RECONVERGENT B0, `(.L_x_2309) ;  /* 0x0000016000007945 */ /* 0x000fe20003800200 */
[----:B------:R-:W-:Y:S01]  /*aee0*/  PLOP3.LUT P0, PT, PT, PT, PT, 0x80, 0x8 ;  /* 0x000000000008781c */ /* 0x000fe20003f0f070 */
[----:B------:R-:W-:Y:S01]  /*aef0*/  IMAD.MOV.U32 R11, RZ, RZ, RZ ;  /* 0x000000ffff0b7224 */ /* 0x000fe200078e00ff */
[----:B------:R-:W0:Y:S11]  /*af00*/  LDCU UR4, c[0x0][0x3c0] ;  /* 0x00007800ff0477ac */ /* 0x000e360008000800 */
.L_x_2311:
        /* <DEDUP_REMOVED lines=18> */
.L_x_2310:
[----:B------:R-:W-:Y:S05]  /*b030*/  BSYNC.RECONVERGENT B0 ;  /* 0x0000000000007941 */ /* 0x000fea0003800200 */
.L_x_2309:
[----:B------:R-:W-:Y:S01]  /*b040*/  BSSY.RECONVERGENT B0, `(.L_x_2312) ;  /* 0x0000016000007945 */ /* 0x000fe20003800200 */
[----:B------:R-:W-:Y:S01]  /*b050*/  PLOP3.LUT P0, PT, PT, PT, PT, 0x80, 0x8 ;  /* 0x000000000008781c */ /* 0x000fe20003f0f070 */
[----:B------:R-:W-:Y:S01]  /*b060*/  IMAD.MOV.U32 R10, RZ, RZ, RZ ;  /* 0x000000ffff0a7224 */ /* 0x000fe200078e00ff */
[----:B------:R-:W0:Y:S11]  /*b070*/  LDCU UR4, c[0x0][0x3c0] ;  /* 0x00007800ff0477ac */ /* 0x000e360008000800 */
.L_x_2314:
        /* <DEDUP_REMOVED lines=18> */
.L_x_2313:
[----:B------:R-:W-:Y:S05]  /*b1a0*/  BSYNC.RECONVERGENT B0 ;  /* 0x0000000000007941 */ /* 0x000fea0003800200 */
.L_x_2312:
[----:B------:R-:W-:Y:S01]  /*b1b0*/  BSSY.RECONVERGENT B0, `(.L_x_2315) ;  /* 0x0000016000007945 */ /* 0x000fe20003800200 */
[----:B------:R-:W-:Y:S01]  /*b1c0*/  PLOP3.LUT P0, PT, PT, PT, PT, 0x80, 0x8 ;  /* 0x000000000008781c */ /* 0x000fe20003f0f070 */
[----:B------:R-:W-:Y:S01]  /*b1d0*/  IMAD.MOV.U32 R10, RZ, RZ, RZ ;  /* 0x000000ffff0a7224 */ /* 0x000fe200078e00ff */
[----:B------:R-:W0:Y:S11]  /*b1e0*/  LDCU UR4, c[0x0][0x3c0] ;  /* 0x00007800ff0477ac */ /* 0x000e360008000800 */
.L_x_2317:
        /* <DEDUP_REMOVED lines=18> */
.L_x_2316:
[----:B------:R-:W-:Y:S05]  /*b310*/  BSYNC.RECONVERGENT B0 ;  /* 0x0000000000007941 */ /* 0x000fea0003800200 */
.L_x_2315:
[----:B------:R-:W-:Y:S01]  /*b320*/  BSSY.RECONVERGENT B0, `(.L_x_2318) ;  /* 0x0000016000007945 */ /* 0x000fe20003800200 */
[----:B------:R-:W-:Y:S01]  /*b330*/  PLOP3.LUT P0, PT, PT, PT, PT, 0x80, 0x8 ;  /* 0x000000000008781c */ /* 0x000fe20003f0f070 */
[----:B------:R-:W-:Y:S01]  /*b340*/  IMAD.MOV.U32 R10, RZ, RZ, RZ ;  /* 0x000000ffff0a7224 */ /* 0x000fe200078e00ff */
[----:B------:R-:W0:Y:S11]  /*b350*/  LDCU UR4, c[0x0][0x3c0] ;  /* 0x00007800ff0477ac */ /* 0x000e360008000800 */
.L_x_2320:
        /* <DEDUP_REMOVED lines=18> */
.L_x_2319:
[----:B------:R-:W-:Y:S05]  /*b480*/  BSYNC.RECONVERGENT B0 ;  /* 0x0000000000007941 */ /* 0x000fea0003800200 */
.L_x_2318:
[----:B------:R-:W-:Y:S01]  /*b490*/  BSSY.RECONVERGENT B0, `(.L_x_2321) ;  /* 0x0000016000007945 */ /* 0x000fe20003800200 */
[----:B------:R-:W-:Y:S01]  /*b4a0*/  PLOP3.LUT P0, PT, PT, PT, PT, 0x80, 0x8 ;  /* 0x000000000008781c */ /* 0x000fe20003f0f070 */
[----:B------:R-:W-:Y:S01]  /*b4b0*/  IMAD.MOV.U32 R10, RZ, RZ, RZ ;  /* 0x000000ffff0a7224 */ /* 0x000fe200078e00ff */
[----:B------:R-:W0:Y:S11]  /*b4c0*/  LDCU UR4, c[0x0][0x3c0] ;  /* 0x00007800ff0477ac */ /* 0x000e360008000800 */
.L_x_2323:
        /* <DEDUP_REMOVED lines=18> */
.L_x_2322:
[----:B------:R-:W-:Y:S05]  /*b5f0*/  BSYNC.RECONVERGENT B0 ;  /* 0x0000000000007941 */ /* 0x000fea0003800200 */
.L_x_2321:
[----:B------:R-:W-:Y:S01]  /*b600*/  BSSY.RECONVERGENT B0, `(.L_x_2324) ;  /* 0x0000016000007945 */ /* 0x000fe20003800200 */
[----:B------:R-:W-:Y:S01]  /*b610*/  PLOP3.LUT P0, PT, PT, PT, PT, 0x80, 0x8 ;  /* 0x000000000008781c */ /* 0x000fe20003f0f070 */
[----:B------:R-:W-:Y:S01]  /*b620*/  IMAD.MOV.U32 R10, RZ, RZ, RZ ;  /* 0x000000ffff0a7224 */ /* 0x000fe200078e00ff */
[----:B------:R-:W0:Y:S11]  /*b630*/  LDCU UR4, c[0x0][0x3c0] ;  /* 0x00007800ff0477ac */ /* 0x000e360008000800 */
.L_x_2326:
        /* <DEDUP_REMOVED lines=18> */
.L_x_2325:
[----:B------:R-:W-:Y:S05]  /*b760*/  BSYNC.RECONVERGENT B0 ;  /* 0x0000000000007941 */ /* 0x000fea0003800200 */
.L_x_2324:
[----:B------:R-:W-:Y:S01]  /*b770*/  BSSY.RECONVERGENT B0, `(.L_x_2327) ;  /* 0x0000016000007945 */ /* 0x000fe20003800200 */
[----:B------:R-:W-:Y:S01]  /*b780*/  PLOP3.LUT P0, PT, PT, PT, PT, 0x80, 0x8 ;  /* 0x000000000008781c */ /* 0x000fe20003f0f070 */
[----:B------:R-:W-:Y:S01]  /*b790*/  IMAD.MOV.U32 R11, RZ, RZ, RZ ;  /* 0x000000ffff0b7224 */ /* 0x000fe200078e00ff */
[----:B------:R-:W0:Y:S11]  /*b7a0*/  LDCU UR4, c[0x0][0x3c0] ;  /* 0x00007800ff0477ac */ /* 0x000e360008000800 */
.L_x_2329:
        /* <DEDUP_REMOVED lines=18> */
.L_x_2328:
[----:B------:R-:W-:Y:S05]  /*b8d0*/  BSYNC.RECONVERGENT B0 ;  /* 0x0000000000007941 */ /* 0x000fea0003800200 */
.L_x_2327:
[----:B------:R-:W-:Y:S01]  /*b8e0*/  BSSY.RECONVERGENT B0, `(.L_x_2330) ;  /* 0x0000016000007945 */ /* 0x000fe20003800200 */
[----:B------:R-:W-:Y:S01]  /*b8f0*/  PLOP3.LUT P0, PT, PT, PT, PT, 0x80, 0x8 ;  /* 0x000000000008781c */ /* 0x000fe20003f0f070 */
[----:B------:R-:W-:Y:S01]  /*b900*/  IMAD.MOV.U32 R10, RZ, RZ, RZ ;  /* 0x000000ffff0a7224 */ /* 0x000fe200078e00ff */
[----:B------:R-:W0:Y:S11]  /*b910*/  LDCU UR4, c[0x0][0x3c0] ;  /* 0x00007800ff0477ac */ /* 0x000e360008000800 */
.L_x_2332:
        /* <DEDUP_REMOVED lines=18> */
.L_x_2331:
[----:B------:R-:W-:Y:S05]  /*ba40*/  BSYNC.RECONVERGENT B0 ;  /* 0x0000000000007941 */ /* 0x000fea0003800200 */
.L_x_2330:
[----:B------:R-:W-:Y:S01]  /*ba50*/  BSSY.RECONVERGENT B0, `(.L_x_2333) ;  /* 0x0000016000007945 */ /* 0x000fe20003800200 */
[----:B------:R-:W-:Y:S01]  /*ba60*/  PLOP3.LUT P0, PT, PT, PT, PT, 0x80, 0x8 ;  /* 0x000000000008781c */ /* 0x000fe20003f0f070 */
[----:B------:R-:W-:Y:S01]  /*ba70*/  IMAD.MOV.U32 R10, RZ, RZ, RZ ;  /* 0x000000ffff0a7224 */ /* 0x000fe200078e00ff */
[----:B------:R-:W0:Y:S11]  /*ba80*/  LDCU UR4, c[0x0][0x3c0] ;  /* 0x00007800ff0477ac */ /* 0x000e360008000800 */
.L_x_2335:
        /* <DEDUP_REMOVED lines=18> */
.L_x_2334:
[----:B------:R-:W-:Y:S05]  /*bbb0*/  BSYNC.RECONVERGENT B0 ;  /* 0x0000000000007941 */ /* 0x000fea0003800200 */
.L_x_2333:
[----:B------:R-:W-:Y:S01]  /*bbc0*/  BSSY.RECONVERGENT B0, `(.L_x_2336) ;  /* 0x0000016000007945 */ /* 0x000fe20003800200 */
[----:B------:R-:W-:Y:S01]  /*bbd0*/  PLOP3.LUT P0, PT, PT, PT, PT, 0x80, 0x8 ;  /* 0x000000000008781c */ /* 0x000fe20003f0f070 */
[----:B------:R-:W-:Y:S01]  /*bbe0*/  IMAD.MOV.U32 R10, RZ, RZ, RZ ;  /* 0x000000ffff0a7224 */ /* 0x000fe200078e00ff */
[----:B------:R-:W0:Y:S11]  /*bbf0*/  LDCU UR4, c[0x0][0x3c0] ;  /* 0x00007800ff0477ac */ /* 0x000e360008000800 */
.L_x_2338:
        /* <DEDUP_REMOVED lines=18> */
.L_x_2337:
[----:B------:R-:W-:Y:S05]  /*bd20*/  BSYNC.RECONVERGENT B0 ;  /* 0x0000000000007941 */ /* 0x000fea0003800200 */
.L_x_2336:
[----:B------:R-:W-:Y:S01]  /*bd30*/  BSSY.RECONVERGENT B0, `(.L_x_2339) ;  /* 0x0000016000007945 */ /* 0x000fe20003800200 */
[----:B------:R-:W-:Y:S01]  /*bd40*/  PLOP3.LUT P0, PT, PT, PT, PT, 0x80, 0x8 ;  /* 0x000000000008781c */ /* 0x000fe20003f0f070 */
[----:B------:R-:W-:Y:S01]  /*bd50*/  IMAD.MOV.U32 R10, RZ, RZ, RZ ;  /* 0x000000ffff0a7224 */ /* 0x000fe200078e00ff */
[----:B------:R-:W0:Y:S11]  /*bd60*/  LDCU UR4, c[0x0][0x3c0] ;  /* 0x00007800ff0477ac */ /* 0x000e360008000800 */
.L_x_2341:
[----:B------:R-:W1:Y:S01]  /*bd70*/  LDC.64 R8, c[0x0][0x3c8] ;  /* 0x0000f200ff087b82 */ /* 0x000e620000000a00 */
[C---:B0-----:R-:W-:Y:S02]  /*bd80*/  IMAD R11, R10.reuse, UR4, R13 ;  /* 0x000000040a0b7c24 */ /* 0x041fe4000f8e020d */
[----:B------:R-:W-:Y:S02]  /*bd90*/  IMAD R21, R10, UR4, R12 ;  /* 0x000000040a157c24 */ /* 0x000fe4000f8e020c */
[----:B-1----:R-:W-:-:S04]  /*bda0*/  IMAD.WIDE R10, R11, 0x4, R8 ;  /* 0x000000040b0a7825 */ /* 0x002fc800078e0208 */
        /* <DEDUP_REMOVED lines=14> */
.L_x_2340:
[----:B------:R-:W-:Y:S05]  /*be90*/  BSYNC.RECONVERGENT B0 ;  /* 0x0000000000007941 */ /* 0x000fea0003800200 */
.L_x_2339:
[----:B------:R-:W-:Y:S01]  /*bea0*/  BSSY.RECONVERGENT B0, `(.L_x_2342) ;  /* 0x0000016000007945 */ /* 0x000fe20003800200 */
[----:B------:R-:W-:Y:S01]  /*beb0*/  PLOP3.LUT P0, PT, PT, PT, PT, 0x80, 0x8 ;  /* 0x000000000008781c */ /* 0x000fe20003f0f070 */
[----:B------:R-:W-:Y:S01]  /*bec0*/  IMAD.MOV.U32 R12, RZ, RZ, RZ ;  /* 0x000000ffff0c7224 */ /* 0x000fe200078e00ff */
[----:B------:R-:W0:Y:S11]  /*bed0*/  LDCU UR4, c[0x0][0x3c0] ;  /* 0x00007800ff0477ac */ /* 0x000e360008000800 */
.L_x_2344:
        /* <DEDUP_REMOVED lines=18> */
.L_x_2343:
[----:B------:R-:W-:Y:S05]  /*c000*/  BSYNC.RECONVERGENT B0 ;  /* 0x0000000000007941 */ /* 0x000fea0003800200 */
.L_x_2342:
[----:B------:R-:W-:Y:S01]  /*c010*/  BSSY.RECONVERGENT B0, `(.L_x_2345) ;  /* 0x0000016000007945 */ /* 0x000fe20003800200 */
[----:B------:R-:W-:Y:S01]  /*c020*/  PLOP3.LUT P0, PT, PT, PT, PT, 0x80, 0x8 ;  /* 0x000000000008781c */ /* 0x000fe20003f0f070 */
[----:B------:R-:W-:Y:S01]  /*c030*/  IMAD.MOV.U32 R14, RZ, RZ, RZ ;  /* 0x000000ffff0e7224 */ /* 0x000fe200078e00ff */
[----:B------:R-:W0:Y:S11]  /*c040*/  LDCU UR4, c[0x0][0x3c0] ;  /* 0x00007800ff0477ac */ /* 0x000e360008000800 */
.L_x_2347:
        /* <DEDUP_REMOVED lines=18> */
.L_x_2346:
[----:B------:R-:W-:Y:S05]  /*c170*/  BSYNC.RECONVERGENT B0 ;  /* 0x0000000000007941 */ /* 0x000fea0003800200 */
.L_x_2345:
[----:B------:R-:W-:Y:S01]  /*c180*/  BSSY.RECONVERGENT B0, `(.L_x_2348) ;  /* 0x0000016000007945 */ /* 0x000fe20003800200 */
[----:B------:R-:W-:Y:S01]  /*c190*/  PLOP3.LUT P0, PT, PT, PT, PT, 0x80, 0x8 ;  /* 0x000000000008781c */ /* 0x000fe20003f0f070 */
[----:B------:R-:W-:Y:S01]  /*c1a0*/  IMAD.MOV.U32 R16, RZ, RZ, RZ ;  /* 0x000000ffff107224 */ /* 0x000fe200078e00ff */
[----:B------:R-:W0:Y:S11]  /*c1b0*/  LDCU UR4, c[0x0][0x3c0] ;  /* 0x00007800ff0477ac */ /* 0x000e360008000800 */
.L_x_2350:
        /* <DEDUP_REMOVED lines=18> */
.L_x_2349:
[----:B------:R-:W-:Y:S05]  /*c2e0*/  BSYNC.RECONVERGENT B0 ;  /* 0x0000000000007941 */ /* 0x000fea0003800200 */
.L_x_2348:
[----:B------:R-:W-:Y:S01]  /*c2f0*/  BSSY.RECONVERGENT B0, `(.L_x_2351) ;  /* 0x0000016000007945 */ /* 0x000fe20003800200 */
[----:B------:R-:W-:Y:S01]  /*c300*/  PLOP3.LUT P0, PT, PT, PT, PT, 0x80, 0x8 ;  /* 0x000000000008781c */ /* 0x000fe20003f0f070 */
[----:B------:R-:W-:Y:S01]  /*c310*/  IMAD.MOV.U32 R20, RZ, RZ, RZ ;  /* 0x000000ffff147224 */ /* 0x000fe200078e00ff */
[----:B------:R-:W0:Y:S11]  /*c320*/  LDCU UR4, c[0x0][0x3c0] ;  /* 0x00007800ff0477ac */ /* 0x000e360008000800 */
.L_x_2353:
        /* <DEDUP_REMOVED lines=18> */
.L_x_2352:
[----:B------:R-:W-:Y:S05]  /*c450*/  BSYNC.RECONVERGENT B0 ;  /* 0x0000000000007941 */ /* 0x000fea0003800200 */
.L_x_2351:
[----:B------:R-:W-:Y:S01]  /*c460*/  BSSY.RECONVERGENT B0, `(.L_x_2354) ;  /* 0x0000016000007945 */ /* 0x000fe20003800200 */
[----:B------:R-:W-:Y:S01]  /*c470*/  PLOP3.LUT P0, PT, PT, PT, PT, 0x80, 0x8 ;  /* 0x000000000008781c */ /* 0x000fe20003f0f070 */
[----:B------:R-:W-:Y:S01]  /*c480*/  IMAD.MOV.U32 R20, RZ, RZ, RZ ;  /* 0x000000ffff147224 */ /* 0x000fe200078e00ff */
[----:B------:R-:W0:Y:S11]  /*c490*/  LDCU UR4, c[0x0][0x3c0] ;  /* 0x00007800ff0477ac */ /* 0x000e360008000800 */
.L_x_2356:
        /* <DEDUP_REMOVED lines=18> */
.L_x_2355:
[----:B------:R-:W-:Y:S05]  /*c5c0*/  BSYNC.RECONVERGENT B0 ;  /* 0x0000000000007941 */ /* 0x000fea0003800200 */
.L_x_2354:
[----:B------:R-:W-:Y:S01]  /*c5d0*/  BSSY.RECONVERGENT B0, `(.L_x_2357) ;  /* 0x0000016000007945 */ /* 0x000fe20003800200 */
[----:B------:R-:W-:Y:S01]  /*c5e0*/  PLOP3.LUT P0, PT, PT, PT, PT, 0x80, 0x8 ;  /* 0x000000000008781c */ /* 0x000fe20003f0f070 */
[----:B------:R-:W-:Y:S01]  /*c5f0*/  IMAD.MOV.U32 R20, RZ, RZ, RZ ;  /* 0x000000ffff147224 */ /* 0x000fe200078e00ff */
[----:B------:R-:W0:Y:S11]  /*c600*/  LDCU UR4, c[0x0][0x3c0] ;  /* 0x00007800ff0477ac */ /* 0x000e360008000800 */
.L_x_2359:
        /* <DEDUP_REMOVED lines=18> */
.L_x_2358:
[----:B------:R-:W-:Y:S05]  /*c730*/  BSYNC.RECONVERGENT B0 ;  /* 0x0000000000007941 */ /* 0x000fea0003800200 */
.L_x_2357:
[----:B------:R-:W-:Y:S01]  /*c740*/  BSSY.RECONVERGENT B0, `(.L_x_2360) ;  /* 0x0000016000007945 */ /* 0x000fe20003800200 */
[----:B------:R-:W-:Y:S01]  /*c750*/  PLOP3.LUT P0, PT, PT, PT, PT, 0x80, 0x8 ;  /* 0x000000000008781c */ /* 0x000fe20003f0f070 */
[----:B------:R-:W-:Y:S01]  /*c760*/  IMAD.MOV.U32 R20, RZ, RZ, RZ ;  /* 0x000000ffff147224 */ /* 0x000fe200078e00ff */
[----:B------:R-:W0:Y:S11]  /*c770*/  LDCU UR4, c[0x0][0x3c0] ;  /* 0x00007800ff0477ac */ /* 0x000e360008000800 */
.L_x_2362:
        /* <DEDUP_REMOVED lines=18> */
.L_x_2361:
[----:B------:R-:W-:Y:S05]  /*c8a0*/  BSYNC.RECONVERGENT B0 ;  /* 0x0000000000007941 */ /* 0x000fea0003800200 */
.L_x_2360:
[----:B------:R-:W-:Y:S02]  /*c8b0*/  IMAD R27, R0, 0x44, R27 ;  /* 0x00000044001b7824 */ /* 0x000fe400078e021b */
[----:B------:R-:W-:-:S07]  /*c8c0*/  IMAD.MOV.U32 R28, RZ, RZ, 0x2 ;  /* 0x00000002ff1c7424 */ /* 0x000fce00078e00ff */
.L_x_2420:
[----:B------:R-:W-:Y:S01]  /*c8d0*/  IADD3 R17, PT, PT, -R28, RZ, RZ ;  /* 0x000000ff1c117210 */ /* 0x000fe20007ffe1ff */
[----:B------:R-:W-:Y:S01]  /*c8e0*/  BAR.SYNC.DEFER_BLOCKING 0x0 ;  /* 0x0000000000007b1d */ /* 0x000fe20000010000 */
[----:B------:R-:W-:Y:S02]  /*c8f0*/  SHF.R.U32.HI R20, RZ, 0x1, R28 ;  /* 0x00000001ff147819 */ /* 0x000fe4000001161c */
[----:B------:R-:W-:Y:S01]  /*c900*/  LOP3.LUT R16, R0, R17, RZ, 0xc0, !PT ;  /* 0x0000001100107212 */ /* 0x000fe200078ec0ff */
[----:B------:R-:W-:Y:S02]  /*c910*/  VIADD R17, R28, 0xffffffff ;  /* 0xffffffff1c117836 */ /* 0x000fe40000000000 */
[----:B------:R-:W0:Y:S01]  /*c920*/  LDCU UR8, c[0x0][0x3c0] ;  /* 0x00007800ff0877ac */ /* 0x000e220008000800 */
[----:B------:R-:W-:Y:S01]  /*c930*/  BSSY.RECONVERGENT B0, `(.L_x_2363) ;  /* 0x000004a000007945 */ /* 0x000fe20003800200 */
[----:B------:R-:W-:Y:S01]  /*c940*/  IMAD R16, R16, 0x11, RZ ;  /* 0x0000001110107824 */ /* 0x000fe200078e02ff */
[----:B------:R-:W-:-:S04]  /*c950*/  LOP3.LUT R17, R17, R0, RZ, 0xc0, !PT ;  /* 0x0000000011117212 */ /* 0x000fc800078ec0ff */
[----:B------:R-:W-:-:S05]  /*c960*/  VIMNMX.U32 R16, PT, PT, R16, 0x1100, PT ;  /* 0x0000110010107848 */ /* 0x000fca0003fe0000 */
[----:B------:R-:W-:-:S05]  /*c970*/  IMAD R29, R20, 0x11, R16 ;  /* 0x00000011141d7824 */ /* 0x000fca00078e0210 */
[----:B------:R-:W-:Y:S01]  /*c980*/  VIMNMX.U32 R29, PT, PT, R29, 0x1100, PT ;  /* 0x000011001d1d7848 */ /* 0x000fe20003fe0000 */
[----:B------:R1:W-:Y:S04]  /*c990*/  STS [R27+0x14], R12 ;  /* 0x0000140c1b007388 */ /* 0x0003e80000000800 */
[--C-:B------:R-:W-:Y:S01]  /*c9a0*/  IMAD R30, R20, 0x11, R29.reuse ;  /* 0x00000011141e7824 */ /* 0x100fe200078e021d */
[----:B------:R2:W-:Y:S04]  /*c9b0*/  STS [R27], R9 ;  /* 0x000000091b007388 */ /* 0x0005e80000000800 */
[----:B------:R-:W-:Y:S01]  /*c9c0*/  VIMNMX.U32 R30, PT, PT, R30, 0x1100, PT ;  /* 0x000011001e1e7848 */ /* 0x000fe20003fe0000 */
[----:B-1----:R-:W-:Y:S01]  /*c9d0*/  IMAD R12, R17, 0x11, RZ ;  /* 0x00000011110c7824 */ /* 0x002fe200078e02ff */
[----:B------:R1:W-:Y:S03]  /*c9e0*/  STS [R27+0x4], R8 ;  /* 0x000004081b007388 */ /* 0x0003e60000000800 */
[----:B--2---:R-:W-:Y:S01]  /*c9f0*/  IMAD.IADD R9, R30, 0x1, -R29 ;  /* 0x000000011e097824 */ /* 0x004fe200078e0a1d */
[----:B------:R-:W-:Y:S01]  /*ca00*/  VIMNMX.U32 R12, PT, PT, R12, 0x1100, PT ;  /* 0x000011000c0c7848 */ /* 0x000fe20003fe0000 */
[----:B------:R2:W-:Y:S03]  /*ca10*/  STS [R27+0x1c], R14 ;  /* 0x00001c0e1b007388 */ /* 0x0005e60000000800 */
[CC--:B------:R-:W-:Y:S01]  /*ca20*/  ISETP.GE.AND P0, PT, R12.reuse, R9.reuse, PT ;  /* 0x000000090c00720c */ /* 0x0c0fe20003f06270 */
[----:B---3--:R3:W-:Y:S01]  /*ca30*/  STS [R27+0x8], R11 ;  /* 0x0000080b1b007388 */ /* 0x0087e20000000800 */
[----:B------:R-:W-:-:S02]  /*ca40*/  IADD3 R9, PT, PT, R12, -R9, RZ ;  /* 0x800000090c097210 */ /* 0x000fc40007ffe0ff */
[----:B-1----:R-:W-:Y:S01]  /*ca50*/  VIADDMNMX R8, R29, -R16, R12, PT ;  /* 0x800000101d087246 */ /* 0x002fe2000380010c */
        /* <DEDUP_REMOVED lines=16> */
[----:B---3--:R-:W-:Y:S02]  /*cb60*/  IMAD.MOV.U32 R15, RZ, RZ, R8 ;  /* 0x000000ffff0f7224 */ /* 0x008fe400078e0008 */
[----:B------:R-:W-:-:S07]  /*cb70*/  IMAD.IADD R13, R12, 0x1, R29 ;  /* 0x000000010c0d7824 */ /* 0x000fce00078e021d */
.L_x_2368:
[----:B------:R-:W0:Y:S01]  /*cb80*/  S2UR UR5, SR_CgaCtaId ;  /* 0x00000000000579c3 */ /* 0x000e220000008800 */
[----:B------:R-:W-:Y:S01]  /*cb90*/  IADD3 R8, PT, PT, R15, -R14, RZ ;  /* 0x8000000e0f087210 */ /* 0x000fe20007ffe0ff */
[----:B------:R-:W-:Y:S01]  /*cba0*/  UMOV UR4, 0x400 ;  /* 0x0000040000047882 */ /* 0x000fe20000000000 */
[----:B------:R-:W-:Y:S01]  /*cbb0*/  BSSY.RECONVERGENT B1, `(.L_x_2365) ;  /* 0x000001e000017945 */ /* 0x000fe20003800200 */
[----:B------:R-:W-:Y:S02]  /*cbc0*/  PLOP3.LUT P0, PT, PT, PT, PT, 0x80, 0x8 ;  /* 0x000000000008781c */ /* 0x000fe40003f0f070 */
[----:B------:R-:W-:Y:S02]  /*cbd0*/  LEA.HI R9, R8, R8, RZ, 0x1 ;  /* 0x0000000808097211 */ /* 0x000fe400078f08ff */
[----:B------:R-:W-:Y:S02]  /*cbe0*/  MOV R19, R15 ;  /* 0x0000000f00137202 */ /* 0x000fe40000000f00 */
[----:B------:R-:W-:Y:S01]  /*cbf0*/  LEA.HI.SX32 R21, R9, R14, 0x1f ;  /* 0x0000000e09157211 */ /* 0x000fe200078ffaff */
[----:B------:R-:W-:-:S03]  /*cc00*/  IMAD.MOV.U32 R9, RZ, RZ, RZ ;  /* 0x000000ffff097224 */ /* 0x000fc600078e00ff */
        /* <DEDUP_REMOVED lines=8> */
.L_x_2367:
        /* <DEDUP_REMOVED lines=16> */
.L_x_2366:
[----:B------:R-:W-:Y:S05]  /*cd90*/  BSYNC.RECONVERGENT B1 ;  /* 0x0000000000017941 */ /* 0x000fea0003800200 */
.L_x_2365:
[----:B------:R-:W-:-:S05]  /*cda0*/  @P2 VIADD R14, R21, 0x1 ;  /* 0x00000001150e2836 */ /* 0x000fca0000000000 */
[----:B------:R-:W-:-:S13]  /*cdb0*/  ISETP.GE.AND P0, PT, R14, R15, PT ;  /* 0x0000000f0e00720c */ /* 0x000fda0003f06270 */
[----:B------:R-:W-:Y:S05]  /*cdc0*/  @!P0 BRA `(.L_x_2368) ;  /* 0xfffffffc006c8947 */ /* 0x000fea000383ffff */
.L_x_2364:
[----:B------:R-:W-:Y:S05]  /*cdd0*/  BSYNC.RECONVERGENT B0 ;  /* 0x0000000000007941 */ /* 0x000fea0003800200 */
.L_x_2363:
[----:B------:R-:W0:Y:S01]  /*cde0*/  S2UR UR5, SR_CgaCtaId ;  /* 0x00000000000579c3 */ /* 0x000e220000008800 */
[----:B------:R-:W-:Y:S01]  /*cdf0*/  UMOV UR4, 0x400 ;  /* 0x0000040000047882 */ /* 0x000fe20000000000 */
[----:B------:R-:W-:Y:S01]  /*ce00*/  IADD3 R16, PT, PT, R16, R14, RZ ;  /* 0x0000000e10107210 */ /* 0x000fe20007ffe0ff */
[----:B------:R-:W-:Y:S01]  /*ce10*/  BSSY.RECONVERGENT B0, `(.L_x_2369) ;  /* 0x0000020000007945 */ /* 0x000fe20003800200 */
[----:B---3--:R-:W-:Y:S02]  /*ce20*/  IADD3 R15, PT, PT, -R14, R29, R12 ;  /* 0x0000001d0e0f7210 */ /* 0x008fe40007ffe10c */
        /* <DEDUP_REMOVED lines=15> */
.L_x_2371:
        /* <DEDUP_REMOVED lines=15> */
.L_x_2370:
[----:B0-----:R-:W-:Y:S05]  /*d010*/  BSYNC.RECONVERGENT B0 ;  /* 0x0000000000007941 */ /* 0x001fea0003800200 */
.L_x_2369:
        /* <DEDUP_REMOVED lines=18> */
.L_x_2374:
[C---:B---3--:R-:W-:Y:S02]  /*d140*/  IMAD R13, R12.reuse, UR5, R32 ;  /* 0x000000050c0d7c24 */ /* 0x048fe4000f8e0220 */
[----:B----4-:R-:W-:Y:S02]  /*d150*/  IMAD R15, R12, UR5, R31 ;  /* 0x000000050c0f7c24 */ /* 0x010fe4000f8e021f */
[----:B0-----:R-:W-:-:S04]  /*d160*/  IMAD.WIDE R12, R13, 0x4, R10 ;  /* 0x000000040d0c7825 */ /* 0x001fc800078e020a */
[----:B-12---:R-:W-:Y:S02]  /*d170*/  IMAD.WIDE R14, R15, 0x4, R10 ;  /* 0x000000040f0e7825 */ /* 0x006fe400078e020a */
        /* <DEDUP_REMOVED lines=11> */
.L_x_2373:
[----:B------:R-:W-:Y:S05]  /*d230*/  BSYNC.RECONVERGENT B0 ;  /* 0x0000000000007941 */ /* 0x000fea0003800200 */
.L_x_2372:
[----:B------:R-:W-:Y:S01]  /*d240*/  IADD3 R16, PT, PT, R8, 0x1, RZ ;  /* 0x0000000108107810 */ /* 0x000fe20007ffe0ff */
[C---:B-12---:R-:W-:Y:S01]  /*d250*/  VIADD R19, R17.reuse, 0x1 ;  /* 0x0000000111137836 */ /* 0x046fe20000000000 */
        /* <DEDUP_REMOVED lines=18> */
.L_x_2377:
        /* <DEDUP_REMOVED lines=15> */
.L_x_2376:
[----:B------:R-:W-:Y:S05]  /*d470*/  BSYNC.RECONVERGENT B0 ;  /* 0x0000000000007941 */ /* 0x000fea0003800200 */
.L_x_2375:
        /* <DEDUP_REMOVED lines=19> */
.L_x_2380:
        /* <DEDUP_REMOVED lines=16> */
.L_x_2379:
[----:B0-----:R-:W-:Y:S05]  /*d6b0*/  BSYNC.RECONVERGENT B0 ;  /* 0x0000000000007941 */ /* 0x001fea0003800200 */
.L_x_2378:
        /* <DEDUP_REMOVED lines=19> */
.L_x_2383:
        /* <DEDUP_REMOVED lines=16> */
.L_x_2382:
[----:B0-----:R-:W-:Y:S05]  /*d8f0*/  BSYNC.RECONVERGENT B0 ;  /* 0x0000000000007941 */ /* 0x001fea0003800200 */
.L_x_2381:
[C---:B------:R-:W-:Y:S01]  /*d900*/  VIADD R21, R19.reuse, 0x1 ;  /* 0x0000000113157836 */ /* 0x040fe20000000000 */
[----:B------:R-:W-:Y:S01]  /*d910*/  @!P0 IADD3 R21, PT, PT, R19, RZ, RZ ;  /* 0x000000ff13158210 */ /* 0x000fe20007ffe0ff */
[----:B------:R-:W0:Y:S01]  /*d920*/  LDCU UR5, c[0x0][0x3c0] ;  /* 0x00007800ff0577ac */ /* 0x000e220008000800 */
[----:B-1----:R-:W-:Y:S01]  /*d930*/  IADD3 R12, PT, PT, R16, 0x1, RZ ;  /* 0x00000001100c7810 */ /* 0x002fe20007ffe0ff */
        /* <DEDUP_REMOVED lines=15> */
.L_x_2386:
        /* <DEDUP_REMOVED lines=16> */
.L_x_2385:
[----:B0-----:R-:W-:Y:S05]  /*db30*/  BSYNC.RECONVERGENT B0 ;  /* 0x0000000000007941 */ /* 0x001fea0003800200 */
.L_x_2384:
        /* <DEDUP_REMOVED lines=19> */
.L_x_2389:
        /* <DEDUP_REMOVED lines=16> */
.L_x_2388:
[----:B0-----:R-:W-:Y:S05]  /*dd70*/  BSYNC.RECONVERGENT B0 ;  /* 0x0000000000007941 */ /* 0x001fea0003800200 */
.L_x_2387:
        /* <DEDUP_REMOVED lines=19> */
.L_x_2392:
        /* <DEDUP_REMOVED lines=16> */
.L_x_2391:
[----:B0-----:R-:W-:Y:S05]  /*dfb0*/  BSYNC.RECONVERGENT B0 ;  /* 0x0000000000007941 */ /* 0x001fea0003800200 */
.L_x_2390:
        /* <DEDUP_REMOVED lines=19> */
.L_x_2395:
        /* <DEDUP_REMOVED lines=16> */
.L_x_2394:
[----:B0-----:R-:W-:Y:S05]  /*e1f0*/  BSYNC.RECONVERGENT B0 ;  /* 0x0000000000007941 */ /* 0x001fea0003800200 */
.L_x_2393:
        /* <DEDUP_REMOVED lines=19> */
.L_x_2398:
        /* <DEDUP_REMOVED lines=16> */
.L_x_2397:
[----:B0-----:R-:W-:Y:S05]  /*e430*/  BSYNC.RECONVERGENT B0 ;  /* 0x0000000000007941 */ /* 0x001fea0003800200 */
.L_x_2396:
        /* <DEDUP_REMOVED lines=19> */
.L_x_2401:
        /* <DEDUP_REMOVED lines=16> */
.L_x_2400:
[----:B0-----:R-:W-:Y:S05]  /*e670*/  BSYNC.RECONVERGENT B0 ;  /* 0x0000000000007941 */ /* 0x001fea0003800200 */
.L_x_2399:
        /* <DEDUP_REMOVED lines=19> */
.L_x_2404:
        /* <DEDUP_REMOVED lines=16> */
.L_x_2403:
[----:B0-----:R-:W-:Y:S05]  /*e8b0*/  BSYNC.RECONVERGENT B0 ;  /* 0x0000000000007941 */ /* 0x001fea0003800200 */
.L_x_2402:
        /* <DEDUP_REMOVED lines=19> */
.L_x_2407:
        /* <DEDUP_REMOVED lines=16> */
.L_x_2406:
[----:B0-----:R-:W-:Y:S05]  /*eaf0*/  BSYNC.RECONVERGENT B0 ;  /* 0x0000000000007941 */ /* 0x001fea0003800200 */
.L_x_2405:
        /* <DEDUP_REMOVED lines=22> */
.L_x_2410:
        /* <DEDUP_REMOVED lines=16> */
.L_x_2409:
[----:B0-----:R-:W-:Y:S05]  /*ed60*/  BSYNC.RECONVERGENT B0 ;  /* 0x0000000000007941 */ /* 0x001fea0003800200 */
.L_x_2408:
        /* <DEDUP_REMOVED lines=22> */
.L_x_2413:
        /* <DEDUP_REMOVED lines=16> */
.L_x_2412:
[----:B0-----:R-:W-:Y:S05]  /*efd0*/  BSYNC.RECONVERGENT B0 ;  /* 0x0000000000007941 */ /* 0x001fea0003800200 */
.L_x_2411:
        /* <DEDUP_REMOVED lines=22> */
.L_x_2416:
        /* <DEDUP_REMOVED lines=16> */
.L_x_2415:
[----:B0-----:R-:W-:Y:S05]  /*f240*/  BSYNC.RECONVERGENT B0 ;  /* 0x0000000000007941 */ /* 0x001fea0003800200 */
.L_x_2414:
        /* <DEDUP_REMOVED lines=22> */
.L_x_2419:
        /* <DEDUP_REMOVED lines=16> */
.L_x_2418:
[----:B------:R-:W-:Y:S05]  /*f4b0*/  BSYNC.RECONVERGENT B0 ;  /* 0x0000000000007941 */ /* 0x000fea0003800200 */
.L_x_2417:
        /* <DEDUP_REMOVED lines=8> */
[----:B------:R-:W-:Y:S01]  /*f540*/  STS [R6], R9 ;  /* 0x0000000906007388 */ /* 0x000fe20000000800 */
[----:B------:R-:W0:Y:S01]  /*f550*/  LDCU.64 UR4, c[0x0][0x398] ;  /* 0x00007300ff0477ac */ /* 0x000e220008000a00 */
[----:B------:R-:W-:Y:S02]  /*f560*/  IMAD.IADD R7, R18, 0x1, R7 ;  /* 0x0000000112077824 */ /* 0x000fe400078e0207 */
[----:B------:R-:W-:Y:S03]  /*f570*/  STS [R6+0x4], R8 ;  /* 0x0000040806007388 */ /* 0x000fe60000000800 */
[----:B------:R-:W-:Y:S01]  /*f580*/  IADD3 R7, P0, PT, R2, R7, RZ ;  /* 0x0000000702077210 */ /* 0x000fe20007f1e0ff */
        /* <DEDUP_REMOVED lines=17> */
[----:B-1----:R-:W-:-:S03]  /*f6a0*/  IADD3.X R6, PT, PT, RZ, RZ, RZ, P0, !PT ;  /* 0x000000ffff067210 */ /* 0x002fc600007fe4ff */
[----:B------:R-:W1:Y:S01]  /*f6b0*/  LDS R11, [R5+0x80] ;  /* 0x00008000050b7984 */ /* 0x000e620000000800 */
[----:B0-----:R-:W-:-:S03]  /*f6c0*/  LEA R2, P0, R7, UR4, 0x2 ;  /* 0x0000000407027c11 */ /* 0x001fc6000f8010ff */
[----:B------:R-:W0:Y:S01]  /*f6d0*/  LDS R13, [R5+0x100] ;  /* 0x00010000050d7984 */ /* 0x000e220000000800 */
[----:B------:R-:W-:-:S03]  /*f6e0*/  LEA.HI.X R3, R7, UR5, R6, 0x2, P0 ;  /* 0x0000000507037c11 */ /* 0x000fc600080f1406 */
        /* <DEDUP_REMOVED lines=14> */
[----:B--2---:R-:W-:Y:S04]  /*f7d0*/  STG.E desc[UR6][R2.64], R9 ;  /* 0x0000000902007986 */ /* 0x004fe8000c101906 */
[----:B-1----:R-:W-:Y:S04]  /*f7e0*/  STG.E desc[UR6][R2.64+0x80], R11 ;  /* 0x0000800b02007986 */ /* 0x002fe8000c101906 */
[----:B0-----:R-:W-:Y:S04]  /*f7f0*/  STG.E desc[UR6][R2.64+0x100], R13 ;  /* 0x0001000d02007986 */ /* 0x001fe8000c101906 */
        /* <DEDUP_REMOVED lines=15> */
.L_x_2421:
        /* <DEDUP_REMOVED lines=56> */
.L_x_1954:
        /* <DEDUP_REMOVED lines=12> */
[C---:B------:R-:W-:Y:S02]  /*fd30*/  LEA R2, P0, R7.reuse, R4, 0x2 ;  /* 0x0000000407027211 */ /* 0x040fe400078010ff */
[CC--:B------:R-:W-:Y:S02]  /*fd40*/  ISETP.GE.AND P2, PT, R7.reuse, R16.reuse, PT ;  /* 0x000000100700720c */ /* 0x0c0fe40003f46270 */
[----:B------:R-:W-:Y:S01]  /*fd50*/  IADD3 R11, PT, PT, R7, 0x40, RZ ;  /* 0x00000040070b7810 */ /* 0x000fe20007ffe0ff */
[----:B------:R-:W-:Y:S01]  /*fd60*/  IMAD.X R3, RZ, RZ, R5, P0 ;  /* 0x000000ffff037224 */ /* 0x000fe200000e0605 */
[-C--:B------:R-:W-:Y:S01]  /*fd70*/  ISETP.GE.AND P3, PT, R9, R16.reuse, PT ;  /* 0x000000100900720c */ /* 0x080fe20003f66270 */
[----:B0-----:R-:W-:Y:S01]  /*fd80*/  VIADD R5, R7, 0x60 ;  /* 0x0000006007057836 */ /* 0x001fe20000000000 */
[----:B------:R-:W-:Y:S01]  /*fd90*/  ISETP.GE.AND P4, PT, R11, R16, PT ;  /* 0x000000100b00720c */ /* 0x000fe20003f86270 */
[C---:B------:R-:W-:Y:S01]  /*fda0*/  VIADD R11, R7.reuse, 0xa0 ;  /* 0x000000a0070b7836 */ /* 0x040fe20000000000 */
[----:B------:R-:W-:-:S02]  /*fdb0*/  IADD3 R9, PT, PT, R7, 0x80, RZ ;  /* 0x0000008007097810 */ /* 0x000fc40007ffe0ff */
[-C--:B------:R-:W-:Y:S01]  /*fdc0*/  ISETP.GE.AND P5, PT, R5, R16.reuse, PT ;  /* 0x000000100500720c */ /* 0x080fe20003fa6270 */
[----:B------:R-:W-:Y:S01]  /*fdd0*/  VIADD R5, R7, 0xc0 ;  /* 0x000000c007057836 */ /* 0x000fe20000000000 */
[-C--:B------:R-:W-:Y:S01]  /*fde0*/  ISETP.GE.AND P6, PT, R9, R16.reuse, PT ;  /* 0x000000100900720c */ /* 0x080fe20003fc6270 */
[----:B------:R-:W-:Y:S01]  /*fdf0*/  VIADD R9, R7, 0x100 ;  /* 0x0000010007097836 */ /* 0x000fe20000000000 */
[-C--:B------:R-:W-:Y:S02]  /*fe00*/  ISETP.GE.AND P0, PT, R11, R16.reuse, PT ;  /* 0x000000100b00720c */ /* 0x080fe40003f06270 */
[----:B------:R-:W-:Y:S01]  /*fe10*/  ISETP.GE.AND P1, PT, R5, R16, PT ;  /* 0x000000100500720c */ /* 0x000fe20003f26270 */
[C---:B------:R-:W-:Y:S01]  /*fe20*/  VIADD R5, R7.reuse, 0xe0 ;  /* 0x000000e007057836 */ /* 0x040fe20000000000 */
[C---:B------:R-:W-:Y:S01]  /*fe30*/  IADD3 R15, PT, PT, R7.reuse, 0x180, RZ ;  /* 0x00000180070f7810 */ /* 0x040fe20007ffe0ff */
[C---:B------:R-:W-:Y:S02]  /*fe40*/  VIADD R14, R7.reuse, 0x1a0 ;  /* 0x000001a0070e7836 */ /* 0x040fe40000000000 */
[----:B------:R-:W-:-:S02]  /*fe50*/  VIADD R13, R7, 0x1c0 ;  /* 0x000001c0070d7836 */ /* 0x000fc40000000000 */
[----:B------:R-:W-:Y:S01]  /*fe60*/  VIADD R12, R7, 0x200 ;  /* 0x00000200070c7836 */ /* 0x000fe20000000000 */
[----:B---3--:R-:W-:Y:S02]  /*fe70*/  MOV R4, R0 ;  /* 0x0000000000047202 */ /* 0x008fe40000000f00 */
[----:B------:R-:W2:Y:S01]  /*fe80*/  @!P2 LDG.E R0, desc[UR6][R2.64] ;  /* 0x000000060200a981 */ /* 0x000ea2000c1e1900 */
[----:B------:R-:W-:Y:S02]  /*fe90*/  ISETP.GE.AND P2, PT, R5, R16, PT ;  /* 0x000000100500720c */ /* 0x000fe40003f46270 */
[-C--:B------:R-:W-:Y:S01]  /*fea0*/  MOV R6, R4.reuse ;  /* 0x0000000400067202 */ /* 0x080fe20000000f00 */
[----:B------:R-:W-:Y:S02]  /*feb0*/  IMAD.MOV.U32 R8, RZ, RZ, R4 ;  /* 0x000000ffff087224 */ /* 0x000fe400078e0004 */
[----:B------:R-:W-:Y:S01]  /*fec0*/  VIADD R5, R7, 0x120 ;  /* 0x0000012007057836 */ /* 0x000fe20000000000 */
[----:B------:R-:W-:-:S02]  /*fed0*/  MOV R10, R4 ;  /* 0x00000004000a7202 */ /* 0x000fc40000000f00 */
[----:B------:R-:W3:Y:S01]  /*fee0*/  @!P3 LDG.E R6, desc[UR6][R2.64+0x80] ;  /* 0x000080060206b981 */ /* 0x000ee2000c1e1900 */
[----:B------:R-:W-:-:S03]  /*fef0*/  ISETP.GE.AND P3, PT, R9, R16, PT ;  /* 0x000000100900720c */ /* 0x000fc60003f66270 */
[----:B------:R-:W4:Y:S01]  /*ff00*/  @!P4 LDG.E R8, desc[UR6][R2.64+0x100] ;  /* 0x000100060208c981 */ /* 0x000f22000c1e1900 */
[----:B------:R-:W-:Y:S01]  /*ff10*/  ISETP.GE.AND P4, PT, R5, R16, PT ;  /* 0x000000100500720c */ /* 0x000fe20003f86270 */
[----:B------:R-:W-:Y:S01]  /*ff20*/  VIADD R5, R7, 0x140 ;  /* 0x0000014007057836 */ /* 0x000fe20000000000 */
[-C--:B------:R-:W-:Y:S01]  /*ff30*/  MOV R20, R4.reuse ;  /* 0x0000000400147202 */ /* 0x080fe20000000f00 */
[--C-:B------:R-:W-:Y:S01]  /*ff40*/  IMAD.MOV.U32 R22, RZ, RZ, R4.reuse ;  /* 0x000000ffff167224 */ /* 0x100fe200078e0004 */
[----:B------:R-:W5:Y:S01]  /*ff50*/  @!P5 LDG.E R10, desc[UR6][R2.64+0x180] ;  /* 0x00018006020ad981 */ /* 0x000f62000c1e1900 */
[-C--:B------:R-:W-:Y:S01]  /*ff60*/  MOV R24, R4.reuse ;  /* 0x0000000400187202 */ /* 0x080fe20000000f00 */
[--C-:B------:R-:W-:Y:S01]  /*ff70*/  IMAD.MOV.U32 R26, RZ, RZ, R4.reuse ;  /* 0x000000ffff1a7224 */ /* 0x100fe200078e0004 */
[----:B------:R-:W-:Y:S01]  /*ff80*/  MOV R28, R4 ;  /* 0x00000004001c7202 */ /* 0x000fe20000000f00 */
[----:B------:R-:W-:Y:S01]  /*ff90*/  IMAD.MOV.U32 R30, RZ, RZ, R4 ;  /* 0x000000ffff1e7224 */ /* 0x000fe200078e0004 */
[----:B------:R-:W-:Y:S01]  /*ffa0*/  ISETP.GE.AND P5, PT, R5, R16, PT ;  /* 0x000000100500720c */ /* 0x000fe20003fa6270 */
[C---:B------:R-:W-:Y:S01]  /*ffb0*/  VIADD R9, R7.reuse, 0x160 ;  /* 0x0000016007097836 */ /* 0x040fe20000000000 */
[----:B------:R-:W5:Y:S01]  /*ffc0*/  @!P6 LDG.E R20, desc[UR6][R2.64+0x200] ;  /* 0x000200060214e981 */ /* 0x000f62000c1e1900 */
[----:B------:R-:W-:-:S03]  /*ffd0*/  VIADD R5, R7, 0x1e0 ;  /* 0x000001e007057836 */ /* 0x000fc60000000000 */
[----:B------:R-:W5:Y:S01]  /*ffe0*/  @!P0 LDG.E R22, desc[UR6][R2.64+0x280] ;  /* 0x0002800602168981 */ /* 0x000f62000c1e1900 */
[-C--:B------:R-:W-:Y:S02]  /*fff0*/  ISETP.GE.AND P6, PT, R9, R16.reuse, PT ;  /* 0x000000100900720c */ /* 0x080fe40003fc6270 */
[-C--:B------:R-:W-:Y:S01]  /*10000*/  ISETP.GE.AND P0, PT, R5, R16.reuse, PT ;  /* 0x000000100500720c */ /* 0x080fe20003f06270 */
[----:B------:R-:W5:Y:S01]  /*10010*/  @!P1 LDG.E R24, desc[UR6][R2.64+0x300] ;  /* 0x0003000602189981 */ /* 0x000f62000c1e1900 */
[----:B------:R-:W-:-:S03]  /*10020*/  ISETP.GE.AND P1, PT, R15, R16, PT ;  /* 0x000000100f00720c */ /* 0x000fc60003f26270 */
        /* <DEDUP_REMOVED lines=31> */
[----:B0-----:R-:W-:-:S03]  /*10220*/  IMAD R10, R5, 0x40, R11 ;  /* 0x00000040050a7824 */ /* 0x001fc600078e020b */
        /* <DEDUP_REMOVED lines=35> */
[----:B-1----:R-:W-:Y:S01]  /*10460*/  IMAD.MOV.U32 R33, RZ, RZ, R26 ;  /* 0x000000ffff217224 */ /* 0x002fe200078e001a */
[----:B------:R-:W-:-:S04]  /*10470*/  IADD3 R19, PT, PT, R19, 0x1, RZ ;  /* 0x0000000113137810 */ /* 0x000fc80007ffe0ff */
[----:B------:R-:W-:Y:S01]  /*10480*/  ISETP.GE.U32.AND P0, PT, R19, R16, PT ;  /* 0x000000101300720c */ /* 0x000fe20003f06070 */
[----:B------:R-:W-:-:S12]  /*10490*/  IMAD.MOV.U32 R19, RZ, RZ, R26 ;  /* 0x000000ffff137224 */ /* 0x000fd800078e001a */
[----:B0--34-:R-:W-:Y:S05]  /*104a0*/  @P0 BRA `(.L_x_2423) ;  /* 0x00000000004c0947 */ /* 0x019fea0003800000 */
[----:B------:R-:W-:Y:S01]  /*104b0*/  HFMA2 R30, -RZ, RZ, 0, 0 ;  /* 0x00000000ff1e7431 */ /* 0x000fe200000001ff */
[----:B------:R-:W-:-:S13]  /*104c0*/  PLOP3.LUT P0, PT, PT, PT, PT, 0x80, 0x8 ;  /* 0x000000000008781c */ /* 0x000fda0003f0f070 */
.L_x_2424:
        /* <DEDUP_REMOVED lines=17> */
.L_x_2423:
[----:B------:R-:W-:Y:S05]  /*105e0*/  BSYNC.RECONVERGENT B0 ;  /* 0x0000000000007941 */ /* 0x000fea0003800200 */
.L_x_2422:
[----:B------:R-:W-:Y:S01]  /*105f0*/  IMAD R32, R17, 0x11, RZ ;  /* 0x0000001111207824 */ /* 0x000fe200078e02ff */
[----:B------:R-:W0:Y:S01]  /*10600*/  LDCU UR4, c[0x0][0x3c0] ;  /* 0x00007800ff0477ac */ /* 0x000e220008000800 */
[----:B------:R-:W-:Y:S01]  /*10610*/  BSSY.RECONVERGENT B0, `(.L_x_2425) ;  /* 0x0000019000007945 */ /* 0x000fe20003800200 */
[----:B------:R-:W-:Y:S01]  /*10620*/  MOV R27, R33 ;  /* 0x00000021001b7202 */ /* 0x000fe20000000f00 */
[----:B------:R-:W-:Y:S02]  /*10630*/  VIADD R21, R32, 0x2 ;  /* 0x0000000220157836 */ /* 0x000fe40000000000 */
[----:B------:R-:W-:-:S03]  /*10640*/  IMAD.MOV.U32 R34, RZ, RZ, R33 ;  /* 0x000000ffff227224 */ /* 0x000fc600078e0021 */
[----:B------:R-:W-:-:S13]  /*10650*/  ISETP.GE.U32.AND P0, PT, R21, R16, PT ;  /* 0x000000101500720c */ /* 0x000fda0003f06070 */
[----:B0-----:R-:W-:Y:S05]  /*10660*/  @P0 BRA `(.L_x_2426) ;  /* 0x00000000004c0947 */ /* 0x001fea0003800000 */
[----:B------:R-:W-:Y:S01]  /*10670*/  PLOP3.LUT P0, PT, PT, PT, PT, 0x80, 0x8 ;  /* 0x000000000008781c */ /* 0x000fe20003f0f070 */
[----:B------:R-:W-:-:S12]  /*10680*/  IMAD.MOV.U32 R30, RZ, RZ, RZ ;  /* 0x000000ffff1e7224 */ /* 0x000fd800078e00ff */
.L_x_2427:
[----:B------:R-:W0:Y:S01]  /*10690*/  LDC.64 R20, c[0x0][0x3c8] ;  /* 0x0000f200ff147b82 */ /* 0x000e220000000a00 */
[C---:B------:R-:W-:Y:S02]  /*106a0*/  IMAD R31, R30.reuse, UR4, R33 ;  /* 0x000000041e1f7c24 */ /* 0x040fe4000f8e0221 */
[----:B------:R-:W-:Y:S02]  /*106b0*/  IMAD R27, R30, UR4, R5 ;  /* 0x000000041e1b7c24 */ /* 0x000fe4000f8e0205 */
[----:B0-----:R-:W-:-:S04]  /*106c0*/  IMAD.WIDE R30, R31, 0x4, R20 ;  /* 0x000000041f1e7825 */ /* 0x001fc800078e0214 */
        /* <DEDUP_REMOVED lines=13> */
.L_x_2426:
[----:B------:R-:W-:Y:S05]  /*107a0*/  BSYNC.RECONVERGENT B0 ;  /* 0x0000000000007941 */ /* 0x000fea0003800200 */
.L_x_2425:
        /* <DEDUP_REMOVED lines=9> */
.L_x_2430:
        /* <DEDUP_REMOVED lines=17> */
.L_x_2429:
[----:B0-----:R-:W-:Y:S05]  /*10950*/  BSYNC.RECONVERGENT B0 ;  /* 0x0000000000007941 */ /* 0x001fea0003800200 */
.L_x_2428:
        /* <DEDUP_REMOVED lines=9> */
.L_x_2433:
        /* <DEDUP_REMOVED lines=17> */
.L_x_2432:
[----:B0-----:R-:W-:Y:S05]  /*10b00*/  BSYNC.RECONVERGENT B0 ;  /* 0x0000000000007941 */ /* 0x001fea0003800200 */
.L_x_2431:
        /* <DEDUP_REMOVED lines=9> */
.L_x_2436:
        /* <DEDUP_REMOVED lines=17> */
.L_x_2435:
[----:B0-----:R-:W-:Y:S05]  /*10cb0*/  BSYNC.RECONVERGENT B0 ;  /* 0x0000000000007941 */ /* 0x001fea0003800200 */
.L_x_2434:
        /* <DEDUP_REMOVED lines=9> */
.L_x_2439:
        /* <DEDUP_REMOVED lines=17> */
.L_x_2438:
[----:B------:R-:W-:Y:S05]  /*10e60*/  BSYNC.RECONVERGENT B0 ;  /* 0x0000000000007941 */ /* 0x000fea0003800200 */
.L_x_2437:
        /* <DEDUP_REMOVED lines=9> */
.L_x_2442:
        /* <DEDUP_REMOVED lines=17> */
.L_x_2441:
[----:B0-----:R-:W-:Y:S05]  /*11010*/  BSYNC.RECONVERGENT B0 ;  /* 0x0000000000007941 */ /* 0x001fea0003800200 */
.L_x_2440:
        /* <DEDUP_REMOVED lines=9> */
.L_x_2445:
        /* <DEDUP_REMOVED lines=17> */
.L_x_2444:
[----:B0-----:R-:W-:Y:S05]  /*111c0*/  BSYNC.RECONVERGENT B0 ;  /* 0x0000000000007941 */ /* 0x001fea0003800200 */
.L_x_2443:
        /* <DEDUP_REMOVED lines=9> */
.L_x_2448:
        /* <DEDUP_REMOVED lines=17> */
.L_x_2447:
[----:B------:R-:W-:Y:S05]  /*11370*/  BSYNC.RECONVERGENT B0 ;  /* 0x0000000000007941 */ /* 0x000fea0003800200 */
.L_x_2446:
        /* <DEDUP_REMOVED lines=9> */
.L_x_2451:
[----:B------:R-:W1:Y:S01]  /*11410*/  LDC.64 R20, c[0x0][0x3c8] ;  /* 0x0000f200ff147b82 */ /* 0x000e620000000a00 */
[C---:B0-----:R-:W-:Y:S02]  /*11420*/  IMAD R31, R30.reuse, UR4, R33 ;  /* 0x000000041e1f7c24 */ /* 0x041fe4000f8e0221 */
[----:B--2---:R-:W-:Y:S02]  /*11430*/  IMAD R29, R30, UR4, R2 ;  /* 0x000000041e1d7c24 */ /* 0x004fe4000f8e0202 */
        /* <DEDUP_REMOVED lines=14> */
.L_x_2450:
[----:B0-----:R-:W-:Y:S05]  /*11520*/  BSYNC.RECONVERGENT B0 ;  /* 0x0000000000007941 */ /* 0x001fea0003800200 */
.L_x_2449:
[----:B------:R-:W-:Y:S01]  /*11530*/  VIADD R21, R32, 0xb ;  /* 0x0000000b20157836 */ /* 0x000fe20000000000 */
[----:B------:R-:W0:Y:S01]  /*11540*/  LDCU UR4, c[0x0][0x3c0] ;  /* 0x00007800ff0477ac */ /* 0x000e220008000800 */
[----:B------:R-:W-:Y:S01]  /*11550*/  BSSY.RECONVERGENT B0, `(.L_x_2452) ;  /* 0x0000018000007945 */ /* 0x000fe20003800200 */
[----:B--2---:R-:W-:Y:S01]  /*11560*/  MOV R2, R34 ;  /* 0x0000002200027202 */ /* 0x004fe20000000f00 */
[----:B------:R-:W-:Y:S01]  /*11570*/  IMAD.MOV.U32 R33, RZ, RZ, R34 ;  /* 0x000000ffff217224 */ /* 0x000fe200078e0022 */
[----:B------:R-:W-:-:S13]  /*11580*/  ISETP.GE.U32.AND P0, PT, R21, R16, PT ;  /* 0x000000101500720c */ /* 0x000fda0003f06070 */
[----:B------:R-:W-:Y:S05]  /*11590*/  @P0 BRA `(.L_x_2453) ;  /* 0x00000000004c0947 */ /* 0x000fea0003800000 */
[----:B------:R-:W-:Y:S01]  /*115a0*/  PLOP3.LUT P0, PT, PT, PT, PT, 0x80, 0x8 ;  /* 0x000000000008781c */ /* 0x000fe20003f0f070 */
[----:B------:R-:W-:-:S12]  /*115b0*/  IMAD.MOV.U32 R30, RZ, RZ, RZ ;  /* 0x000000ffff1e7224 */ /* 0x000fd800078e00ff */
.L_x_2454:
        /* <DEDUP_REMOVED lines=17> */
.L_x_2453:
[----:B0-----:R-:W-:Y:S05]  /*116d0*/  BSYNC.RECONVERGENT B0 ;  /* 0x0000000000007941 */ /* 0x001fea0003800200 */
.L_x_2452:
        /* <DEDUP_REMOVED lines=9> */
.L_x_2457:
        /* <DEDUP_REMOVED lines=17> */
.L_x_2456:
[----:B0-----:R-:W-:Y:S05]  /*11880*/  BSYNC.RECONVERGENT B0 ;  /* 0x0000000000007941 */ /* 0x001fea0003800200 */
.L_x_2455:
        /* <DEDUP_REMOVED lines=9> */
.L_x_2460:
        /* <DEDUP_REMOVED lines=17> */
.L_x_2459:
[----:B0-----:R-:W-:Y:S05]  /*11a30*/  BSYNC.RECONVERGENT B0 ;  /* 0x0000000000007941 */ /* 0x001fea0003800200 */
.L_x_2458:
        /* <DEDUP_REMOVED lines=9> */
.L_x_2463:
        /* <DEDUP_REMOVED lines=17> */
.L_x_2462:
[----:B0-----:R-:W-:Y:S05]  /*11be0*/  BSYNC.RECONVERGENT B0 ;  /* 0x0000000000007941 */ /* 0x001fea0003800200 */
.L_x_2461:
        /* <DEDUP_REMOVED lines=9> */
.L_x_2466:
        /* <DEDUP_REMOVED lines=17> */
.L_x_2465:
[----:B------:R-:W-:Y:S05]  /*11d90*/  BSYNC.RECONVERGENT B0 ;  /* 0x0000000000007941 */ /* 0x000fea0003800200 */
.L_x_2464:
[CC--:B------:R-:W-:Y:S01]  /*11da0*/  ISETP.GE.U32.AND P1, PT, R32.reuse, R16.reuse, PT ;  /* 0x000000102000720c */ /* 0x0c0fe20003f26070 */
[----:B------:R-:W0:Y:S01]  /*11db0*/  LDCU UR4, c[0x0][0x3c0] ;  /* 0x00007800ff0477ac */ /* 0x000e220008000800 */
[----:B------:R-:W-:Y:S01]  /*11dc0*/  IADD3 R21, PT, PT, R32, 0x10, RZ ;  /* 0x0000001020157810 */ /* 0x000fe20007ffe0ff */
[----:B------:R-:W-:Y:S01]  /*11dd0*/  BSSY.RECONVERGENT B0, `(.L_x_2467) ;  /* 0x0000c39000007945 */ /* 0x000fe20003800200 */
[----:B------:R-:W1:Y:S02]  /*11de0*/  LDCU UR5, c[0x0][0x3c0] ;  /* 0x00007800ff0577ac */ /* 0x000e640008000800 */
[----:B------:R-:W-:-:S04]  /*11df0*/  ISETP.GE.U32.AND P0, PT, R21, R16, PT ;  /* 0x000000101500720c */ /* 0x000fc80003f06070 */
[----:B------:R-:W-:-:S03]  /*11e00*/  SEL R6, R25, R36, !P0 ;  /* 0x0000002419067207 */ /* 0x000fc60004000000 */
[----:B------:R-:W-:Y:S06]  /*11e10*/  @P1 BRA `(.L_x_2468) ;  /* 0x000000c000d01947 */ /* 0x000fec0003800000 */
[----:B------:R-:W-:Y:S01]  /*11e20*/  BSSY.RECONVERGENT B1, `(.L_x_2469) ;  /* 0x0000015000017945 */ /* 0x000fe20003800200 */
[----:B------:R-:W-:Y:S01]  /*11e30*/  PLOP3.LUT P0, PT, PT, PT, PT, 0x80, 0x8 ;  /* 0x000000000008781c */ /* 0x000fe20003f0f070 */
[----:B------:R-:W-:-:S12]  /*11e40*/  IMAD.MOV.U32 R25, RZ, RZ, RZ ;  /* 0x000000ffff197224 */ /* 0x000fd800078e00ff */
.L_x_2471:
[----:B------:R-:W2:Y:S01]  /*11e50*/  LDC.64 R20, c[0x0][0x3c8] ;  /* 0x0000f200ff147b82 */ /* 0x000ea20000000a00 */
[C---:B0-----:R-:W-:Y:S02]  /*11e60*/  IMAD R31, R25.reuse, UR4, R19 ;  /* 0x00000004191f7c24 */ /* 0x041fe4000f8e0213 */
[----:B------:R-:W-:Y:S02]  /*11e70*/  IMAD R25, R25, UR4, R26 ;  /* 0x0000000419197c24 */ /* 0x000fe4000f8e021a */
[----:B--2---:R-:W-:-:S04]  /*11e80*/  IMAD.WIDE R30, R31, 0x4, R20 ;  /* 0x000000041f1e7825 */ /* 0x004fc800078e0214 */
[----:B------:R-:W-:Y:S02]  /*11e90*/  IMAD.WIDE R20, R25, 0x4, R20 ;  /* 0x0000000419147825 */ /* 0x000fe400078e0214 */
[----:B------:R-:W2:Y:S04]  /*11ea0*/  LDG.E R30, desc[UR6][R30.64] ;  /* 0x000000061e1e7981 */ /* 0x000ea8000c1e1900 */
[----:B------:R0:W2:Y:S02]  /*11eb0*/  LDG.E R25, desc[UR6][R20.64] ;  /* 0x0000000614197981 */ /* 0x0000a4000c1e1900 */
[----:B0-----:R-:W-:Y:S01]  /*11ec0*/  IMAD.MOV.U32 R21, RZ, RZ, R26 ;  /* 0x000000ffff157224 */ /* 0x001fe200078e001a */
[----:B------:R-:W-:Y:S02]  /*11ed0*/  MOV R20, R19 ;  /* 0x0000001300147202 */ /* 0x000fe40000000f00 */
        /* <DEDUP_REMOVED lines=9> */
.L_x_2470:
[----:B-1----:R-:W-:Y:S05]  /*11f70*/  BSYNC.RECONVERGENT B1 ;  /* 0x0000000000017941 */ /* 0x002fea0003800200 */
.L_x_2469:
[----:B------:R-:W-:Y:S01]  /*11f80*/  BSSY.RECONVERGENT B1, `(.L_x_2472) ;  /* 0x0000015000017945 */ /* 0x000fe20003800200 */
[----:B------:R-:W-:Y:S01]  /*11f90*/  PLOP3.LUT P0, PT, PT, PT, PT, 0x80, 0x8 ;  /* 0x000000000008781c */ /* 0x000fe20003f0f070 */
[----:B------:R-:W-:-:S12]  /*11fa0*/  IMAD.MOV.U32 R26, RZ, RZ, RZ ;  /* 0x000000ffff1a7224 */ /* 0x000fd800078e00ff */
.L_x_2474:
[----:B------:R-:W0:Y:S01]  /*11fb0*/  LDC.64 R30, c[0x0][0x3c8] ;  /* 0x0000f200ff1e7b82 */ /* 0x000e220000000a00 */
[C---:B------:R-:W-:Y:S02]  /*11fc0*/  IMAD R33, R26.reuse, UR5, R5 ;  /* 0x000000051a217c24 */ /* 0x040fe4000f8e0205 */
        /* <DEDUP_REMOVED lines=16> */
.L_x_2473:
[----:B------:R-:W-:Y:S05]  /*120d0*/  BSYNC.RECONVERGENT B1 ;  /* 0x0000000000017941 */ /* 0x000fea0003800200 */
.L_x_2472:
[----:B------:R-:W-:Y:S01]  /*120e0*/  BSSY.RECONVERGENT B1, `(.L_x_2475) ;  /* 0x0000016000017945 */ /* 0x000fe20003800200 */
[----:B------:R-:W-:Y:S01]  /*120f0*/  PLOP3.LUT P0, PT, PT, PT, PT, 0x80, 0x8 ;  /* 0x000000000008781c */ /* 0x000fe20003f0f070 */
[----:B------:R-:W-:-:S12]  /*12100*/  IMAD.MOV.U32 R19, RZ, RZ, RZ ;  /* 0x000000ffff137224 */ /* 0x000fd800078e00ff */
.L_x_2477:
        /* <DEDUP_REMOVED lines=19> */
.L_x_2476:
[----:B------:R-:W-:Y:S05]  /*12240*/  BSYNC.RECONVERGENT B1 ;  /* 0x0000000000017941 */ /* 0x000fea0003800200 */
.L_x_2475:
[----:B------:R-:W-:Y:S01]  /*12250*/  BSSY.RECONVERGENT B1, `(.L_x_2478) ;  /* 0x0000016000017945 */ /* 0x000fe20003800200 */
[----:B------:R-:W-:Y:S01]  /*12260*/  PLOP3.LUT P0, PT, PT, PT, PT, 0x80, 0x8 ;  /* 0x000000000008781c */ /* 0x000fe20003f0f070 */
[----:B------:R-:W-:-:S12]  /*12270*/  IMAD.MOV.U32 R3, RZ, RZ, RZ ;  /* 0x000000ffff037224 */ /* 0x000fd800078e00ff */
.L_x_2480:
        /* <DEDUP_REMOVED lines=19> */
.L_x_2479:
[----:B------:R-:W-:Y:S05]  /*123b0*/  BSYNC.RECONVERGENT B1 ;  /* 0x0000000000017941 */ /* 0x000fea0003800200 */
.L_x_2478:
[----:B------:R-:W-:Y:S01]  /*123c0*/  BSSY.RECONVERGENT B1, `(.L_x_2481) ;  /* 0x0000016000017945 */ /* 0x000fe20003800200 */
[----:B------:R-:W-:Y:S01]  /*123d0*/  PLOP3.LUT P0, PT, PT, PT, PT, 0x80, 0x8 ;  /* 0x000000000008781c */ /* 0x000fe20003f0f070 */
[----:B------:R-:W-:-:S12]  /*123e0*/  IMAD.MOV.U32 R3, RZ, RZ, RZ ;  /* 0x000000ffff037224 */ /* 0x000fd800078e00ff */
.L_x_2483:
        /* <DEDUP_REMOVED lines=19> */
.L_x_2482:
[----:B------:R-:W-:Y:S05]  /*12520*/  BSYNC.RECONVERGENT B1 ;  /* 0x0000000000017941 */ /* 0x000fea0003800200 */
.L_x_2481:
[----:B------:R-:W-:Y:S01]  /*12530*/  BSSY.RECONVERGENT B1, `(.L_x_2484) ;  /* 0x0000016000017945 */ /* 0x000fe20003800200 */
[----:B------:R-:W-:Y:S01]  /*12540*/  PLOP3.LUT P0, PT, PT, PT, PT, 0x80, 0x8 ;  /* 0x000000000008781c */ /* 0x000fe20003f0f070 */
[----:B------:R-:W-:-:S12]  /*12550*/  IMAD.MOV.U32 R0, RZ, RZ, RZ ;  /* 0x000000ffff007224 */ /* 0x000fd800078e00ff */
.L_x_2486:
        /* <DEDUP_REMOVED lines=19> */
.L_x_2485:
[----:B------:R-:W-:Y:S05]  /*12690*/  BSYNC.RECONVERGENT B1 ;  /* 0x0000000000017941 */ /* 0x000fea0003800200 */
.L_x_2484:
[----:B------:R-:W-:Y:S01]  /*126a0*/  BSSY.RECONVERGENT B1, `(.L_x_2487) ;  /* 0x0000016000017945 */ /* 0x000fe20003800200 */
[----:B------:R-:W-:Y:S01]  /*126b0*/  PLOP3.LUT P0, PT, PT, PT, PT, 0x80, 0x8 ;  /* 0x000000000008781c */ /* 0x000fe20003f0f070 */
[----:B------:R-:W-:-:S12]  /*126c0*/  IMAD.MOV.U32 R4, RZ, RZ, RZ ;  /* 0x000000ffff047224 */ /* 0x000fd800078e00ff */
.L_x_2489:
        /* <DEDUP_REMOVED lines=19> */
.L_x_2488:
[----:B------:R-:W-:Y:S05]  /*12800*/  BSYNC.RECONVERGENT B1 ;  /* 0x0000000000017941 */ /* 0x000fea0003800200 */
.L_x_2487:
[----:B------:R-:W-:Y:S01]  /*12810*/  BSSY.RECONVERGENT B1, `(.L_x_2490) ;  /* 0x0000016000017945 */ /* 0x000fe20003800200 */
[----:B------:R-:W-:Y:S01]  /*12820*/  PLOP3.LUT P0, PT, PT, PT, PT, 0x80, 0x8 ;  /* 0x000000000008781c */ /* 0x000fe20003f0f070 */
[----:B------:R-:W-:-:S12]  /*12830*/  IMAD.MOV.U32 R7, RZ, RZ, RZ ;  /* 0x000000ffff077224 */ /* 0x000fd800078e00ff */
.L_x_2492:
        /* <DEDUP_REMOVED lines=19> */
.L_x_2491:
[----:B------:R-:W-:Y:S05]  /*12970*/  BSYNC.RECONVERGENT B1 ;  /* 0x0000000000017941 */ /* 0x000fea0003800200 */
.L_x_2490:
[----:B------:R-:W-:Y:S01]  /*12980*/  BSSY.RECONVERGENT B1, `(.L_x_2493) ;  /* 0x0000016000017945 */ /* 0x000fe20003800200 */
[----:B------:R-:W-:Y:S01]  /*12990*/  PLOP3.LUT P0, PT, PT, PT, PT, 0x80, 0x8 ;  /* 0x000000000008781c */ /* 0x000fe20003f0f070 */
[----:B------:R-:W-:-:S12]  /*129a0*/  IMAD.MOV.U32 R32, RZ, RZ, RZ ;  /* 0x000000ffff207224 */ /* 0x000fd800078e00ff */
.L_x_2495:
        /* <DEDUP_REMOVED lines=19> */
.L_x_2494:
[----:B------:R-:W-:Y:S05]  /*12ae0*/  BSYNC.RECONVERGENT B1 ;  /* 0x0000000000017941 */ /* 0x000fea0003800200 */
.L_x_2493:
[----:B------:R-:W-:Y:S01]  /*12af0*/  BSSY.RECONVERGENT B1, `(.L_x_2496) ;  /* 0x0000016000017945 */ /* 0x000fe20003800200 */
[----:B------:R-:W-:Y:S01]  /*12b00*/  PLOP3.LUT P0, PT, PT, PT, PT, 0x80, 0x8 ;  /* 0x000000000008781c */ /* 0x000fe20003f0f070 */
[----:B------:R-:W-:-:S12]  /*12b10*/  IMAD.MOV.U32 R7, RZ, RZ, RZ ;  /* 0x000000ffff077224 */ /* 0x000fd800078e00ff */
.L_x_2498:
        /* <DEDUP_REMOVED lines=19> */
.L_x_2497:
[----:B------:R-:W-:Y:S05]  /*12c50*/  BSYNC.RECONVERGENT B1 ;  /* 0x0000000000017941 */ /* 0x000fea0003800200 */
.L_x_2496:
[----:B------:R-:W-:Y:S01]  /*12c60*/  BSSY.RECONVERGENT B1, `(.L_x_2499) ;  /* 0x0000016000017945 */ /* 0x000fe20003800200 */
[----:B------:R-:W-:Y:S01]  /*12c70*/  PLOP3.LUT P0, PT, PT, PT, PT, 0x80, 0x8 ;  /* 0x000000000008781c */ /* 0x000fe20003f0f070 */
[----:B------:R-:W-:-:S12]  /*12c80*/  IMAD.MOV.U32 R32, RZ, RZ, RZ ;  /* 0x000000ffff207224 */ /* 0x000fd800078e00ff */
.L_x_2501:
        /* <DEDUP_REMOVED lines=19> */
.L_x_2500:
[----:B------:R-:W-:Y:S05]  /*12dc0*/  BSYNC.RECONVERGENT B1 ;  /* 0x0000000000017941 */ /* 0x000fea0003800200 */
.L_x_2499:
[----:B------:R-:W-:Y:S01]  /*12dd0*/  BSSY.RECONVERGENT B1, `(.L_x_2502) ;  /* 0x0000016000017945 */ /* 0x000fe20003800200 */
[----:B------:R-:W-:Y:S01]  /*12de0*/  PLOP3.LUT P0, PT, PT, PT, PT, 0x80, 0x8 ;  /* 0x000000000008781c */ /* 0x000fe20003f0f070 */
[----:B------:R-:W-:-:S12]  /*12df0*/  IMAD.MOV.U32 R7, RZ, RZ, RZ ;  /* 0x000000ffff077224 */ /* 0x000fd800078e00ff */
.L_x_2504:
        /* <DEDUP_REMOVED lines=19> */
.L_x_2503:
[----:B------:R-:W-:Y:S05]  /*12f30*/  BSYNC.RECONVERGENT B1 ;  /* 0x0000000000017941 */ /* 0x000fea0003800200 */
.L_x_2502:
[----:B------:R-:W-:Y:S01]  /*12f40*/  BSSY.RECONVERGENT B1, `(.L_x_2505) ;  /* 0x0000016000017945 */ /* 0x000fe20003800200 */
[----:B------:R-:W-:Y:S01]  /*12f50*/  PLOP3.LUT P0, PT, PT, PT, PT, 0x80, 0x8 ;  /* 0x000000000008781c */ /* 0x000fe20003f0f070 */
[----:B------:R-:W-:-:S12]  /*12f60*/  IMAD.MOV.U32 R7, RZ, RZ, RZ ;  /* 0x000000ffff077224 */ /* 0x000fd800078e00ff */
.L_x_2507:
        /* <DEDUP_REMOVED lines=19> */
.L_x_2506:
[----:B------:R-:W-:Y:S05]  /*130a0*/  BSYNC.RECONVERGENT B1 ;  /* 0x0000000000017941 */ /* 0x000fea0003800200 */
.L_x_2505:
[----:B------:R-:W-:Y:S01]  /*130b0*/  BSSY.RECONVERGENT B1, `(.L_x_2508) ;  /* 0x0000016000017945 */ /* 0x000fe20003800200 */
[----:B------:R-:W-:Y:S01]  /*130c0*/  PLOP3.LUT P0, PT, PT, PT, PT, 0x80, 0x8 ;  /* 0x000000000008781c */ /* 0x000fe20003f0f070 */
[----:B------:R-:W-:-:S12]  /*130d0*/  IMAD.MOV.U32 R24, RZ, RZ, RZ ;  /* 0x000000ffff187224 */ /* 0x000fd800078e00ff */
.L_x_2510:
        /* <DEDUP_REMOVED lines=19> */
.L_x_2509:
[----:B------:R-:W-:Y:S05]  /*13210*/  BSYNC.RECONVERGENT B1 ;  /* 0x0000000000017941 */ /* 0x000fea0003800200 */
.L_x_2508:
[----:B------:R-:W-:Y:S01]  /*13220*/  BSSY.RECONVERGENT B1, `(.L_x_2511) ;  /* 0x0000016000017945 */ /* 0x000fe20003800200 */
[----:B------:R-:W-:Y:S01]  /*13230*/  PLOP3.LUT P0, PT, PT, PT, PT, 0x80, 0x8 ;  /* 0x000000000008781c */ /* 0x000fe20003f0f070 */
[----:B------:R-:W-:-:S12]  /*13240*/  IMAD.MOV.U32 R31, RZ, RZ, RZ ;  /* 0x000000ffff1f7224 */ /* 0x000fd800078e00ff */
.L_x_2513:
        /* <DEDUP_REMOVED lines=19> */
.L_x_2512:
[----:B------:R-:W-:Y:S05]  /*13380*/  BSYNC.RECONVERGENT B1 ;  /* 0x0000000000017941 */ /* 0x000fea0003800200 */
.L_x_2511:
[----:B------:R-:W-:Y:S01]  /*13390*/  BSSY.RECONVERGENT B1, `(.L_x_2514) ;  /* 0x0000016000017945 */ /* 0x000fe20003800200 */
[----:B------:R-:W-:Y:S01]  /*133a0*/  PLOP3.LUT P0, PT, PT, PT, PT, 0x80, 0x8 ;  /* 0x000000000008781c */ /* 0x000fe20003f0f070 */
[----:B------:R-:W-:-:S12]  /*133b0*/  IMAD.MOV.U32 R33, RZ, RZ, RZ ;  /* 0x000000ffff217224 */ /* 0x000fd800078e00ff */
.L_x_2516:
        /* <DEDUP_REMOVED lines=19> */
.L_x_2515:
[----:B------:R-:W-:Y:S05]  /*134f0*/  BSYNC.RECONVERGENT B1 ;  /* 0x0000000000017941 */ /* 0x000fea0003800200 */
.L_x_2514:
[----:B------:R-:W-:Y:S01]  /*13500*/  BSSY.RECONVERGENT B1, `(.L_x_2517) ;  /* 0x0000016000017945 */ /* 0x000fe20003800200 */
[----:B------:R-:W-:Y:S01]  /*13510*/  PLOP3.LUT P0, PT, PT, PT, PT, 0x80, 0x8 ;  /* 0x000000000008781c */ /* 0x000fe20003f0f070 */
[----:B------:R-:W-:-:S12]  /*13520*/  IMAD.MOV.U32 R6, RZ, RZ, RZ ;  /* 0x000000ffff067224 */ /* 0x000fd800078e00ff */
.L_x_2519:
        /* <DEDUP_REMOVED lines=19> */
.L_x_2518:
[----:B------:R-:W-:Y:S05]  /*13660*/  BSYNC.RECONVERGENT B1 ;  /* 0x0000000000017941 */ /* 0x000fea0003800200 */
.L_x_2517:
[----:B------:R-:W-:Y:S01]  /*13670*/  BSSY.RECONVERGENT B1, `(.L_x_2520) ;  /* 0x0000016000017945 */ /* 0x000fe20003800200 */
[----:B------:R-:W-:Y:S01]  /*13680*/  PLOP3.LUT P0, PT, PT, PT, PT, 0x80, 0x8 ;  /* 0x000000000008781c */ /* 0x000fe20003f0f070 */
[----:B------:R-:W-:-:S12]  /*13690*/  IMAD.MOV.U32 R32, RZ, RZ, RZ ;  /* 0x000000ffff207224 */ /* 0x000fd800078e00ff */
.L_x_2522:
        /* <DEDUP_REMOVED lines=19> */
.L_x_2521:
[----:B------:R-:W-:Y:S05]  /*137d0*/  BSYNC.RECONVERGENT B1 ;  /* 0x0000000000017941 */ /* 0x000fea0003800200 */
.L_x_2520:
[----:B------:R-:W-:Y:S01]  /*137e0*/  BSSY.RECONVERGENT B1, `(.L_x_2523) ;  /* 0x0000016000017945 */ /* 0x000fe20003800200 */
[----:B------:R-:W-:Y:S01]  /*137f0*/  PLOP3.LUT P0, PT, PT, PT, PT, 0x80, 0x8 ;  /* 0x000000000008781c */ /* 0x000fe20003f0f070 */
[----:B------:R-:W-:-:S12]  /*13800*/  IMAD.MOV.U32 R29, RZ, RZ, RZ ;  /* 0x000000ffff1d7224 */ /* 0x000fd800078e00ff */
.L_x_2525:
        /* <DEDUP_REMOVED lines=19> */
.L_x_2524:
[----:B------:R-:W-:Y:S05]  /*13940*/  BSYNC.RECONVERGENT B1 ;  /* 0x0000000000017941 */ /* 0x000fea0003800200 */
.L_x_2523:
[----:B------:R-:W-:Y:S01]  /*13950*/  BSSY.RECONVERGENT B1, `(.L_x_2526) ;  /* 0x0000016000017945 */ /* 0x000fe20003800200 */
[----:B------:R-:W-:Y:S01]  /*13960*/  PLOP3.LUT P0, PT, PT, PT, PT, 0x80, 0x8 ;  /* 0x000000000008781c */ /* 0x000fe20003f0f070 */
[----:B------:R-:W-:-:S12]  /*13970*/  IMAD.MOV.U32 R32, RZ, RZ, RZ ;  /* 0x000000ffff207224 */ /* 0x000fd800078e00ff */
.L_x_2528:
        /* <DEDUP_REMOVED lines=19> */
.L_x_2527:
[----:B------:R-:W-:Y:S05]  /*13ab0*/  BSYNC.RECONVERGENT B1 ;  /* 0x0000000000017941 */ /* 0x000fea0003800200 */
.L_x_2526:
[----:B------:R-:W-:Y:S01]  /*13ac0*/  BSSY.RECONVERGENT B1, `(.L_x_2529) ;  /* 0x0000016000017945 */ /* 0x000fe20003800200 */
[----:B------:R-:W-:Y:S01]  /*13ad0*/  PLOP3.LUT P0, PT, PT, PT, PT, 0x80, 0x8 ;  /* 0x000000000008781c */ /* 0x000fe20003f0f070 */
[----:B------:R-:W-:-:S12]  /*13ae0*/  IMAD.MOV.U32 R29, RZ, RZ, RZ ;  /* 0x000000ffff1d7224 */ /* 0x000fd800078e00ff */
.L_x_2531:
        /* <DEDUP_REMOVED lines=19> */
.L_x_2530:
[----:B------:R-:W-:Y:S05]  /*13c20*/  BSYNC.RECONVERGENT B1 ;  /* 0x0000000000017941 */ /* 0x000fea0003800200 */
.L_x_2529:
[----:B------:R-:W-:Y:S01]  /*13c30*/  BSSY.RECONVERGENT B1, `(.L_x_2532) ;  /* 0x0000016000017945 */ /* 0x000fe20003800200 */
[----:B------:R-:W-:Y:S01]  /*13c40*/  PLOP3.LUT P0, PT, PT, PT, PT, 0x80, 0x8 ;  /* 0x000000000008781c */ /* 0x000fe20003f0f070 */
[----:B------:R-:W-:-:S12]  /*13c50*/  IMAD.MOV.U32 R30, RZ, RZ, RZ ;  /* 0x000000ffff1e7224 */ /* 0x000fd800078e00ff */
.L_x_2534:
        /* <DEDUP_REMOVED lines=19> */
.L_x_2533:
[----:B------:R-:W-:Y:S05]  /*13d90*/  BSYNC.RECONVERGENT B1 ;  /* 0x0000000000017941 */ /* 0x000fea0003800200 */
.L_x_2532:
[----:B------:R-:W-:Y:S01]  /*13da0*/  BSSY.RECONVERGENT B1, `(.L_x_2535) ;  /* 0x0000016000017945 */ /* 0x000fe20003800200 */
[----:B------:R-:W-:Y:S01]  /*13db0*/  PLOP3.LUT P0, PT, PT, PT, PT, 0x80, 0x8 ;  /* 0x000000000008781c */ /* 0x000fe20003f0f070 */
[----:B------:R-:W-:-:S12]  /*13dc0*/  IMAD.MOV.U32 R29, RZ, RZ, RZ ;  /* 0x000000ffff1d7224 */ /* 0x000fd800078e00ff */
.L_x_2537:
        /* <DEDUP_REMOVED lines=19> */
.L_x_2536:
[----:B------:R-:W-:Y:S05]  /*13f00*/  BSYNC.RECONVERGENT B1 ;  /* 0x0000000000017941 */ /* 0x000fea0003800200 */
.L_x_2535:
[----:B------:R-:W-:Y:S01]  /*13f10*/  BSSY.RECONVERGENT B1, `(.L_x_2538) ;  /* 0x0000016000017945 */ /* 0x000fe20003800200 */
[----:B------:R-:W-:Y:S01]  /*13f20*/  PLOP3.LUT P0, PT, PT, PT, PT, 0x80, 0x8 ;  /* 0x000000000008781c */ /* 0x000fe20003f0f070 */
[----:B------:R-:W-:-:S12]  /*13f30*/  IMAD.MOV.U32 R29, RZ, RZ, RZ ;  /* 0x000000ffff1d7224 */ /* 0x000fd800078e00ff */
.L_x_2540:
        /* <DEDUP_REMOVED lines=19> */
.L_x_2539:
[----:B------:R-:W-:Y:S05]  /*14070*/  BSYNC.RECONVERGENT B1 ;  /* 0x0000000000017941 */ /* 0x000fea0003800200 */
.L_x_2538:
[----:B------:R-:W-:Y:S01]  /*14080*/  BSSY.RECONVERGENT B1, `(.L_x_2541) ;  /* 0x0000016000017945 */ /* 0x000fe20003800200 */
[----:B------:R-:W-:Y:S01]  /*14090*/  PLOP3.LUT P0, PT, PT, PT, PT, 0x80, 0x8 ;  /* 0x000000000008781c */ /* 0x000fe20003f0f070 */
[----:B------:R-:W-:-:S12]  /*140a0*/  IMAD.MOV.U32 R29, RZ, RZ, RZ ;  /* 0x000000ffff1d7224 */ /* 0x000fd800078e00ff */
.L_x_2543:
        /* <DEDUP_REMOVED lines=19> */
.L_x_2542:
[----:B------:R-:W-:Y:S05]  /*141e0*/  BSYNC.RECONVERGENT B1 ;  /* 0x0000000000017941 */ /* 0x000fea0003800200 */
.L_x_2541:
[----:B------:R-:W-:Y:S01]  /*141f0*/  BSSY.RECONVERGENT B1, `(.L_x_2544) ;  /* 0x0000016000017945 */ /* 0x000fe20003800200 */
[----:B------:R-:W-:Y:S01]  /*14200*/  PLOP3.LUT P0, PT, PT, PT, PT, 0x80, 0x8 ;  /* 0x000000000008781c */ /* 0x000fe20003f0f070 */
[----:B------:R-:W-:-:S12]  /*14210*/  IMAD.MOV.U32 R29, RZ, RZ, RZ ;  /* 0x000000ffff1d7224 */ /* 0x000fd800078e00ff */
.L_x_2546:
        /* <DEDUP_REMOVED lines=19> */
.L_x_2545:
[----:B------:R-:W-:Y:S05]  /*14350*/  BSYNC.RECONVERGENT B1 ;  /* 0x0000000000017941 */ /* 0x000fea0003800200 */
.L_x_2544:
[----:B------:R-:W-:Y:S01]  /*14360*/  BSSY.RECONVERGENT B1, `(.L_x_2547) ;  /* 0x0000016000017945 */ /* 0x000fe20003800200 */
[----:B------:R-:W-:Y:S01]  /*14370*/  PLOP3.LUT P0, PT, PT, PT, PT, 0x80, 0x8 ;  /* 0x000000000008781c */ /* 0x000fe20003f0f070 */
[----:B------:R-:W-:-:S12]  /*14380*/  IMAD.MOV.U32 R32, RZ, RZ, RZ ;  /* 0x000000ffff207224 */ /* 0x000fd800078e00ff */
.L_x_2549:
        /* <DEDUP_REMOVED lines=19> */
.L_x_2548:
[----:B------:R-:W-:Y:S05]  /*144c0*/  BSYNC.RECONVERGENT B1 ;  /* 0x0000000000017941 */ /* 0x000fea0003800200 */
.L_x_2547:
[----:B------:R-:W-:Y:S01]  /*144d0*/  BSSY.RECONVERGENT B1, `(.L_x_2550) ;  /* 0x0000016000017945 */ /* 0x000fe20003800200 */
[----:B------:R-:W-:Y:S01]  /*144e0*/  PLOP3.LUT P0, PT, PT, PT, PT, 0x80, 0x8 ;  /* 0x000000000008781c */ /* 0x000fe20003f0f070 */
[----:B------:R-:W-:-:S12]  /*144f0*/  IMAD.MOV.U32 R29, RZ, RZ, RZ ;  /* 0x000000ffff1d7224 */ /* 0x000fd800078e00ff */
.L_x_2552:
        /* <DEDUP_REMOVED lines=19> */
.L_x_2551:
[----:B------:R-:W-:Y:S05]  /*14630*/  BSYNC.RECONVERGENT B1 ;  /* 0x0000000000017941 */ /* 0x000fea0003800200 */
.L_x_2550:
[----:B------:R-:W-:Y:S01]  /*14640*/  BSSY.RECONVERGENT B1, `(.L_x_2553) ;  /* 0x0000016000017945 */ /* 0x000fe20003800200 */
[----:B------:R-:W-:Y:S01]  /*14650*/  PLOP3.LUT P0, PT, PT, PT, PT, 0x80, 0x8 ;  /* 0x000000000008781c */ /* 0x000fe20003f0f070 */
[----:B------:R-:W-:-:S12]  /*14660*/  IMAD.MOV.U32 R29, RZ, RZ, RZ ;  /* 0x000000ffff1d7224 */ /* 0x000fd800078e00ff */
.L_x_2555:
        /* <DEDUP_REMOVED lines=19> */
.L_x_2554:
[----:B------:R-:W-:Y:S05]  /*147a0*/  BSYNC.RECONVERGENT B1 ;  /* 0x0000000000017941 */ /* 0x000fea0003800200 */
.L_x_2553:
[----:B------:R-:W-:Y:S01]  /*147b0*/  BSSY.RECONVERGENT B1, `(.L_x_2556) ;  /* 0x0000016000017945 */ /* 0x000fe20003800200 */
[----:B------:R-:W-:Y:S01]  /*147c0*/  PLOP3.LUT P0, PT, PT, PT, PT, 0x80, 0x8 ;  /* 0x000000000008781c */ /* 0x000fe20003f0f070 */
[----:B------:R-:W-:-:S12]  /*147d0*/  IMAD.MOV.U32 R30, RZ, RZ, RZ ;  /* 0x000000ffff1e7224 */ /* 0x000fd800078e00ff */
.L_x_2558:
        /* <DEDUP_REMOVED lines=19> */
.L_x_2557:
[----:B------:R-:W-:Y:S05]  /*14910*/  BSYNC.RECONVERGENT B1 ;  /* 0x0000000000017941 */ /* 0x000fea0003800200 */
.L_x_2556:
[----:B------:R-:W-:Y:S01]  /*14920*/  BSSY.RECONVERGENT B1, `(.L_x_2559) ;  /* 0x0000016000017945 */ /* 0x000fe20003800200 */
[----:B------:R-:W-:Y:S01]  /*14930*/  PLOP3.LUT P0, PT, PT, PT, PT, 0x80, 0x8 ;  /* 0x000000000008781c */ /* 0x000fe20003f0f070 */
[----:B------:R-:W-:-:S12]  /*14940*/  IMAD.MOV.U32 R29, RZ, RZ, RZ ;  /* 0x000000ffff1d7224 */ /* 0x000fd800078e00ff */
.L_x_2561:
        /* <DEDUP_REMOVED lines=19> */
.L_x_2560:
[----:B------:R-:W-:Y:S05]  /*14a80*/  BSYNC.RECONVERGENT B1 ;  /* 0x0000000000017941 */ /* 0x000fea0003800200 */
.L_x_2559:
[----:B------:R-:W-:Y:S01]  /*14a90*/  BSSY.RECONVERGENT B1, `(.L_x_2562) ;  /* 0x0000016000017945 */ /* 0x000fe20003800200 */
[----:B------:R-:W-:Y:S01]  /*14aa0*/  PLOP3.LUT P0, PT, PT, PT, PT, 0x80, 0x8 ;  /* 0x000000000008781c */ /* 0x000fe20003f0f070 */
[----:B------:R-:W-:-:S12]  /*14ab0*/  IMAD.MOV.U32 R32, RZ, RZ, RZ ;  /* 0x000000ffff207224 */ /* 0x000fd800078e00ff */
.L_x_2564:
        /* <DEDUP_REMOVED lines=19> */
.L_x_2563:
[----:B------:R-:W-:Y:S05]  /*14bf0*/  BSYNC.RECONVERGENT B1 ;  /* 0x0000000000017941 */ /* 0x000fea0003800200 */
.L_x_2562:
[----:B------:R-:W-:Y:S01]  /*14c00*/  BSSY.RECONVERGENT B1, `(.L_x_2565) ;  /* 0x0000016000017945 */ /* 0x000fe20003800200 */
[----:B------:R-:W-:Y:S01]  /*14c10*/  PLOP3.LUT P0, PT, PT, PT, PT, 0x80, 0x8 ;  /* 0x000000000008781c */ /* 0x000fe20003f0f070 */
[----:B------:R-:W-:-:S12]  /*14c20*/  IMAD.MOV.U32 R29, RZ, RZ, RZ ;  /* 0x000000ffff1d7224 */ /* 0x000fd800078e00ff */
.L_x_2567:
        /* <DEDUP_REMOVED lines=19> */
.L_x_2566:
[----:B------:R-:W-:Y:S05]  /*14d60*/  BSYNC.RECONVERGENT B1 ;  /* 0x0000000000017941 */ /* 0x000fea0003800200 */
.L_x_2565:
[----:B------:R-:W-:Y:S01]  /*14d70*/  BSSY.RECONVERGENT B1, `(.L_x_2568) ;  /* 0x0000016000017945 */ /* 0x000fe20003800200 */
[----:B------:R-:W-:Y:S01]  /*14d80*/  PLOP3.LUT P0, PT, PT, PT, PT, 0x80, 0x8 ;  /* 0x000000000008781c */ /* 0x000fe20003f0f070 */
[----:B------:R-:W-:-:S12]  /*14d90*/  IMAD.MOV.U32 R29, RZ, RZ, RZ ;  /* 0x000000ffff1d7224 */ /* 0x000fd800078e00ff */
.L_x_2570:
        /* <DEDUP_REMOVED lines=19> */
.L_x_2569:
[----:B------:R-:W-:Y:S05]  /*14ed0*/  BSYNC.RECONVERGENT B1 ;  /* 0x0000000000017941 */ /* 0x000fea0003800200 */
.L_x_2568:
[----:B------:R-:W-:Y:S01]  /*14ee0*/  BSSY.RECONVERGENT B1, `(.L_x_2571) ;  /* 0x0000016000017945 */ /* 0x000fe20003800200 */
[----:B------:R-:W-:Y:S01]  /*14ef0*/  PLOP3.LUT P0, PT, PT, PT, PT, 0x80, 0x8 ;  /* 0x000000000008781c */ /* 0x000fe20003f0f070 */
[----:B------:R-:W-:-:S12]  /*14f00*/  IMAD.MOV.U32 R29, RZ, RZ, RZ ;  /* 0x000000ffff1d7224 */ /* 0x000fd800078e00ff */
.L_x_2573:
        /* <DEDUP_REMOVED lines=19> */
.L_x_2572:
[----:B------:R-:W-:Y:S05]  /*15040*/  BSYNC.RECONVERGENT B1 ;  /* 0x0000000000017941 */ /* 0x000fea0003800200 */
.L_x_2571:
[----:B------:R-:W-:Y:S01]  /*15050*/  BSSY.RECONVERGENT B1, `(.L_x_2574) ;  /* 0x0000016000017945 */ /* 0x000fe20003800200 */
[----:B------:R-:W-:Y:S01]  /*15060*/  PLOP3.LUT P0, PT, PT, PT, PT, 0x80, 0x8 ;  /* 0x000000000008781c */ /* 0x000fe20003f0f070 */
[----:B------:R-:W-:-:S12]  /*15070*/  IMAD.MOV.U32 R32, RZ, RZ, RZ ;  /* 0x000000ffff207224 */ /* 0x000fd800078e00ff */
.L_x_2576:
        /* <DEDUP_REMOVED lines=19> */
.L_x_2575:
[----:B------:R-:W-:Y:S05]  /*151b0*/  BSYNC.RECONVERGENT B1 ;  /* 0x0000000000017941 */ /* 0x000fea0003800200 */
.L_x_2574:
[----:B------:R-:W-:Y:S01]  /*151c0*/  BSSY.RECONVERGENT B1, `(.L_x_2577) ;  /* 0x0000016000017945 */ /* 0x000fe20003800200 */
[----:B------:R-:W-:Y:S01]  /*151d0*/  PLOP3.LUT P0, PT, PT, PT, PT, 0x80, 0x8 ;  /* 0x000000000008781c */ /* 0x000fe20003f0f070 */
[----:B------:R-:W-:-:S12]  /*151e0*/  IMAD.MOV.U32 R32, RZ, RZ, RZ ;  /* 0x000000ffff207224 */ /* 0x000fd800078e00ff */
.L_x_2579:
        /* <DEDUP_REMOVED lines=19> */
.L_x_2578:
[----:B------:R-:W-:Y:S05]  /*15320*/  BSYNC.RECONVERGENT B1 ;  /* 0x0000000000017941 */ /* 0x000fea0003800200 */
.L_x_2577:
[----:B------:R-:W-:Y:S01]  /*15330*/  BSSY.RECONVERGENT B1, `(.L_x_2580) ;  /* 0x0000016000017945 */ /* 0x000fe20003800200 */
[----:B------:R-:W-:Y:S01]  /*15340*/  PLOP3.LUT P0, PT, PT, PT, PT, 0x80, 0x8 ;  /* 0x000000000008781c */ /* 0x000fe20003f0f070 */
[----:B------:R-:W-:-:S12]  /*15350*/  IMAD.MOV.U32 R29, RZ, RZ, RZ ;  /* 0x000000ffff1d7224 */ /* 0x000fd800078e00ff */
.L_x_2582:
        /* <DEDUP_REMOVED lines=19> */
.L_x_2581:
[----:B------:R-:W-:Y:S05]  /*15490*/  BSYNC.RECONVERGENT B1 ;  /* 0x0000000000017941 */ /* 0x000fea0003800200 */
.L_x_2580:
[----:B------:R-:W-:Y:S01]  /*154a0*/  BSSY.RECONVERGENT B1, `(.L_x_2583) ;  /* 0x0000016000017945 */ /* 0x000fe20003800200 */
[----:B------:R-:W-:Y:S01]  /*154b0*/  PLOP3.LUT P0, PT, PT, PT, PT, 0x80, 0x8 ;  /* 0x000000000008781c */ /* 0x000fe20003f0f070 */
[----:B------:R-:W-:-:S12]  /*154c0*/  IMAD.MOV.U32 R30, RZ, RZ, RZ ;  /* 0x000000ffff1e7224 */ /* 0x000fd800078e00ff */
.L_x_2585:
        /* <DEDUP_REMOVED lines=19> */
.L_x_2584:
[----:B------:R-:W-:Y:S05]  /*15600*/  BSYNC.RECONVERGENT B1 ;  /* 0x0000000000017941 */ /* 0x000fea0003800200 */
.L_x_2583:
[----:B------:R-:W-:Y:S01]  /*15610*/  BSSY.RECONVERGENT B1, `(.L_x_2586) ;  /* 0x0000016000017945 */ /* 0x000fe20003800200 */
[----:B------:R-:W-:Y:S01]  /*15620*/  PLOP3.LUT P0, PT, PT, PT, PT, 0x80, 0x8 ;  /* 0x000000000008781c */ /* 0x000fe20003f0f070 */
[----:B------:R-:W-:-:S12]  /*15630*/  IMAD.MOV.U32 R29, RZ, RZ, RZ ;  /* 0x000000ffff1d7224 */ /* 0x000fd800078e00ff */
.L_x_2588:
        /* <DEDUP_REMOVED lines=19> */
.L_x_2587:
[----:B------:R-:W-:Y:S05]  /*15770*/  BSYNC.RECONVERGENT B1 ;  /* 0x0000000000017941 */ /* 0x000fea0003800200 */
.L_x_2586:
[----:B------:R-:W-:Y:S01]  /*15780*/  BSSY.RECONVERGENT B1, `(.L_x_2589) ;  /* 0x0000016000017945 */ /* 0x000fe20003800200 */
[----:B------:R-:W-:Y:S01]  /*15790*/  PLOP3.LUT P0, PT, PT, PT, PT, 0x80, 0x8 ;  /* 0x000000000008781c */ /* 0x000fe20003f0f070 */
[----:B------:R-:W-:-:S12]  /*157a0*/  IMAD.MOV.U32 R29, RZ, RZ, RZ ;  /* 0x000000ffff1d7224 */ /* 0x000fd800078e00ff */
.L_x_2591:
        /* <DEDUP_REMOVED lines=19> */
.L_x_2590:
[----:B------:R-:W-:Y:S05]  /*158e0*/  BSYNC.RECONVERGENT B1 ;  /* 0x0000000000017941 */ /* 0x000fea0003800200 */
.L_x_2589:
[----:B------:R-:W-:Y:S01]  /*158f0*/  BSSY.RECONVERGENT B1, `(.L_x_2592) ;  /* 0x0000016000017945 */ /* 0x000fe20003800200 */
[----:B------:R-:W-:Y:S01]  /*15900*/  PLOP3.LUT P0, PT, PT, PT, PT, 0x80, 0x8 ;  /* 0x000000000008781c */ /* 0x000fe20003f0f070 */
[----:B------:R-:W-:-:S12]  /*15910*/  IMAD.MOV.U32 R29, RZ, RZ, RZ ;  /* 0x000000ffff1d7224 */ /* 0x000fd800078e00ff */
.L_x_2594:
        /* <DEDUP_REMOVED lines=19> */
.L_x_2593:
[----:B------:R-:W-:Y:S05]  /*15a50*/  BSYNC.RECONVERGENT B1 ;  /* 0x0000000000017941 */ /* 0x000fea0003800200 */
.L_x_2592:
[----:B------:R-:W-:Y:S01]  /*15a60*/  BSSY.RECONVERGENT B1, `(.L_x_2595) ;  /* 0x0000016000017945 */ /* 0x000fe20003800200 */
[----:B------:R-:W-:Y:S01]  /*15a70*/  PLOP3.LUT P0, PT, PT, PT, PT, 0x80, 0x8 ;  /* 0x000000000008781c */ /* 0x000fe20003f0f070 */
[----:B------:R-:W-:-:S12]  /*15a80*/  IMAD.MOV.U32 R29, RZ, RZ, RZ ;  /* 0x000000ffff1d7224 */ /* 0x000fd800078e00ff */
.L_x_2597:
        /* <DEDUP_REMOVED lines=19> */
.L_x_2596:
[----:B------:R-:W-:Y:S05]  /*15bc0*/  BSYNC.RECONVERGENT B1 ;  /* 0x0000000000017941 */ /* 0x000fea0003800200 */
.L_x_2595:
[----:B------:R-:W-:Y:S01]  /*15bd0*/  BSSY.RECONVERGENT B1, `(.L_x_2598) ;  /* 0x0000016000017945 */ /* 0x000fe20003800200 */
[----:B------:R-:W-:Y:S01]  /*15be0*/  PLOP3.LUT P0, PT, PT, PT, PT, 0x80, 0x8 ;  /* 0x000000000008781c */ /* 0x000fe20003f0f070 */
[----:B------:R-:W-:-:S12]  /*15bf0*/  IMAD.MOV.U32 R29, RZ, RZ, RZ ;  /* 0x000000ffff1d7224 */ /* 0x000fd800078e00ff */
.L_x_2600:
        /* <DEDUP_REMOVED lines=19> */
.L_x_2599:
[----:B------:R-:W-:Y:S05]  /*15d30*/  BSYNC.RECONVERGENT B1 ;  /* 0x0000000000017941 */ /* 0x000fea0003800200 */
.L_x_2598:
[----:B------:R-:W-:Y:S01]  /*15d40*/  BSSY.RECONVERGENT B1, `(.L_x_2601) ;  /* 0x0000016000017945 */ /* 0x000fe20003800200 */
[----:B------:R-:W-:Y:S01]  /*15d50*/  PLOP3.LUT P0, PT, PT, PT, PT, 0x80, 0x8 ;  /* 0x000000000008781c */ /* 0x000fe20003f0f070 */
[----:B------:R-:W-:-:S12]  /*15d60*/  IMAD.MOV.U32 R32, RZ, RZ, RZ ;  /* 0x000000ffff207224 */ /* 0x000fd800078e00ff */
.L_x_2603:
        /* <DEDUP_REMOVED lines=19> */
.L_x_2602:
[----:B------:R-:W-:Y:S05]  /*15ea0*/  BSYNC.RECONVERGENT B1 ;  /* 0x0000000000017941 */ /* 0x000fea0003800200 */
.L_x_2601:
[----:B------:R-:W-:Y:S01]  /*15eb0*/  BSSY.RECONVERGENT B1, `(.L_x_2604) ;  /* 0x0000016000017945 */ /* 0x000fe20003800200 */
[----:B------:R-:W-:Y:S01]  /*15ec0*/  PLOP3.LUT P0, PT, PT, PT, PT, 0x80, 0x8 ;  /* 0x000000000008781c */ /* 0x000fe20003f0f070 */
[----:B------:R-:W-:-:S12]  /*15ed0*/  IMAD.MOV.U32 R29, RZ, RZ, RZ ;  /* 0x000000ffff1d7224 */ /* 0x000fd800078e00ff */
.L_x_2606:
        /* <DEDUP_REMOVED lines=19> */
.L_x_2605:
[----:B------:R-:W-:Y:S05]  /*16010*/  BSYNC.RECONVERGENT B1 ;  /* 0x0000000000017941 */ /* 0x000fea0003800200 */
.L_x_2604:
[----:B------:R-:W-:Y:S01]  /*16020*/  BSSY.RECONVERGENT B1, `(.L_x_2607) ;  /* 0x0000016000017945 */ /* 0x000fe20003800200 */
[----:B------:R-:W-:Y:S01]  /*16030*/  PLOP3.LUT P0, PT, PT, PT, PT, 0x80, 0x8 ;  /* 0x000000000008781c */ /* 0x000fe20003f0f070 */
[----:B------:R-:W-:-:S12]  /*16040*/  IMAD.MOV.U32 R31, RZ, RZ, RZ ;  /* 0x000000ffff1f7224 */ /* 0x000fd800078e00ff */
.L_x_2609:
        /* <DEDUP_REMOVED lines=19> */
.L_x_2608:
[----:B------:R-:W-:Y:S05]  /*16180*/  BSYNC.RECONVERGENT B1 ;  /* 0x0000000000017941 */ /* 0x000fea0003800200 */
.L_x_2607:
[----:B------:R-:W-:Y:S01]  /*16190*/  BSSY.RECONVERGENT B1, `(.L_x_2610) ;  /* 0x0000016000017945 */ /* 0x000fe20003800200 */
[----:B------:R-:W-:Y:S01]  /*161a0*/  PLOP3.LUT P0, PT, PT, PT, PT, 0x80, 0x8 ;  /* 0x000000000008781c */ /* 0x000fe20003f0f070 */
[----:B------:R-:W-:-:S12]  /*161b0*/  IMAD.MOV.U32 R32, RZ, RZ, RZ ;  /* 0x000000ffff207224 */ /* 0x000fd800078e00ff */
.L_x_2612:
        /* <DEDUP_REMOVED lines=19> */
.L_x_2611:
[----:B------:R-:W-:Y:S05]  /*162f0*/  BSYNC.RECONVERGENT B1 ;  /* 0x0000000000017941 */ /* 0x000fea0003800200 */
.L_x_2610:
[----:B------:R-:W-:Y:S01]  /*16300*/  BSSY.RECONVERGENT B1, `(.L_x_2613) ;  /* 0x0000016000017945 */ /* 0x000fe20003800200 */
[----:B------:R-:W-:Y:S01]  /*16310*/  PLOP3.LUT P0, PT, PT, PT, PT, 0x80, 0x8 ;  /* 0x000000000008781c */ /* 0x000fe20003f0f070 */
[----:B------:R-:W-:-:S12]  /*16320*/  IMAD.MOV.U32 R29, RZ, RZ, RZ ;  /* 0x000000ffff1d7224 */ /* 0x000fd800078e00ff */
.L_x_2615:
        /* <DEDUP_REMOVED lines=19> */
.L_x_2614:
[----:B------:R-:W-:Y:S05]  /*16460*/  BSYNC.RECONVERGENT B1 ;  /* 0x0000000000017941 */ /* 0x000fea0003800200 */
.L_x_2613:
[----:B------:R-:W-:Y:S01]  /*16470*/  BSSY.RECONVERGENT B1, `(.L_x_2616) ;  /* 0x0000016000017945 */ /* 0x000fe20003800200 */
[----:B------:R-:W-:Y:S01]  /*16480*/  PLOP3.LUT P0, PT, PT, PT, PT, 0x80, 0x8 ;  /* 0x000000000008781c */ /* 0x000fe20003f0f070 */
[----:B------:R-:W-:-:S12]  /*16490*/  IMAD.MOV.U32 R29, RZ, RZ, RZ ;  /* 0x000000ffff1d7224 */ /* 0x000fd800078e00ff */
.L_x_2618:
        /* <DEDUP_REMOVED lines=19> */
.L_x_2617:
[----:B------:R-:W-:Y:S05]  /*165d0*/  BSYNC.RECONVERGENT B1 ;  /* 0x0000000000017941 */ /* 0x000fea0003800200 */
.L_x_2616:
[----:B------:R-:W-:Y:S01]  /*165e0*/  BSSY.RECONVERGENT B1, `(.L_x_2619) ;  /* 0x0000016000017945 */ /* 0x000fe20003800200 */
[----:B------:R-:W-:Y:S01]  /*165f0*/  PLOP3.LUT P0, PT, PT, PT, PT, 0x80, 0x8 ;  /* 0x000000000008781c */ /* 0x000fe20003f0f070 */
[----:B------:R-:W-:-:S12]  /*16600*/  IMAD.MOV.U32 R29, RZ, RZ, RZ ;  /* 0x000000ffff1d7224 */ /* 0x000fd800078e00ff */
.L_x_2621:
        /* <DEDUP_REMOVED lines=19> */
.L_x_2620:
[----:B------:R-:W-:Y:S05]  /*16740*/  BSYNC.RECONVERGENT B1 ;  /* 0x0000000000017941 */ /* 0x000fea0003800200 */
.L_x_2619:
[----:B------:R-:W-:Y:S01]  /*16750*/  BSSY.RECONVERGENT B1, `(.L_x_2622) ;  /* 0x0000016000017945 */ /* 0x000fe20003800200 */
[----:B------:R-:W-:Y:S01]  /*16760*/  PLOP3.LUT P0, PT, PT, PT, PT, 0x80, 0x8 ;  /* 0x000000000008781c */ /* 0x000fe20003f0f070 */
[----:B------:R-:W-:-:S12]  /*16770*/  IMAD.MOV.U32 R29, RZ, RZ, RZ ;  /* 0x000000ffff1d7224 */ /* 0x000fd800078e00ff */
.L_x_2624:
        /* <DEDUP_REMOVED lines=19> */
.L_x_2623:
[----:B------:R-:W-:Y:S05]  /*168b0*/  BSYNC.RECONVERGENT B1 ;  /* 0x0000000000017941 */ /* 0x000fea0003800200 */
.L_x_2622:
[----:B------:R-:W-:Y:S01]  /*168c0*/  BSSY.RECONVERGENT B1, `(.L_x_2625) ;  /* 0x0000016000017945 */ /* 0x000fe20003800200 */
[----:B------:R-:W-:Y:S01]  /*168d0*/  PLOP3.LUT P0, PT, PT, PT, PT, 0x80, 0x8 ;  /* 0x000000000008781c */ /* 0x000fe20003f0f070 */
[----:B------:R-:W-:-:S12]  /*168e0*/  IMAD.MOV.U32 R29, RZ, RZ, RZ ;  /* 0x000000ffff1d7224 */ /* 0x000fd800078e00ff */
.L_x_2627:
        /* <DEDUP_REMOVED lines=19> */
.L_x_2626:
[----:B------:R-:W-:Y:S05]  /*16a20*/  BSYNC.RECONVERGENT B1 ;  /* 0x0000000000017941 */ /* 0x000fea0003800200 */
.L_x_2625:
[----:B------:R-:W-:Y:S01]  /*16a30*/  BSSY.RECONVERGENT B1, `(.L_x_2628) ;  /* 0x0000016000017945 */ /* 0x000fe20003800200 */
[----:B------:R-:W-:Y:S01]  /*16a40*/  PLOP3.LUT P0, PT, PT, PT, PT, 0x80, 0x8 ;  /* 0x000000000008781c */ /* 0x000fe20003f0f070 */
[----:B------:R-:W-:-:S12]  /*16a50*/  IMAD.MOV.U32 R32, RZ, RZ, RZ ;  /* 0x000000ffff207224 */ /* 0x000fd800078e00ff */
.L_x_2630:
        /* <DEDUP_REMOVED lines=19> */
.L_x_2629:
[----:B------:R-:W-:Y:S05]  /*16b90*/  BSYNC.RECONVERGENT B1 ;  /* 0x0000000000017941 */ /* 0x000fea0003800200 */
.L_x_2628:
[----:B------:R-:W-:Y:S01]  /*16ba0*/  BSSY.RECONVERGENT B1, `(.L_x_2631) ;  /* 0x0000016000017945 */ /* 0x000fe20003800200 */
[----:B------:R-:W-:Y:S01]  /*16bb0*/  PLOP3.LUT P0, PT, PT, PT, PT, 0x80, 0x8 ;  /* 0x000000000008781c */ /* 0x000fe20003f0f070 */
[----:B------:R-:W-:-:S12]  /*16bc0*/  IMAD.MOV.U32 R29, RZ, RZ, RZ ;  /* 0x000000ffff1d7224 */ /* 0x000fd800078e00ff */
.L_x_2633:
        /* <DEDUP_REMOVED lines=19> */
.L_x_2632:
[----:B------:R-:W-:Y:S05]  /*16d00*/  BSYNC.RECONVERGENT B1 ;  /* 0x0000000000017941 */ /* 0x000fea0003800200 */
.L_x_2631:
[----:B------:R-:W-:Y:S01]  /*16d10*/  BSSY.RECONVERGENT B1, `(.L_x_2634) ;  /* 0x0000016000017945 */ /* 0x000fe20003800200 */
[----:B------:R-:W-:Y:S01]  /*16d20*/  PLOP3.LUT P0, PT, PT, PT, PT, 0x80, 0x8 ;  /* 0x000000000008781c */ /* 0x000fe20003f0f070 */
[----:B------:R-:W-:-:S12]  /*16d30*/  IMAD.MOV.U32 R30, RZ, RZ, RZ ;  /* 0x000000ffff1e7224 */ /* 0x000fd800078e00ff */
.L_x_2636:
        /* <DEDUP_REMOVED lines=19> */
.L_x_2635:
[----:B------:R-:W-:Y:S05]  /*16e70*/  BSYNC.RECONVERGENT B1 ;  /* 0x0000000000017941 */ /* 0x000fea0003800200 */
.L_x_2634:
[----:B------:R-:W-:Y:S01]  /*16e80*/  BSSY.RECONVERGENT B1, `(.L_x_2637) ;  /* 0x0000016000017945 */ /* 0x000fe20003800200 */
[----:B------:R-:W-:Y:S01]  /*16e90*/  PLOP3.LUT P0, PT, PT, PT, PT, 0x80, 0x8 ;  /* 0x000000000008781c */ /* 0x000fe20003f0f070 */
[----:B------:R-:W-:-:S12]  /*16ea0*/  IMAD.MOV.U32 R29, RZ, RZ, RZ ;  /* 0x000000ffff1d7224 */ /* 0x000fd800078e00ff */
.L_x_2639:
        /* <DEDUP_REMOVED lines=19> */
.L_x_2638:
[----:B------:R-:W-:Y:S05]  /*16fe0*/  BSYNC.RECONVERGENT B1 ;  /* 0x0000000000017941 */ /* 0x000fea0003800200 */
.L_x_2637:
[----:B------:R-:W-:Y:S01]  /*16ff0*/  BSSY.RECONVERGENT B1, `(.L_x_2640) ;  /* 0x0000016000017945 */ /* 0x000fe20003800200 */
[----:B------:R-:W-:Y:S01]  /*17000*/  PLOP3.LUT P0, PT, PT, PT, PT, 0x80, 0x8 ;  /* 0x000000000008781c */ /* 0x000fe20003f0f070 */
[----:B------:R-:W-:-:S12]  /*17010*/  IMAD.MOV.U32 R29, RZ, RZ, RZ ;  /* 0x000000ffff1d7224 */ /* 0x000fd800078e00ff */
.L_x_2642:
        /* <DEDUP_REMOVED lines=19> */
.L_x_2641:
[----:B------:R-:W-:Y:S05]  /*17150*/  BSYNC.RECONVERGENT B1 ;  /* 0x0000000000017941 */ /* 0x000fea0003800200 */
.L_x_2640:
[----:B------:R-:W-:Y:S01]  /*17160*/  BSSY.RECONVERGENT B1, `(.L_x_2643) ;  /* 0x0000016000017945 */ /* 0x000fe20003800200 */
[----:B------:R-:W-:Y:S01]  /*17170*/  PLOP3.LUT P0, PT, PT, PT, PT, 0x80, 0x8 ;  /* 0x000000000008781c */ /* 0x000fe20003f0f070 */
[----:B------:R-:W-:-:S12]  /*17180*/  IMAD.MOV.U32 R29, RZ, RZ, RZ ;  /* 0x000000ffff1d7224 */ /* 0x000fd800078e00ff */
.L_x_2645:
        /* <DEDUP_REMOVED lines=19> */
.L_x_2644:
[----:B------:R-:W-:Y:S05]  /*172c0*/  BSYNC.RECONVERGENT B1 ;  /* 0x0000000000017941 */ /* 0x000fea0003800200 */
.L_x_2643:
[----:B------:R-:W-:Y:S01]  /*172d0*/  BSSY.RECONVERGENT B1, `(.L_x_2646) ;  /* 0x0000016000017945 */ /* 0x000fe20003800200 */
[----:B------:R-:W-:Y:S01]  /*172e0*/  PLOP3.LUT P0, PT, PT, PT, PT, 0x80, 0x8 ;  /* 0x000000000008781c */ /* 0x000fe20003f0f070 */
[----:B------:R-:W-:-:S12]  /*172f0*/  IMAD.MOV.U32 R29, RZ, RZ, RZ ;  /* 0x000000ffff1d7224 */ /* 0x000fd800078e00ff */
.L_x_2648:
        /* <DEDUP_REMOVED lines=19> */
.L_x_2647:
[----:B------:R-:W-:Y:S05]  /*17430*/  BSYNC.RECONVERGENT B1 ;  /* 0x0000000000017941 */ /* 0x000fea0003800200 */
.L_x_2646:
[----:B------:R-:W-:Y:S01]  /*17440*/  BSSY.RECONVERGENT B1, `(.L_x_2649) ;  /* 0x0000016000017945 */ /* 0x000fe20003800200 */
[----:B------:R-:W-:Y:S01]  /*17450*/  PLOP3.LUT P0, PT, PT, PT, PT, 0x80, 0x8 ;  /* 0x000000000008781c */ /* 0x000fe20003f0f070 */
[----:B------:R-:W-:-:S12]  /*17460*/  IMAD.MOV.U32 R29, RZ, RZ, RZ ;  /* 0x000000ffff1d7224 */ /* 0x000fd800078e00ff */
.L_x_2651:
        /* <DEDUP_REMOVED lines=19> */
.L_x_2650:
[----:B------:R-:W-:Y:S05]  /*175a0*/  BSYNC.RECONVERGENT B1 ;  /* 0x0000000000017941 */ /* 0x000fea0003800200 */
.L_x_2649:
[----:B------:R-:W-:Y:S01]  /*175b0*/  BSSY.RECONVERGENT B1, `(.L_x_2652) ;  /* 0x0000016000017945 */ /* 0x000fe20003800200 */
[----:B------:R-:W-:Y:S01]  /*175c0*/  PLOP3.LUT P0, PT, PT, PT, PT, 0x80, 0x8 ;  /* 0x000000000008781c */ /* 0x000fe20003f0f070 */
[----:B------:R-:W-:-:S12]  /*175d0*/  IMAD.MOV.U32 R29, RZ, RZ, RZ ;  /* 0x000000ffff1d7224 */ /* 0x000fd800078e00ff */
.L_x_2654:
        /* <DEDUP_REMOVED lines=19> */
.L_x_2653:
[----:B------:R-:W-:Y:S05]  /*17710*/  BSYNC.RECONVERGENT B1 ;  /* 0x0000000000017941 */ /* 0x000fea0003800200 */
.L_x_2652:
[----:B------:R-:W-:Y:S01]  /*17720*/  BSSY.RECONVERGENT B1, `(.L_x_2655) ;  /* 0x0000016000017945 */ /* 0x000fe20003800200 */
[----:B------:R-:W-:Y:S01]  /*17730*/  PLOP3.LUT P0, PT, PT, PT, PT, 0x80, 0x8 ;  /* 0x000000000008781c */ /* 0x000fe20003f0f070 */
[----:B------:R-:W-:-:S12]  /*17740*/  IMAD.MOV.U32 R29, RZ, RZ, RZ ;  /* 0x000000ffff1d7224 */ /* 0x000fd800078e00ff */
.L_x_2657:
        /* <DEDUP_REMOVED lines=19> */
.L_x_2656:
[----:B------:R-:W-:Y:S05]  /*17880*/  BSYNC.RECONVERGENT B1 ;  /* 0x0000000000017941 */ /* 0x000fea0003800200 */
.L_x_2655:
[----:B------:R-:W-:Y:S01]  /*17890*/  BSSY.RECONVERGENT B1, `(.L_x_2658) ;  /* 0x0000016000017945 */ /* 0x000fe20003800200 */
[----:B------:R-:W-:Y:S01]  /*178a0*/  PLOP3.LUT P0, PT, PT, PT, PT, 0x80, 0x8 ;  /* 0x000000000008781c */ /* 0x000fe20003f0f070 */
[----:B------:R-:W-:-:S12]  /*178b0*/  IMAD.MOV.U32 R30, RZ, RZ, RZ ;  /* 0x000000ffff1e7224 */ /* 0x000fd800078e00ff */
.L_x_2660:
        /* <DEDUP_REMOVED lines=19> */
.L_x_2659:
[----:B------:R-:W-:Y:S05]  /*179f0*/  BSYNC.RECONVERGENT B1 ;  /* 0x0000000000017941 */ /* 0x000fea0003800200 */
.L_x_2658:
[----:B------:R-:W-:Y:S01]  /*17a00*/  BSSY.RECONVERGENT B1, `(.L_x_2661) ;  /* 0x0000016000017945 */ /* 0x000fe20003800200 */
[----:B------:R-:W-:Y:S01]  /*17a10*/  PLOP3.LUT P0, PT, PT, PT, PT, 0x80, 0x8 ;  /* 0x000000000008781c */ /* 0x000fe20003f0f070 */
[----:B------:R-:W-:-:S12]  /*17a20*/  IMAD.MOV.U32 R29, RZ, RZ, RZ ;  /* 0x000000ffff1d7224 */ /* 0x000fd800078e00ff */
.L_x_2663:
        /* <DEDUP_REMOVED lines=19> */
.L_x_2662:
[----:B------:R-:W-:Y:S05]  /*17b60*/  BSYNC.RECONVERGENT B1 ;  /* 0x0000000000017941 */ /* 0x000fea0003800200 */
.L_x_2661:
[----:B------:R-:W-:Y:S01]  /*17b70*/  BSSY.RECONVERGENT B1, `(.L_x_2664) ;  /* 0x0000016000017945 */ /* 0x000fe20003800200 */
[----:B------:R-:W-:Y:S01]  /*17b80*/  PLOP3.LUT P0, PT, PT, PT, PT, 0x80, 0x8 ;  /* 0x000000000008781c */ /* 0x000fe20003f0f070 */
[----:B------:R-:W-:-:S12]  /*17b90*/  IMAD.MOV.U32 R29, RZ, RZ, RZ ;  /* 0x000000ffff1d7224 */ /* 0x000fd800078e00ff */
.L_x_2666:
        /* <DEDUP_REMOVED lines=19> */
.L_x_2665:
[----:B------:R-:W-:Y:S05]  /*17cd0*/  BSYNC.RECONVERGENT B1 ;  /* 0x0000000000017941 */ /* 0x000fea0003800200 */
.L_x_2664:
[----:B------:R-:W-:Y:S01]  /*17ce0*/  BSSY.RECONVERGENT B1, `(.L_x_2667) ;  /* 0x0000016000017945 */ /* 0x000fe20003800200 */
[----:B------:R-:W-:Y:S01]  /*17cf0*/  PLOP3.LUT P0, PT, PT, PT, PT, 0x80, 0x8 ;  /* 0x000000000008781c */ /* 0x000fe20003f0f070 */
[----:B------:R-:W-:-:S12]  /*17d00*/  IMAD.MOV.U32 R29, RZ, RZ, RZ ;  /* 0x000000ffff1d7224 */ /* 0x000fd800078e00ff */
.L_x_2669:
        /* <DEDUP_REMOVED lines=19> */
.L_x_2668:
[----:B------:R-:W-:Y:S05]  /*17e40*/  BSYNC.RECONVERGENT B1 ;  /* 0x0000000000017941 */ /* 0x000fea0003800200 */
.L_x_2667:
[----:B------:R-:W-:Y:S01]  /*17e50*/  BSSY.RECONVERGENT B1, `(.L_x_2670) ;  /* 0x0000016000017945 */ /* 0x000fe20003800200 */
[----:B------:R-:W-:Y:S01]  /*17e60*/  PLOP3.LUT P0, PT, PT, PT, PT, 0x80, 0x8 ;  /* 0x000000000008781c */ /* 0x000fe20003f0f070 */
[----:B------:R-:W-:-:S12]  /*17e70*/  IMAD.MOV.U32 R29, RZ, RZ, RZ ;  /* 0x000000ffff1d7224 */ /* 0x000fd800078e00ff */
.L_x_2672:
        /* <DEDUP_REMOVED lines=19> */
.L_x_2671:
[----:B------:R-:W-:Y:S05]  /*17fb0*/  BSYNC.RECONVERGENT B1 ;  /* 0x0000000000017941 */ /* 0x000fea0003800200 */
.L_x_2670:
[----:B------:R-:W-:Y:S01]  /*17fc0*/  BSSY.RECONVERGENT B1, `(.L_x_2673) ;  /* 0x0000016000017945 */ /* 0x000fe20003800200 */
[----:B------:R-:W-:Y:S01]  /*17fd0*/  PLOP3.LUT P0, PT, PT, PT, PT, 0x80, 0x8 ;  /* 0x000000000008781c */ /* 0x000fe20003f0f070 */
[----:B------:R-:W-:-:S12]  /*17fe0*/  IMAD.MOV.U32 R29, RZ, RZ, RZ ;  /* 0x000000ffff1d7224 */ /* 0x000fd800078e00ff */
.L_x_2675:
        /* <DEDUP_REMOVED lines=19> */
.L_x_2674:
[----:B------:R-:W-:Y:S05]  /*18120*/  BSYNC.RECONVERGENT B1 ;  /* 0x0000000000017941 */ /* 0x000fea0003800200 */
.L_x_2673:
[----:B------:R-:W-:Y:S01]  /*18130*/  BSSY.RECONVERGENT B1, `(.L_x_2676) ;  /* 0x0000016000017945 */ /* 0x000fe20003800200 */
[----:B------:R-:W-:Y:S01]  /*18140*/  PLOP3.LUT P0, PT, PT, PT, PT, 0x80, 0x8 ;  /* 0x000000000008781c */ /* 0x000fe20003f0f070 */
[----:B------:R-:W-:-:S12]  /*18150*/  IMAD.MOV.U32 R29, RZ, RZ, RZ ;  /* 0x000000ffff1d7224 */ /* 0x000fd800078e00ff */
.L_x_2678:
        /* <DEDUP_REMOVED lines=19> */
.L_x_2677:
[----:B------:R-:W-:Y:S05]  /*18290*/  BSYNC.RECONVERGENT B1 ;  /* 0x0000000000017941 */ /* 0x000fea0003800200 */
.L_x_2676:
[----:B------:R-:W-:Y:S01]  /*182a0*/  BSSY.RECONVERGENT B1, `(.L_x_2679) ;  /* 0x0000016000017945 */ /* 0x000fe20003800200 */
[----:B------:R-:W-:Y:S01]  /*182b0*/  PLOP3.LUT P0, PT, PT, PT, PT, 0x80, 0x8 ;  /* 0x000000000008781c */ /* 0x000fe20003f0f070 */
[----:B------:R-:W-:-:S12]  /*182c0*/  IMAD.MOV.U32 R29, RZ, RZ, RZ ;  /* 0x000000ffff1d7224 */ /* 0x000fd800078e00ff */
.L_x_2681:
        /* <DEDUP_REMOVED lines=19> */
.L_x_2680:
[----:B------:R-:W-:Y:S05]  /*18400*/  BSYNC.RECONVERGENT B1 ;  /* 0x0000000000017941 */ /* 0x000fea0003800200 */
.L_x_2679:
[----:B------:R-:W-:Y:S01]  /*18410*/  BSSY.RECONVERGENT B1, `(.L_x_2682) ;  /* 0x0000016000017945 */ /* 0x000fe20003800200 */
[----:B------:R-:W-:Y:S01]  /*18420*/  PLOP3.LUT P0, PT, PT, PT, PT, 0x80, 0x8 ;  /* 0x000000000008781c */ /* 0x000fe20003f0f070 */
[----:B------:R-:W-:-:S12]  /*18430*/  IMAD.MOV.U32 R29, RZ, RZ, RZ ;  /* 0x000000ffff1d7224 */ /* 0x000fd800078e00ff */
.L_x_2684:
        /* <DEDUP_REMOVED lines=19> */
.L_x_2683:
[----:B------:R-:W-:Y:S05]  /*18570*/  BSYNC.RECONVERGENT B1 ;  /* 0x0000000000017941 */ /* 0x000fea0003800200 */
.L_x_2682:
[----:B------:R-:W-:Y:S01]  /*18580*/  BSSY.RECONVERGENT B1, `(.L_x_2685) ;  /* 0x0000016000017945 */ /* 0x000fe20003800200 */
[----:B------:R-:W-:Y:S01]  /*18590*/  PLOP3.LUT P0, PT, PT, PT, PT, 0x80, 0x8 ;  /* 0x000000000008781c */ /* 0x000fe20003f0f070 */
[----:B------:R-:W-:-:S12]  /*185a0*/  IMAD.MOV.U32 R30, RZ, RZ, RZ ;  /* 0x000000ffff1e7224 */ /* 0x000fd800078e00ff */
.L_x_2687:
        /* <DEDUP_REMOVED lines=19> */
.L_x_2686:
[----:B------:R-:W-:Y:S05]  /*186e0*/  BSYNC.RECONVERGENT B1 ;  /* 0x0000000000017941 */ /* 0x000fea0003800200 */
.L_x_2685:
[----:B------:R-:W-:Y:S01]  /*186f0*/  BSSY.RECONVERGENT B1, `(.L_x_2688) ;  /* 0x0000016000017945 */ /* 0x000fe20003800200 */
[----:B------:R-:W-:Y:S01]  /*18700*/  PLOP3.LUT P0, PT, PT, PT, PT, 0x80, 0x8 ;  /* 0x000000000008781c */ /* 0x000fe20003f0f070 */
[----:B------:R-:W-:-:S12]  /*18710*/  IMAD.MOV.U32 R29, RZ, RZ, RZ ;  /* 0x000000ffff1d7224 */ /* 0x000fd800078e00ff */
.L_x_2690:
        /* <DEDUP_REMOVED lines=19> */
.L_x_2689:
[----:B------:R-:W-:Y:S05]  /*18850*/  BSYNC.RECONVERGENT B1 ;  /* 0x0000000000017941 */ /* 0x000fea0003800200 */
.L_x_2688:
[----:B------:R-:W-:Y:S01]  /*18860*/  BSSY.RECONVERGENT B1, `(.L_x_2691) ;  /* 0x0000016000017945 */ /* 0x000fe20003800200 */
[----:B------:R-:W-:Y:S01]  /*18870*/  PLOP3.LUT P0, PT, PT, PT, PT, 0x80, 0x8 ;  /* 0x000000000008781c */ /* 0x000fe20003f0f070 */
[----:B------:R-:W-:-:S12]  /*18880*/  IMAD.MOV.U32 R29, RZ, RZ, RZ ;  /* 0x000000ffff1d7224 */ /* 0x000fd800078e00ff */
.L_x_2693:
        /* <DEDUP_REMOVED lines=19> */
.L_x_2692:
[----:B------:R-:W-:Y:S05]  /*189c0*/  BSYNC.RECONVERGENT B1 ;  /* 0x0000000000017941 */ /* 0x000fea0003800200 */
.L_x_2691:
[----:B------:R-:W-:Y:S01]  /*189d0*/  BSSY.RECONVERGENT B1, `(.L_x_2694) ;  /* 0x0000016000017945 */ /* 0x000fe20003800200 */
[----:B------:R-:W-:Y:S01]  /*189e0*/  PLOP3.LUT P0, PT, PT, PT, PT, 0x80, 0x8 ;  /* 0x000000000008781c */ /* 0x000fe20003f0f070 */
[----:B------:R-:W-:-:S12]  /*189f0*/  IMAD.MOV.U32 R29, RZ, RZ, RZ ;  /* 0x000000ffff1d7224 */ /* 0x000fd800078e00ff */
.L_x_2696:
        /* <DEDUP_REMOVED lines=19> */
.L_x_2695:
[----:B------:R-:W-:Y:S05]  /*18b30*/  BSYNC.RECONVERGENT B1 ;  /* 0x0000000000017941 */ /* 0x000fea0003800200 */
.L_x_2694:
[----:B------:R-:W-:Y:S01]  /*18b40*/  BSSY.RECONVERGENT B1, `(.L_x_2697) ;  /* 0x0000016000017945 */ /* 0x000fe20003800200 */
[----:B------:R-:W-:Y:S01]  /*18b50*/  PLOP3.LUT P0, PT, PT, PT, PT, 0x80, 0x8 ;  /* 0x000000000008781c */ /* 0x000fe20003f0f070 */
[----:B------:R-:W-:-:S12]  /*18b60*/  IMAD.MOV.U32 R32, RZ, RZ, RZ ;  /* 0x000000ffff207224 */ /* 0x000fd800078e00ff */
.L_x_2699:
        /* <DEDUP_REMOVED lines=19> */
.L_x_2698:
[----:B------:R-:W-:Y:S05]  /*18ca0*/  BSYNC.RECONVERGENT B1 ;  /* 0x0000000000017941 */ /* 0x000fea0003800200 */
.L_x_2697:
[----:B------:R-:W-:Y:S01]  /*18cb0*/  BSSY.RECONVERGENT B1, `(.L_x_2700) ;  /* 0x0000016000017945 */ /* 0x000fe20003800200 */
[----:B------:R-:W-:Y:S01]  /*18cc0*/  PLOP3.LUT P0, PT, PT, PT, PT, 0x80, 0x8 ;  /* 0x000000000008781c */ /* 0x000fe20003f0f070 */
[----:B------:R-:W-:-:S12]  /*18cd0*/  IMAD.MOV.U32 R29, RZ, RZ, RZ ;  /* 0x000000ffff1d7224 */ /* 0x000fd800078e00ff */
.L_x_2702:
        /* <DEDUP_REMOVED lines=19> */
.L_x_2701:
[----:B------:R-:W-:Y:S05]  /*18e10*/  BSYNC.RECONVERGENT B1 ;  /* 0x0000000000017941 */ /* 0x000fea0003800200 */
.L_x_2700:
[----:B------:R-:W-:Y:S01]  /*18e20*/  BSSY.RECONVERGENT B1, `(.L_x_2703) ;  /* 0x0000016000017945 */ /* 0x000fe20003800200 */
[----:B------:R-:W-:Y:S01]  /*18e30*/  PLOP3.LUT P0, PT, PT, PT, PT, 0x80, 0x8 ;  /* 0x000000000008781c */ /* 0x000fe20003f0f070 */
[----:B------:R-:W-:-:S12]  /*18e40*/  IMAD.MOV.U32 R29, RZ, RZ, RZ ;  /* 0x000000ffff1d7224 */ /* 0x000fd800078e00ff */
.L_x_2705:
        /* <DEDUP_REMOVED lines=19> */
.L_x_2704:
[----:B------:R-:W-:Y:S05]  /*18f80*/  BSYNC.RECONVERGENT B1 ;  /* 0x0000000000017941 */ /* 0x000fea0003800200 */
.L_x_2703:
[----:B------:R-:W-:Y:S01]  /*18f90*/  BSSY.RECONVERGENT B1, `(.L_x_2706) ;  /* 0x0000016000017945 */ /* 0x000fe20003800200 */
[----:B------:R-:W-:Y:S01]  /*18fa0*/  PLOP3.LUT P0, PT, PT, PT, PT, 0x80, 0x8 ;  /* 0x000000000008781c */ /* 0x000fe20003f0f070 */
[----:B------:R-:W-:-:S12]  /*18fb0*/  IMAD.MOV.U32 R29, RZ, RZ, RZ ;  /* 0x000000ffff1d7224 */ /* 0x000fd800078e00ff */
.L_x_2708:
        /* <DEDUP_REMOVED lines=19> */
.L_x_2707:
[----:B------:R-:W-:Y:S05]  /*190f0*/  BSYNC.RECONVERGENT B1 ;  /* 0x0000000000017941 */ /* 0x000fea0003800200 */
.L_x_2706:
[----:B------:R-:W-:Y:S01]  /*19100*/  BSSY.RECONVERGENT B1, `(.L_x_2709) ;  /* 0x0000016000017945 */ /* 0x000fe20003800200 */
[----:B------:R-:W-:Y:S01]  /*19110*/  PLOP3.LUT P0, PT, PT, PT, PT, 0x80, 0x8 ;  /* 0x000000000008781c */ /* 0x000fe20003f0f070 */
[----:B------:R-:W-:-:S12]  /*19120*/  IMAD.MOV.U32 R29, RZ, RZ, RZ ;  /* 0x000000ffff1d7224 */ /* 0x000fd800078e00ff */
.L_x_2711:
        /* <DEDUP_REMOVED lines=19> */
.L_x_2710:
[----:B------:R-:W-:Y:S05]  /*19260*/  BSYNC.RECONVERGENT B1 ;  /* 0x0000000000017941 */ /* 0x000fea0003800200 */
.L_x_2709:
[----:B------:R-:W-:Y:S01]  /*19270*/  BSSY.RECONVERGENT B1, `(.L_x_2712) ;  /* 0x0000016000017945 */ /* 0x000fe20003800200 */
[----:B------:R-:W-:Y:S01]  /*19280*/  PLOP3.LUT P0, PT, PT, PT, PT, 0x80, 0x8 ;  /* 0x000000000008781c */ /* 0x000fe20003f0f070 */
[----:B------:R-:W-:-:S12]  /*19290*/  IMAD.MOV.U32 R29, RZ, RZ, RZ ;  /* 0x000000ffff1d7224 */ /* 0x000fd800078e00ff */
.L_x_2714:
        /* <DEDUP_REMOVED lines=19> */
.L_x_2713:
[----:B------:R-:W-:Y:S05]  /*193d0*/  BSYNC.RECONVERGENT B1 ;  /* 0x0000000000017941 */ /* 0x000fea0003800200 */
.L_x_2712:
[----:B------:R-:W-:Y:S01]  /*193e0*/  BSSY.RECONVERGENT B1, `(.L_x_2715) ;  /* 0x0000016000017945 */ /* 0x000fe20003800200 */
[----:B------:R-:W-:Y:S01]  /*193f0*/  PLOP3.LUT P0, PT, PT, PT, PT, 0x80, 0x8 ;  /* 0x000000000008781c */ /* 0x000fe20003f0f070 */
[----:B------:R-:W-:-:S12]  /*19400*/  IMAD.MOV.U32 R30, RZ, RZ, RZ ;  /* 0x000000ffff1e7224 */ /* 0x000fd800078e00ff */
.L_x_2717:
        /* <DEDUP_REMOVED lines=19> */
.L_x_2716:
[----:B------:R-:W-:Y:S05]  /*19540*/  BSYNC.RECONVERGENT B1 ;  /* 0x0000000000017941 */ /* 0x000fea0003800200 */
.L_x_2715:
[----:B------:R-:W-:Y:S01]  /*19550*/  BSSY.RECONVERGENT B1, `(.L_x_2718) ;  /* 0x0000016000017945 */ /* 0x000fe20003800200 */
[----:B------:R-:W-:Y:S01]  /*19560*/  PLOP3.LUT P0, PT, PT, PT, PT, 0x80, 0x8 ;  /* 0x000000000008781c */ /* 0x000fe20003f0f070 */
[----:B------:R-:W-:-:S12]  /*19570*/  IMAD.MOV.U32 R29, RZ, RZ, RZ ;  /* 0x000000ffff1d7224 */ /* 0x000fd800078e00ff */
.L_x_2720:
        /* <DEDUP_REMOVED lines=19> */
.L_x_2719:
[----:B------:R-:W-:Y:S05]  /*196b0*/  BSYNC.RECONVERGENT B1 ;  /* 0x0000000000017941 */ /* 0x000fea0003800200 */
.L_x_2718:
[----:B------:R-:W-:Y:S01]  /*196c0*/  BSSY.RECONVERGENT B1, `(.L_x_2721) ;  /* 0x0000016000017945 */ /* 0x000fe20003800200 */
[----:B------:R-:W-:Y:S01]  /*196d0*/  PLOP3.LUT P0, PT, PT, PT, PT, 0x80, 0x8 ;  /* 0x000000000008781c */ /* 0x000fe20003f0f070 */
[----:B------:R-:W-:-:S12]  /*196e0*/  IMAD.MOV.U32 R29, RZ, RZ, RZ ;  /* 0x000000ffff1d7224 */ /* 0x000fd800078e00ff */
.L_x_2723:
        /* <DEDUP_REMOVED lines=19> */
.L_x_2722:
[----:B------:R-:W-:Y:S05]  /*19820*/  BSYNC.RECONVERGENT B1 ;  /* 0x0000000000017941 */ /* 0x000fea0003800200 */
.L_x_2721:
[----:B------:R-:W-:Y:S01]  /*19830*/  BSSY.RECONVERGENT B1, `(.L_x_2724) ;  /* 0x0000016000017945 */ /* 0x000fe20003800200 */
[----:B------:R-:W-:Y:S01]  /*19840*/  PLOP3.LUT P0, PT, PT, PT, PT, 0x80, 0x8 ;  /* 0x000000000008781c */ /* 0x000fe20003f0f070 */
[----:B------:R-:W-:-:S12]  /*19850*/  IMAD.MOV.U32 R29, RZ, RZ, RZ ;  /* 0x000000ffff1d7224 */ /* 0x000fd800078e00ff */
.L_x_2726:
        /* <DEDUP_REMOVED lines=19> */
.L_x_2725:
[----:B------:R-:W-:Y:S05]  /*19990*/  BSYNC.RECONVERGENT B1 ;  /* 0x0000000000017941 */ /* 0x000fea0003800200 */
.L_x_2724:
[----:B------:R-:W-:Y:S01]  /*199a0*/  BSSY.RECONVERGENT B1, `(.L_x_2727) ;  /* 0x0000016000017945 */ /* 0x000fe20003800200 */
[----:B------:R-:W-:Y:S01]  /*199b0*/  PLOP3.LUT P0, PT, PT, PT, PT, 0x80, 0x8 ;  /* 0x000000000008781c */ /* 0x000fe20003f0f070 */
[----:B------:R-:W-:-:S12]  /*199c0*/  IMAD.MOV.U32 R32, RZ, RZ, RZ ;  /* 0x000000ffff207224 */ /* 0x000fd800078e00ff */
.L_x_2729:
        /* <DEDUP_REMOVED lines=19> */
.L_x_2728:
[----:B------:R-:W-:Y:S05]  /*19b00*/  BSYNC.RECONVERGENT B1 ;  /* 0x0000000000017941 */ /* 0x000fea0003800200 */
.L_x_2727:
[----:B------:R-:W-:Y:S01]  /*19b10*/  BSSY.RECONVERGENT B1, `(.L_x_2730) ;  /* 0x0000016000017945 */ /* 0x000fe20003800200 */
[----:B------:R-:W-:Y:S01]  /*19b20*/  PLOP3.LUT P0, PT, PT, PT, PT, 0x80, 0x8 ;  /* 0x000000000008781c */ /* 0x000fe20003f0f070 */
[----:B------:R-:W-:-:S12]  /*19b30*/  IMAD.MOV.U32 R29, RZ, RZ, RZ ;  /* 0x000000ffff1d7224 */ /* 0x000fd800078e00ff */
.L_x_2732:
        /* <DEDUP_REMOVED lines=19> */
.L_x_2731:
[----:B------:R-:W-:Y:S05]  /*19c70*/  BSYNC.RECONVERGENT B1 ;  /* 0x0000000000017941 */ /* 0x000fea0003800200 */
.L_x_2730:
[----:B------:R-:W-:Y:S01]  /*19c80*/  BSSY.RECONVERGENT B1, `(.L_x_2733) ;  /* 0x0000016000017945 */ /* 0x000fe20003800200 */
[----:B------:R-:W-:Y:S01]  /*19c90*/  PLOP3.LUT P0, PT, PT, PT, PT, 0x80, 0x8 ;  /* 0x000000000008781c */ /* 0x000fe20003f0f070 */
[----:B------:R-:W-:-:S12]  /*19ca0*/  IMAD.MOV.U32 R29, RZ, RZ, RZ ;  /* 0x000000ffff1d7224 */ /* 0x000fd800078e00ff */
.L_x_2735:
        /* <DEDUP_REMOVED lines=19> */
.L_x_2734:
[----:B------:R-:W-:Y:S05]  /*19de0*/  BSYNC.RECONVERGENT B1 ;  /* 0x0000000000017941 */ /* 0x000fea0003800200 */
.L_x_2733:
[----:B------:R-:W-:Y:S01]  /*19df0*/  BSSY.RECONVERGENT B1, `(.L_x_2736) ;  /* 0x0000016000017945 */ /* 0x000fe20003800200 */
[----:B------:R-:W-:Y:S01]  /*19e00*/  PLOP3.LUT P0, PT, PT, PT, PT, 0x80, 0x8 ;  /* 0x000000000008781c */ /* 0x000fe20003f0f070 */
[----:B------:R-:W-:-:S12]  /*19e10*/  IMAD.MOV.U32 R30, RZ, RZ, RZ ;  /* 0x000000ffff1e7224 */ /* 0x000fd800078e00ff */
.L_x_2738:
        /* <DEDUP_REMOVED lines=19> */
.L_x_2737:
[----:B------:R-:W-:Y:S05]  /*19f50*/  BSYNC.RECONVERGENT B1 ;  /* 0x0000000000017941 */ /* 0x000fea0003800200 */
.L_x_2736:
[----:B------:R-:W-:Y:S01]  /*19f60*/  BSSY.RECONVERGENT B1, `(.L_x_2739) ;  /* 0x0000016000017945 */ /* 0x000fe20003800200 */
[----:B------:R-:W-:Y:S01]  /*19f70*/  PLOP3.LUT P0, PT, PT, PT, PT, 0x80, 0x8 ;  /* 0x000000000008781c */ /* 0x000fe20003f0f070 */
[----:B------:R-:W-:-:S12]  /*19f80*/  IMAD.MOV.U32 R29, RZ, RZ, RZ ;  /* 0x000000ffff1d7224 */ /* 0x000fd800078e00ff */
.L_x_2741:
        /* <DEDUP_REMOVED lines=19> */
.L_x_2740:
[----:B------:R-:W-:Y:S05]  /*1a0c0*/  BSYNC.RECONVERGENT B1 ;  /* 0x0000000000017941 */ /* 0x000fea0003800200 */
.L_x_2739:
[----:B------:R-:W-:Y:S01]  /*1a0d0*/  BSSY.RECONVERGENT B1, `(.L_x_2742) ;  /* 0x0000016000017945 */ /* 0x000fe20003800200 */
[----:B------:R-:W-:Y:S01]  /*1a0e0*/  PLOP3.LUT P0, PT, PT, PT, PT, 0x80, 0x8 ;  /* 0x000000000008781c */ /* 0x000fe20003f0f070 */
[----:B------:R-:W-:-:S12]  /*1a0f0*/  IMAD.MOV.U32 R30, RZ, RZ, RZ ;  /* 0x000000ffff1e7224 */ /* 0x000fd800078e00ff */
.L_x_2744:
        /* <DEDUP_REMOVED lines=19> */
.L_x_2743:
[----:B------:R-:W-:Y:S05]  /*1a230*/  BSYNC.RECONVERGENT B1 ;  /* 0x0000000000017941 */ /* 0x000fea0003800200 */
.L_x_2742:
[----:B------:R-:W-:Y:S01]  /*1a240*/  BSSY.RECONVERGENT B1, `(.L_x_2745) ;  /* 0x0000016000017945 */ /* 0x000fe20003800200 */
[----:B------:R-:W-:Y:S01]  /*1a250*/  PLOP3.LUT P0, PT, PT, PT, PT, 0x80, 0x8 ;  /* 0x000000000008781c */ /* 0x000fe20003f0f070 */
[----:B------:R-:W-:-:S12]  /*1a260*/  IMAD.MOV.U32 R29, RZ, RZ, RZ ;  /* 0x000000ffff1d7224 */ /* 0x000fd800078e00ff */
.L_x_2747:
        /* <DEDUP_REMOVED lines=19> */
.L_x_2746:
[----:B------:R-:W-:Y:S05]  /*1a3a0*/  BSYNC.RECONVERGENT B1 ;  /* 0x0000000000017941 */ /* 0x000fea0003800200 */
.L_x_2745:
[----:B------:R-:W-:Y:S01]  /*1a3b0*/  BSSY.RECONVERGENT B1, `(.L_x_2748) ;  /* 0x0000016000017945 */ /* 0x000fe20003800200 */
[----:B------:R-:W-:Y:S01]  /*1a3c0*/  PLOP3.LUT P0, PT, PT, PT, PT, 0x80, 0x8 ;  /* 0x000000000008781c */ /* 0x000fe20003f0f070 */
[----:B------:R-:W-:-:S12]  /*1a3d0*/  IMAD.MOV.U32 R29, RZ, RZ, RZ ;  /* 0x000000ffff1d7224 */ /* 0x000fd800078e00ff */
.L_x_2750:
        /* <DEDUP_REMOVED lines=19> */
.L_x_2749:
[----:B------:R-:W-:Y:S05]  /*1a510*/  BSYNC.RECONVERGENT B1 ;  /* 0x0000000000017941 */ /* 0x000fea0003800200 */
.L_x_2748:
[----:B------:R-:W-:Y:S01]  /*1a520*/  BSSY.RECONVERGENT B1, `(.L_x_2751) ;  /* 0x0000016000017945 */ /* 0x000fe20003800200 */
[----:B------:R-:W-:Y:S01]  /*1a530*/  PLOP3.LUT P0, PT, PT, PT, PT, 0x80, 0x8 ;  /* 0x000000000008781c */ /* 0x000fe20003f0f070 */
[----:B------:R-:W-:-:S12]  /*1a540*/  IMAD.MOV.U32 R29, RZ, RZ, RZ ;  /* 0x000000ffff1d7224 */ /* 0x000fd800078e00ff */
.L_x_2753:
        /* <DEDUP_REMOVED lines=19> */
.L_x_2752:
[----:B------:R-:W-:Y:S05]  /*1a680*/  BSYNC.RECONVERGENT B1 ;  /* 0x0000000000017941 */ /* 0x000fea0003800200 */
.L_x_2751:
[----:B------:R-:W-:Y:S01]  /*1a690*/  BSSY.RECONVERGENT B1, `(.L_x_2754) ;  /* 0x0000016000017945 */ /* 0x000fe20003800200 */
[----:B------:R-:W-:Y:S01]  /*1a6a0*/  PLOP3.LUT P0, PT, PT, PT, PT, 0x80, 0x8 ;  /* 0x000000000008781c */ /* 0x000fe20003f0f070 */
[----:B------:R-:W-:-:S12]  /*1a6b0*/  IMAD.MOV.U32 R29, RZ, RZ, RZ ;  /* 0x000000ffff1d7224 */ /* 0x000fd800078e00ff */
.L_x_2756:
        /* <DEDUP_REMOVED lines=19> */
.L_x_2755:
[----:B------:R-:W-:Y:S05]  /*1a7f0*/  BSYNC.RECONVERGENT B1 ;  /* 0x0000000000017941 */ /* 0x000fea0003800200 */
.L_x_2754:
[----:B------:R-:W-:Y:S01]  /*1a800*/  BSSY.RECONVERGENT B1, `(.L_x_2757) ;  /* 0x0000016000017945 */ /* 0x000fe20003800200 */
[----:B------:R-:W-:Y:S01]  /*1a810*/  PLOP3.LUT P0, PT, PT, PT, PT, 0x80, 0x8 ;  /* 0x000000000008781c */ /* 0x000fe20003f0f070 */
[----:B------:R-:W-:-:S12]  /*1a820*/  IMAD.MOV.U32 R29, RZ, RZ, RZ ;  /* 0x000000ffff1d7224 */ /* 0x000fd800078e00ff */
.L_x_2759:
        /* <DEDUP_REMOVED lines=19> */
.L_x_2758:
[----:B------:R-:W-:Y:S05]  /*1a960*/  BSYNC.RECONVERGENT B1 ;  /* 0x0000000000017941 */ /* 0x000fea0003800200 */
.L_x_2757:
[----:B------:R-:W-:Y:S01]  /*1a970*/  BSSY.RECONVERGENT B1, `(.L_x_2760) ;  /* 0x0000016000017945 */ /* 0x000fe20003800200 */
[----:B------:R-:W-:Y:S01]  /*1a980*/  PLOP3.LUT P0, PT, PT, PT, PT, 0x80, 0x8 ;  /* 0x000000000008781c */ /* 0x000fe20003f0f070 */
[----:B------:R-:W-:-:S12]  /*1a990*/  IMAD.MOV.U32 R29, RZ, RZ, RZ ;  /* 0x000000ffff1d7224 */ /* 0x000fd800078e00ff */
.L_x_2762:
        /* <DEDUP_REMOVED lines=19> */
.L_x_2761:
[----:B------:R-:W-:Y:S05]  /*1aad0*/  BSYNC.RECONVERGENT B1 ;  /* 0x0000000000017941 */ /* 0x000fea0003800200 */
.L_x_2760:
[----:B------:R-:W-:Y:S01]  /*1aae0*/  BSSY.RECONVERGENT B1, `(.L_x_2763) ;  /* 0x0000016000017945 */ /* 0x000fe20003800200 */
[----:B------:R-:W-:Y:S01]  /*1aaf0*/  PLOP3.LUT P0, PT, PT, PT, PT, 0x80, 0x8 ;  /* 0x000000000008781c */ /* 0x000fe20003f0f070 */
[----:B------:R-:W-:-:S12]  /*1ab00*/  IMAD.MOV.U32 R32, RZ, RZ, RZ ;  /* 0x000000ffff207224 */ /* 0x000fd800078e00ff */
.L_x_2765:
        /* <DEDUP_REMOVED lines=19> */
.L_x_2764:
[----:B------:R-:W-:Y:S05]  /*1ac40*/  BSYNC.RECONVERGENT B1 ;  /* 0x0000000000017941 */ /* 0x000fea0003800200 */
.L_x_2763:
[----:B------:R-:W-:Y:S01]  /*1ac50*/  BSSY.RECONVERGENT B1, `(.L_x_2766) ;  /* 0x0000016000017945 */ /* 0x000fe20003800200 */
[----:B------:R-:W-:Y:S01]  /*1ac60*/  PLOP3.LUT P0, PT, PT, PT, PT, 0x80, 0x8 ;  /* 0x000000000008781c */ /* 0x000fe20003f0f070 */
[----:B------:R-:W-:-:S12]  /*1ac70*/  IMAD.MOV.U32 R32, RZ, RZ, RZ ;  /* 0x000000ffff207224 */ /* 0x000fd800078e00ff */
.L_x_2768:
        /* <DEDUP_REMOVED lines=19> */
.L_x_2767:
[----:B------:R-:W-:Y:S05]  /*1adb0*/  BSYNC.RECONVERGENT B1 ;  /* 0x0000000000017941 */ /* 0x000fea0003800200 */
.L_x_2766:
[----:B------:R-:W-:Y:S01]  /*1adc0*/  BSSY.RECONVERGENT B1, `(.L_x_2769) ;  /* 0x0000016000017945 */ /* 0x000fe20003800200 */
[----:B------:R-:W-:Y:S01]  /*1add0*/  PLOP3.LUT P0, PT, PT, PT, PT, 0x80, 0x8 ;  /* 0x000000000008781c */ /* 0x000fe20003f0f070 */
[----:B------:R-:W-:-:S12]  /*1ade0*/  IMAD.MOV.U32 R29, RZ, RZ, RZ ;  /* 0x000000ffff1d7224 */ /* 0x000fd800078e00ff */
.L_x_2771:
        /* <DEDUP_REMOVED lines=19> */
.L_x_2770:
[----:B------:R-:W-:Y:S05]  /*1af20*/  BSYNC.RECONVERGENT B1 ;  /* 0x0000000000017941 */ /* 0x000fea0003800200 */
.L_x_2769:
[----:B------:R-:W-:Y:S01]  /*1af30*/  BSSY.RECONVERGENT B1, `(.L_x_2772) ;  /* 0x0000016000017945 */ /* 0x000fe20003800200 */
[----:B------:R-:W-:Y:S01]  /*1af40*/  PLOP3.LUT P0, PT, PT, PT, PT, 0x80, 0x8 ;  /* 0x000000000008781c */ /* 0x000fe20003f0f070 */
[----:B------:R-:W-:-:S12]  /*1af50*/  IMAD.MOV.U32 R30, RZ, RZ, RZ ;  /* 0x000000ffff1e7224 */ /* 0x000fd800078e00ff */
.L_x_2774:
        /* <DEDUP_REMOVED lines=19> */
.L_x_2773:
[----:B------:R-:W-:Y:S05]  /*1b090*/  BSYNC.RECONVERGENT B1 ;  /* 0x0000000000017941 */ /* 0x000fea0003800200 */
.L_x_2772:
[----:B------:R-:W-:Y:S01]  /*1b0a0*/  BSSY.RECONVERGENT B1, `(.L_x_2775) ;  /* 0x0000016000017945 */ /* 0x000fe20003800200 */
[----:B------:R-:W-:Y:S01]  /*1b0b0*/  PLOP3.LUT P0, PT, PT, PT, PT, 0x80, 0x8 ;  /* 0x000000000008781c */ /* 0x000fe20003f0f070 */
[----:B------:R-:W-:-:S12]  /*1b0c0*/  IMAD.MOV.U32 R29, RZ, RZ, RZ ;  /* 0x000000ffff1d7224 */ /* 0x000fd800078e00ff */
.L_x_2777:
        /* <DEDUP_REMOVED lines=19> */
.L_x_2776:
[----:B------:R-:W-:Y:S05]  /*1b200*/  BSYNC.RECONVERGENT B1 ;  /* 0x0000000000017941 */ /* 0x000fea0003800200 */
.L_x_2775:
[----:B------:R-:W-:Y:S01]  /*1b210*/  BSSY.RECONVERGENT B1, `(.L_x_2778) ;  /* 0x0000016000017945 */ /* 0x000fe20003800200 */
[----:B------:R-:W-:Y:S01]  /*1b220*/  PLOP3.LUT P0, PT, PT, PT, PT, 0x80, 0x8 ;  /* 0x000000000008781c */ /* 0x000fe20003f0f070 */
[----:B------:R-:W-:-:S12]  /*1b230*/  IMAD.MOV.U32 R29, RZ, RZ, RZ ;  /* 0x000000ffff1d7224 */ /* 0x000fd800078e00ff */
.L_x_2780:
        /* <DEDUP_REMOVED lines=19> */
.L_x_2779:
[----:B------:R-:W-:Y:S05]  /*1b370*/  BSYNC.RECONVERGENT B1 ;  /* 0x0000000000017941 */ /* 0x000fea0003800200 */
.L_x_2778:
[----:B------:R-:W-:Y:S01]  /*1b380*/  BSSY.RECONVERGENT B1, `(.L_x_2781) ;  /* 0x0000016000017945 */ /* 0x000fe20003800200 */
[----:B------:R-:W-:Y:S01]  /*1b390*/  PLOP3.LUT P0, PT, PT, PT, PT, 0x80, 0x8 ;  /* 0x000000000008781c */ /* 0x000fe20003f0f070 */
[----:B------:R-:W-:-:S12]  /*1b3a0*/  IMAD.MOV.U32 R29, RZ, RZ, RZ ;  /* 0x000000ffff1d7224 */ /* 0x000fd800078e00ff */
.L_x_2783:
        /* <DEDUP_REMOVED lines=19> */
.L_x_2782:
[----:B------:R-:W-:Y:S05]  /*1b4e0*/  BSYNC.RECONVERGENT B1 ;  /* 0x0000000000017941 */ /* 0x000fea0003800200 */
.L_x_2781:
[----:B------:R-:W-:Y:S01]  /*1b4f0*/  BSSY.RECONVERGENT B1, `(.L_x_2784) ;  /* 0x0000016000017945 */ /* 0x000fe20003800200 */
[----:B------:R-:W-:Y:S01]  /*1b500*/  PLOP3.LUT P0, PT, PT, PT, PT, 0x80, 0x8 ;  /* 0x000000000008781c */ /* 0x000fe20003f0f070 */
[----:B------:R-:W-:-:S12]  /*1b510*/  IMAD.MOV.U32 R29, RZ, RZ, RZ ;  /* 0x000000ffff1d7224 */ /* 0x000fd800078e00ff */
.L_x_2786:
        /* <DEDUP_REMOVED lines=19> */
.L_x_2785:
[----:B------:R-:W-:Y:S05]  /*1b650*/  BSYNC.RECONVERGENT B1 ;  /* 0x0000000000017941 */ /* 0x000fea0003800200 */
.L_x_2784:
[----:B------:R-:W-:Y:S01]  /*1b660*/  BSSY.RECONVERGENT B1, `(.L_x_2787) ;  /* 0x0000016000017945 */ /* 0x000fe20003800200 */
[----:B------:R-:W-:Y:S01]  /*1b670*/  PLOP3.LUT P0, PT, PT, PT, PT, 0x80, 0x8 ;  /* 0x000000000008781c */ /* 0x000fe20003f0f070 */
[----:B------:R-:W-:-:S12]  /*1b680*/  IMAD.MOV.U32 R29, RZ, RZ, RZ ;  /* 0x000000ffff1d7224 */ /* 0x000fd800078e00ff */
.L_x_2789:
        /* <DEDUP_REMOVED lines=19> */
.L_x_2788:
[----:B------:R-:W-:Y:S05]  /*1b7c0*/  BSYNC.RECONVERGENT B1 ;  /* 0x0000000000017941 */ /* 0x000fea0003800200 */
.L_x_2787:
[----:B------:R-:W-:Y:S01]  /*1b7d0*/  BSSY.RECONVERGENT B1, `(.L_x_2790) ;  /* 0x0000016000017945 */ /* 0x000fe20003800200 */
[----:B------:R-:W-:Y:S01]  /*1b7e0*/  PLOP3.LUT P0, PT, PT, PT, PT, 0x80, 0x8 ;  /* 0x000000000008781c */ /* 0x000fe20003f0f070 */
[----:B------:R-:W-:-:S12]  /*1b7f0*/  IMAD.MOV.U32 R30, RZ, RZ, RZ ;  /* 0x000000ffff1e7224 */ /* 0x000fd800078e00ff */
.L_x_2792:
        /* <DEDUP_REMOVED lines=19> */
.L_x_2791:
[----:B------:R-:W-:Y:S05]  /*1b930*/  BSYNC.RECONVERGENT B1 ;  /* 0x0000000000017941 */ /* 0x000fea0003800200 */
.L_x_2790:
[----:B------:R-:W-:Y:S01]  /*1b940*/  BSSY.RECONVERGENT B1, `(.L_x_2793) ;  /* 0x0000016000017945 */ /* 0x000fe20003800200 */
[----:B------:R-:W-:Y:S01]  /*1b950*/  PLOP3.LUT P0, PT, PT, PT, PT, 0x80, 0x8 ;  /* 0x000000000008781c */ /* 0x000fe20003f0f070 */
[----:B------:R-:W-:-:S12]  /*1b960*/  IMAD.MOV.U32 R32, RZ, RZ, RZ ;  /* 0x000000ffff207224 */ /* 0x000fd800078e00ff */
.L_x_2795:
        /* <DEDUP_REMOVED lines=19> */
.L_x_2794:
[----:B------:R-:W-:Y:S05]  /*1baa0*/  BSYNC.RECONVERGENT B1 ;  /* 0x0000000000017941 */ /* 0x000fea0003800200 */
.L_x_2793:
[----:B------:R-:W-:Y:S01]  /*1bab0*/  BSSY.RECONVERGENT B1, `(.L_x_2796) ;  /* 0x0000016000017945 */ /* 0x000fe20003800200 */
[----:B------:R-:W-:Y:S01]  /*1bac0*/  PLOP3.LUT P0, PT, PT, PT, PT, 0x80, 0x8 ;  /* 0x000000000008781c */ /* 0x000fe20003f0f070 */
[----:B------:R-:W-:-:S12]  /*1bad0*/  IMAD.MOV.U32 R29, RZ, RZ, RZ ;  /* 0x000000ffff1d7224 */ /* 0x000fd800078e00ff */
.L_x_2798:
        /* <DEDUP_REMOVED lines=19> */
.L_x_2797:
[----:B------:R-:W-:Y:S05]  /*1bc10*/  BSYNC.RECONVERGENT B1 ;  /* 0x0000000000017941 */ /* 0x000fea0003800200 */
.L_x_2796:
[----:B------:R-:W-:Y:S01]  /*1bc20*/  BSSY.RECONVERGENT B1, `(.L_x_2799) ;  /* 0x0000016000017945 */ /* 0x000fe20003800200 */
[----:B------:R-:W-:Y:S01]  /*1bc30*/  PLOP3.LUT P0, PT, PT, PT, PT, 0x80, 0x8 ;  /* 0x000000000008781c */ /* 0x000fe20003f0f070 */
[----:B------:R-:W-:-:S12]  /*1bc40*/  IMAD.MOV.U32 R30, RZ, RZ, RZ ;  /* 0x000000ffff1e7224 */ /* 0x000fd800078e00ff */
.L_x_2801:
        /* <DEDUP_REMOVED lines=19> */
.L_x_2800:
[----:B------:R-:W-:Y:S05]  /*1bd80*/  BSYNC.RECONVERGENT B1 ;  /* 0x0000000000017941 */ /* 0x000fea0003800200 */
.L_x_2799:
[----:B------:R-:W-:Y:S01]  /*1bd90*/  BSSY.RECONVERGENT B1, `(.L_x_2802) ;  /* 0x0000016000017945 */ /* 0x000fe20003800200 */
[----:B------:R-:W-:Y:S01]  /*1bda0*/  PLOP3.LUT P0, PT, PT, PT, PT, 0x80, 0x8 ;  /* 0x000000000008781c */ /* 0x000fe20003f0f070 */
[----:B------:R-:W-:-:S12]  /*1bdb0*/  IMAD.MOV.U32 R29, RZ, RZ, RZ ;  /* 0x000000ffff1d7224 */ /* 0x000fd800078e00ff */
.L_x_2804:
        /* <DEDUP_REMOVED lines=19> */
.L_x_2803:
[----:B------:R-:W-:Y:S05]  /*1bef0*/  BSYNC.RECONVERGENT B1 ;  /* 0x0000000000017941 */ /* 0x000fea0003800200 */
.L_x_2802:
[----:B------:R-:W-:Y:S01]  /*1bf00*/  BSSY.RECONVERGENT B1, `(.L_x_2805) ;  /* 0x0000016000017945 */ /* 0x000fe20003800200 */
[----:B------:R-:W-:Y:S01]  /*1bf10*/  PLOP3.LUT P0, PT, PT, PT, PT, 0x80, 0x8 ;  /* 0x000000000008781c */ /* 0x000fe20003f0f070 */
[----:B------:R-:W-:-:S12]  /*1bf20*/  IMAD.MOV.U32 R29, RZ, RZ, RZ ;  /* 0x000000ffff1d7224 */ /* 0x000fd800078e00ff */
.L_x_2807:
        /* <DEDUP_REMOVED lines=19> */
.L_x_2806:
[----:B------:R-:W-:Y:S05]  /*1c060*/  BSYNC.RECONVERGENT B1 ;  /* 0x0000000000017941 */ /* 0x000fea0003800200 */
.L_x_2805:
[----:B------:R-:W-:Y:S01]  /*1c070*/  BSSY.RECONVERGENT B1, `(.L_x_2808) ;  /* 0x0000016000017945 */ /* 0x000fe20003800200 */
[----:B------:R-:W-:Y:S01]  /*1c080*/  PLOP3.LUT P0, PT, PT, PT, PT, 0x80, 0x8 ;  /* 0x000000000008781c */ /* 0x000fe20003f0f070 */
[----:B------:R-:W-:-:S12]  /*1c090*/  IMAD.MOV.U32 R29, RZ, RZ, RZ ;  /* 0x000000ffff1d7224 */ /* 0x000fd800078e00ff */
.L_x_2810:
        /* <DEDUP_REMOVED lines=19> */
.L_x_2809:
[----:B------:R-:W-:Y:S05]  /*1c1d0*/  BSYNC.RECONVERGENT B1 ;  /* 0x0000000000017941 */ /* 0x000fea0003800200 */
.L_x_2808:
[----:B------:R-:W-:Y:S01]  /*1c1e0*/  BSSY.RECONVERGENT B1, `(.L_x_2811) ;  /* 0x0000016000017945 */ /* 0x000fe20003800200 */
[----:B------:R-:W-:Y:S01]  /*1c1f0*/  PLOP3.LUT P0, PT, PT, PT, PT, 0x80, 0x8 ;  /* 0x000000000008781c */ /* 0x000fe20003f0f070 */
[----:B------:R-:W-:-:S12]  /*1c200*/  IMAD.MOV.U32 R29, RZ, RZ, RZ ;  /* 0x000000ffff1d7224 */ /* 0x000fd800078e00ff */
.L_x_2813:
        /* <DEDUP_REMOVED lines=19> */
.L_x_2812:
[----:B------:R-:W-:Y:S05]  /*1c340*/  BSYNC.RECONVERGENT B1 ;  /* 0x0000000000017941 */ /* 0x000fea0003800200 */
.L_x_2811:
[----:B------:R-:W-:Y:S01]  /*1c350*/  BSSY.RECONVERGENT B1, `(.L_x_2814) ;  /* 0x0000016000017945 */ /* 0x000fe20003800200 */
[----:B------:R-:W-:Y:S01]  /*1c360*/  PLOP3.LUT P0, PT, PT, PT, PT, 0x80, 0x8 ;  /* 0x000000000008781c */ /* 0x000fe20003f0f070 */
[----:B------:R-:W-:-:S12]  /*1c370*/  IMAD.MOV.U32 R29, RZ, RZ, RZ ;  /* 0x000000ffff1d7224 */ /* 0x000fd800078e00ff */
.L_x_2816:
        /* <DEDUP_REMOVED lines=19> */
.L_x_2815:
[----:B------:R-:W-:Y:S05]  /*1c4b0*/  BSYNC.RECONVERGENT B1 ;  /* 0x0000000000017941 */ /* 0x000fea0003800200 */
.L_x_2814:
[----:B------:R-:W-:Y:S01]  /*1c4c0*/  BSSY.RECONVERGENT B1, `(.L_x_2817) ;  /* 0x0000016000017945 */ /* 0x000fe20003800200 */
[----:B------:R-:W-:Y:S01]  /*1c4d0*/  PLOP3.LUT P0, PT, PT, PT, PT, 0x80, 0x8 ;  /* 0x000000000008781c */ /* 0x000fe20003f0f070 */
[----:B------:R-:W-:-:S12]  /*1c4e0*/  IMAD.MOV.U32 R32, RZ, RZ, RZ ;  /* 0x000000ffff207224 */ /* 0x000fd800078e00ff */
.L_x_2819:
        /* <DEDUP_REMOVED lines=19> */
.L_x_2818:
[----:B------:R-:W-:Y:S05]  /*1c620*/  BSYNC.RECONVERGENT B1 ;  /* 0x0000000000017941 */ /* 0x000fea0003800200 */
.L_x_2817:
[----:B------:R-:W-:Y:S01]  /*1c630*/  BSSY.RECONVERGENT B1, `(.L_x_2820) ;  /* 0x0000016000017945 */ /* 0x000fe20003800200 */
[----:B------:R-:W-:Y:S01]  /*1c640*/  PLOP3.LUT P0, PT, PT, PT, PT, 0x80, 0x8 ;  /* 0x000000000008781c */ /* 0x000fe20003f0f070 */
[----:B------:R-:W-:-:S12]  /*1c650*/  IMAD.MOV.U32 R32, RZ, RZ, RZ ;  /* 0x000000ffff207224 */ /* 0x000fd800078e00ff */
.L_x_2822:
        /* <DEDUP_REMOVED lines=19> */
.L_x_2821:
[----:B------:R-:W-:Y:S05]  /*1c790*/  BSYNC.RECONVERGENT B1 ;  /* 0x0000000000017941 */ /* 0x000fea0003800200 */
.L_x_2820:
[----:B------:R-:W-:Y:S01]  /*1c7a0*/  BSSY.RECONVERGENT B1, `(.L_x_2823) ;  /* 0x0000016000017945 */ /* 0x000fe20003800200 */
[----:B------:R-:W-:Y:S01]  /*1c7b0*/  PLOP3.LUT P0, PT, PT, PT, PT, 0x80, 0x8 ;  /* 0x000000000008781c */ /* 0x000fe20003f0f070 */
[----:B------:R-:W-:-:S12]  /*1c7c0*/  IMAD.MOV.U32 R32, RZ, RZ, RZ ;  /* 0x000000ffff207224 */ /* 0x000fd800078e00ff */
.L_x_2825:
        /* <DEDUP_REMOVED lines=19> */
.L_x_2824:
[----:B------:R-:W-:Y:S05]  /*1c900*/  BSYNC.RECONVERGENT B1 ;  /* 0x0000000000017941 */ /* 0x000fea0003800200 */
.L_x_2823:
[----:B------:R-:W-:Y:S01]  /*1c910*/  BSSY.RECONVERGENT B1, `(.L_x_2826) ;  /* 0x0000016000017945 */ /* 0x000fe20003800200 */
[----:B------:R-:W-:Y:S01]  /*1c920*/  PLOP3.LUT P0, PT, PT, PT, PT, 0x80, 0x8 ;  /* 0x000000000008781c */ /* 0x000fe20003f0f070 */
[----:B------:R-:W-:-:S12]  /*1c930*/  IMAD.MOV.U32 R29, RZ, RZ, RZ ;  /* 0x000000ffff1d7224 */ /* 0x000fd800078e00ff */
.L_x_2828:
        /* <DEDUP_REMOVED lines=19> */
.L_x_2827:
[----:B------:R-:W-:Y:S05]  /*1ca70*/  BSYNC.RECONVERGENT B1 ;  /* 0x0000000000017941 */ /* 0x000fea0003800200 */
.L_x_2826:
[----:B------:R-:W-:Y:S01]  /*1ca80*/  BSSY.RECONVERGENT B1, `(.L_x_2829) ;  /* 0x0000016000017945 */ /* 0x000fe20003800200 */
[----:B------:R-:W-:Y:S01]  /*1ca90*/  PLOP3.LUT P0, PT, PT, PT, PT, 0x80, 0x8 ;  /* 0x000000000008781c */ /* 0x000fe20003f0f070 */
[----:B------:R-:W-:-:S12]  /*1caa0*/  IMAD.MOV.U32 R30, RZ, RZ, RZ ;  /* 0x000000ffff1e7224 */ /* 0x000fd800078e00ff */
.L_x_2831:
        /* <DEDUP_REMOVED lines=19> */
.L_x_2830:
[----:B------:R-:W-:Y:S05]  /*1cbe0*/  BSYNC.RECONVERGENT B1 ;  /* 0x0000000000017941 */ /* 0x000fea0003800200 */
.L_x_2829:
[----:B------:R-:W-:Y:S01]  /*1cbf0*/  BSSY.RECONVERGENT B1, `(.L_x_2832) ;  /* 0x0000016000017945 */ /* 0x000fe20003800200 */
[----:B------:R-:W-:Y:S01]  /*1cc00*/  PLOP3.LUT P0, PT, PT, PT, PT, 0x80, 0x8 ;  /* 0x000000000008781c */ /* 0x000fe20003f0f070 */
[----:B------:R-:W-:-:S12]  /*1cc10*/  IMAD.MOV.U32 R29, RZ, RZ, RZ ;  /* 0x000000ffff1d7224 */ /* 0x000fd800078e00ff */
.L_x_2834:
        /* <DEDUP_REMOVED lines=19> */
.L_x_2833:
[----:B------:R-:W-:Y:S05]  /*1cd50*/  BSYNC.RECONVERGENT B1 ;  /* 0x0000000000017941 */ /* 0x000fea0003800200 */
.L_x_2832:
[----:B------:R-:W-:Y:S01]  /*1cd60*/  BSSY.RECONVERGENT B1, `(.L_x_2835) ;  /* 0x0000016000017945 */ /* 0x000fe20003800200 */
[----:B------:R-:W-:Y:S01]  /*1cd70*/  PLOP3.LUT P0, PT, PT, PT, PT, 0x80, 0x8 ;  /* 0x000000000008781c */ /* 0x000fe20003f0f070 */
[----:B------:R-:W-:-:S12]  /*1cd80*/  IMAD.MOV.U32 R29, RZ, RZ, RZ ;  /* 0x000000ffff1d7224 */ /* 0x000fd800078e00ff */
.L_x_2837:
        /* <DEDUP_REMOVED lines=19> */
.L_x_2836:
[----:B------:R-:W-:Y:S05]  /*1cec0*/  BSYNC.RECONVERGENT B1 ;  /* 0x0000000000017941 */ /* 0x000fea0003800200 */
.L_x_2835:
[----:B------:R-:W-:Y:S01]  /*1ced0*/  BSSY.RECONVERGENT B1, `(.L_x_2838) ;  /* 0x0000016000017945 */ /* 0x000fe20003800200 */
[----:B------:R-:W-:Y:S01]  /*1cee0*/  PLOP3.LUT P0, PT, PT, PT, PT, 0x80, 0x8 ;  /* 0x000000000008781c */ /* 0x000fe20003f0f070 */
[----:B------:R-:W-:-:S12]  /*1cef0*/  IMAD.MOV.U32 R29, RZ, RZ, RZ ;  /* 0x000000ffff1d7224 */ /* 0x000fd800078e00ff */
.L_x_2840:
        /* <DEDUP_REMOVED lines=19> */
.L_x_2839:
[----:B------:R-:W-:Y:S05]  /*1d030*/  BSYNC.RECONVERGENT B1 ;  /* 0x0000000000017941 */ /* 0x000fea0003800200 */
.L_x_2838:
[----:B------:R-:W-:Y:S01]  /*1d040*/  BSSY.RECONVERGENT B1, `(.L_x_2841) ;  /* 0x0000016000017945 */ /* 0x000fe20003800200 */
[----:B------:R-:W-:Y:S01]  /*1d050*/  PLOP3.LUT P0, PT, PT, PT, PT, 0x80, 0x8 ;  /* 0x000000000008781c */ /* 0x000fe20003f0f070 */
[----:B------:R-:W-:-:S12]  /*1d060*/  IMAD.MOV.U32 R30, RZ, RZ, RZ ;  /* 0x000000ffff1e7224 */ /* 0x000fd800078e00ff */
.L_x_2843:
        /* <DEDUP_REMOVED lines=19> */
.L_x_2842:
[----:B------:R-:W-:Y:S05]  /*1d1a0*/  BSYNC.RECONVERGENT B1 ;  /* 0x0000000000017941 */ /* 0x000fea0003800200 */
.L_x_2841:
[----:B------:R-:W-:Y:S01]  /*1d1b0*/  BSSY.RECONVERGENT B1, `(.L_x_2844) ;  /* 0x0000016000017945 */ /* 0x000fe20003800200 */
[----:B------:R-:W-:Y:S01]  /*1d1c0*/  PLOP3.LUT P0, PT, PT, PT, PT, 0x80, 0x8 ;  /* 0x000000000008781c */ /* 0x000fe20003f0f070 */
[----:B------:R-:W-:-:S12]  /*1d1d0*/  IMAD.MOV.U32 R6, RZ, RZ, RZ ;  /* 0x000000ffff067224 */ /* 0x000fd800078e00ff */
.L_x_2846:
        /* <DEDUP_REMOVED lines=19> */
.L_x_2845:
[----:B------:R-:W-:Y:S05]  /*1d310*/  BSYNC.RECONVERGENT B1 ;  /* 0x0000000000017941 */ /* 0x000fea0003800200 */
.L_x_2844:
[----:B------:R-:W-:Y:S01]  /*1d320*/  BSSY.RECONVERGENT B1, `(.L_x_2847) ;  /* 0x0000016000017945 */ /* 0x000fe20003800200 */
[----:B------:R-:W-:Y:S01]  /*1d330*/  PLOP3.LUT P0, PT, PT, PT, PT, 0x80, 0x8 ;  /* 0x000000000008781c */ /* 0x000fe20003f0f070 */
[----:B------:R-:W-:-:S12]  /*1d340*/  IMAD.MOV.U32 R6, RZ, RZ, RZ ;  /* 0x000000ffff067224 */ /* 0x000fd800078e00ff */
.L_x_2849:
        /* <DEDUP_REMOVED lines=19> */
.L_x_2848:
[----:B------:R-:W-:Y:S05]  /*1d480*/  BSYNC.RECONVERGENT B1 ;  /* 0x0000000000017941 */ /* 0x000fea0003800200 */
.L_x_2847:
[----:B------:R-:W-:Y:S01]  /*1d490*/  BSSY.RECONVERGENT B1, `(.L_x_2850) ;  /* 0x0000016000017945 */ /* 0x000fe20003800200 */
[----:B------:R-:W-:Y:S01]  /*1d4a0*/  PLOP3.LUT P0, PT, PT, PT, PT, 0x80, 0x8 ;  /* 0x000000000008781c */ /* 0x000fe20003f0f070 */
[----:B------:R-:W-:-:S12]  /*1d4b0*/  IMAD.MOV.U32 R27, RZ, RZ, RZ ;  /* 0x000000ffff1b7224 */ /* 0x000fd800078e00ff */
.L_x_2852:
        /* <DEDUP_REMOVED lines=19> */
.L_x_2851:
[----:B------:R-:W-:Y:S05]  /*1d5f0*/  BSYNC.RECONVERGENT B1 ;  /* 0x0000000000017941 */ /* 0x000fea0003800200 */
.L_x_2850:
[----:B------:R-:W-:Y:S01]  /*1d600*/  BSSY.RECONVERGENT B1, `(.L_x_2853) ;  /* 0x0000016000017945 */ /* 0x000fe20003800200 */
[----:B------:R-:W-:Y:S01]  /*1d610*/  PLOP3.LUT P0, PT, PT, PT, PT, 0x80, 0x8 ;  /* 0x000000000008781c */ /* 0x000fe20003f0f070 */
[----:B------:R-:W-:-:S12]  /*1d620*/  IMAD.MOV.U32 R30, RZ, RZ, RZ ;  /* 0x000000ffff1e7224 */ /* 0x000fd800078e00ff */
.L_x_2855:
        /* <DEDUP_REMOVED lines=19> */
.L_x_2854:
[----:B------:R-:W-:Y:S05]  /*1d760*/  BSYNC.RECONVERGENT B1 ;  /* 0x0000000000017941 */ /* 0x000fea0003800200 */
.L_x_2853:
[----:B------:R-:W-:Y:S01]  /*1d770*/  BSSY.RECONVERGENT B1, `(.L_x_2856) ;  /* 0x0000016000017945 */ /* 0x000fe20003800200 */
[----:B------:R-:W-:Y:S01]  /*1d780*/  PLOP3.LUT P0, PT, PT, PT, PT, 0x80, 0x8 ;  /* 0x000000000008781c */ /* 0x000fe20003f0f070 */
[----:B------:R-:W-:-:S12]  /*1d790*/  IMAD.MOV.U32 R20, RZ, RZ, RZ ;  /* 0x000000ffff147224 */ /* 0x000fd800078e00ff */
.L_x_2858:
        /* <DEDUP_REMOVED lines=19> */
.L_x_2857:
[----:B------:R-:W-:Y:S05]  /*1d8d0*/  BSYNC.RECONVERGENT B1 ;  /* 0x0000000000017941 */ /* 0x000fea0003800200 */
.L_x_2856:
[----:B------:R-:W-:Y:S01]  /*1d8e0*/  BSSY.RECONVERGENT B1, `(.L_x_2859) ;  /* 0x0000016000017945 */ /* 0x000fe20003800200 */
[----:B------:R-:W-:Y:S01]  /*1d8f0*/  PLOP3.LUT P0, PT, PT, PT, PT, 0x80, 0x8 ;  /* 0x000000000008781c */ /* 0x000fe20003f0f070 */
[----:B------:R-:W-:-:S12]  /*1d900*/  IMAD.MOV.U32 R33, RZ, RZ, RZ ;  /* 0x000000ffff217224 */ /* 0x000fd800078e00ff */
.L_x_2861:
        /* <DEDUP_REMOVED lines=19> */
.L_x_2860:
[----:B------:R-:W-:Y:S05]  /*1da40*/  BSYNC.RECONVERGENT B1 ;  /* 0x0000000000017941 */ /* 0x000fea0003800200 */
.L_x_2859:
[----:B------:R-:W-:Y:S01]  /*1da50*/  BSSY.RECONVERGENT B1, `(.L_x_2862) ;  /* 0x0000016000017945 */ /* 0x000fe20003800200 */
[----:B------:R-:W-:Y:S01]  /*1da60*/  PLOP3.LUT P0, PT, PT, PT, PT, 0x80, 0x8 ;  /* 0x000000000008781c */ /* 0x000fe20003f0f070 */
[----:B------:R-:W-:-:S12]  /*1da70*/  IMAD.MOV.U32 R33, RZ, RZ, RZ ;  /* 0x000000ffff217224 */ /* 0x000fd800078e00ff */
.L_x_2864:
        /* <DEDUP_REMOVED lines=19> */
.L_x_2863:
[----:B------:R-:W-:Y:S05]  /*1dbb0*/  BSYNC.RECONVERGENT B1 ;  /* 0x0000000000017941 */ /* 0x000fea0003800200 */
.L_x_2862:
[----:B------:R-:W-:Y:S01]  /*1dbc0*/  BSSY.RECONVERGENT B1, `(.L_x_2865) ;  /* 0x0000016000017945 */ /* 0x000fe20003800200 */
[----:B------:R-:W-:Y:S01]  /*1dbd0*/  PLOP3.LUT P0, PT, PT, PT, PT, 0x80, 0x8 ;  /* 0x000000000008781c */ /* 0x000fe20003f0f070 */
[----:B------:R-:W-:-:S12]  /*1dbe0*/  IMAD.MOV.U32 R20, RZ, RZ, RZ ;  /* 0x000000ffff147224 */ /* 0x000fd800078e00ff */
.L_x_2867:
        /* <DEDUP_REMOVED lines=19> */
.L_x_2866:
[----:B------:R-:W-:Y:S05]  /*1dd20*/  BSYNC.RECONVERGENT B1 ;  /* 0x0000000000017941 */ /* 0x000fea0003800200 */
.L_x_2865:
[----:B------:R-:W-:Y:S01]  /*1dd30*/  BSSY.RECONVERGENT B1, `(.L_x_2868) ;  /* 0x0000016000017945 */ /* 0x000fe20003800200 */
[----:B------:R-:W-:Y:S01]  /*1dd40*/  PLOP3.LUT P0, PT, PT, PT, PT, 0x80, 0x8 ;  /* 0x000000000008781c */ /* 0x000fe20003f0f070 */
[----:B------:R-:W-:-:S12]  /*1dd50*/  IMAD.MOV.U32 R20, RZ, RZ, RZ ;  /* 0x000000ffff147224 */ /* 0x000fd800078e00ff */
.L_x_2870:
        /* <DEDUP_REMOVED lines=19> */
.L_x_2869:
[----:B------:R-:W-:Y:S05]  /*1de90*/  BSYNC.RECONVERGENT B1 ;  /* 0x0000000000017941 */ /* 0x000fea0003800200 */
.L_x_2868:
[----:B------:R-:W-:Y:S01]  /*1dea0*/  BSSY.RECONVERGENT B1, `(.L_x_2871) ;  /* 0x0000016000017945 */ /* 0x000fe20003800200 */
[----:B------:R-:W-:Y:S01]  /*1deb0*/  PLOP3.LUT P0, PT, PT, PT, PT, 0x80, 0x8 ;  /* 0x000000000008781c */ /* 0x000fe20003f0f070 */
[----:B------:R-:W-:-:S12]  /*1dec0*/  IMAD.MOV.U32 R20, RZ, RZ, RZ ;  /* 0x000000ffff147224 */ /* 0x000fd800078e00ff */
.L_x_2873:
        /* <DEDUP_REMOVED lines=19> */
.L_x_2872:
[----:B------:R-:W-:Y:S05]  /*1e000*/  BSYNC.RECONVERGENT B1 ;  /* 0x0000000000017941 */ /* 0x000fea0003800200 */
.L_x_2871:
[----:B------:R-:W-:Y:S01]  /*1e010*/  PLOP3.LUT P0, PT, PT, PT, PT, 0x80, 0x8 ;  /* 0x000000000008781c */ /* 0x000fe20003f0f070 */
[----:B------:R-:W-:-:S12]  /*1e020*/  IMAD.MOV.U32 R20, RZ, RZ, RZ ;  /* 0x000000ffff147224 */ /* 0x000fd800078e00ff */
.L_x_2874:
        /* <DEDUP_REMOVED lines=19> */
.L_x_2468:
[----:B01----:R-:W-:Y:S05]  /*1e160*/  BSYNC.RECONVERGENT B0 ;  /* 0x0000000000007941 */ /* 0x003fea0003800200 */
.L_x_2467:
[----:B------:R-:W-:-:S07]  /*1e170*/  IMAD.MOV.U32 R25, RZ, RZ, 0x2 ;  /* 0x00000002ff197424 */ /* 0x000fce00078e00ff */
.L_x_2932:
[----:B------:R-:W0:Y:S01]  /*1e180*/  S2R R21, SR_CgaCtaId ;  /* 0x0000000000157919 */ /* 0x000e220000008800 */
[----:B------:R-:W-:Y:S01]  /*1e190*/  MOV R20, 0x400 ;  /* 0x0000040000147802 */ /* 0x000fe20000000f00 */
[----:B------:R-:W-:Y:S01]  /*1e1a0*/  IMAD.MOV R30, RZ, RZ, -R25 ;  /* 0x000000ffff1e7224 */ /* 0x000fe200078e0a19 */
[----:B------:R-:W-:Y:S01]  /*1e1b0*/  IADD3 R34, PT, PT, R25, -0x1, RZ ;  /* 0xffffffff19227810 */ /* 0x000fe20007ffe0ff */
[----:B------:R-:W-:Y:S06]  /*1e1c0*/  BAR.SYNC.DEFER_BLOCKING 0x0 ;  /* 0x0000000000007b1d */ /* 0x000fec0000010000 */
[----:B------:R-:W1:Y:S01]  /*1e1d0*/  LDCU UR4, c[0x0][0x3c0] ;  /* 0x00007800ff0477ac */ /* 0x000e620008000800 */
[----:B------:R-:W-:Y:S01]  /*1e1e0*/  BSSY.RECONVERGENT B0, `(.L_x_2875) ;  /* 0x000004b000007945 */ /* 0x000fe20003800200 */
[----:B0-----:R-:W-:-:S02]  /*1e1f0*/  LEA R20, R21, R20, 0x18 ;  /* 0x0000001415147211 */ /* 0x001fc400078ec0ff */
[C---:B------:R-:W-:Y:S02]  /*1e200*/  LOP3.LUT R21, R17.reuse, R30, RZ, 0xc0, !PT ;  /* 0x0000001e11157212 */ /* 0x040fe400078ec0ff */
[----:B------:R-:W-:Y:S01]  /*1e210*/  SHF.R.U32.HI R30, RZ, 0x1, R25 ;  /* 0x00000001ff1e7819 */ /* 0x000fe20000011619 */
[----:B------:R-:W-:Y:S02]  /*1e220*/  IMAD R31, R17, 0x44, R20 ;  /* 0x00000044111f7824 */ /* 0x000fe400078e0214 */
[----:B------:R-:W-:-:S03]  /*1e230*/  IMAD R21, R21, 0x11, RZ ;  /* 0x0000001115157824 */ /* 0x000fc600078e02ff */
[----:B------:R0:W-:Y:S02]  /*1e240*/  STS [R31+0x4], R19 ;  /* 0x000004131f007388 */ /* 0x0001e40000000800 */
[----:B------:R-:W-:Y:S02]  /*1e250*/  VIMNMX R21, PT, PT, R16, R21, PT ;  /* 0x0000001510157248 */ /* 0x000fe40003fe0100 */
[----:B------:R-:W-:Y:S03]  /*1e260*/  STS [R31+0x1c], R0 ;  /* 0x00001c001f007388 */ /* 0x000fe60000000800 */
[----:B------:R-:W-:Y:S01]  /*1e270*/  IMAD R33, R30, 0x11, R21 ;  /* 0x000000111e217824 */ /* 0x000fe200078e0215 */
[----:B------:R2:W-:Y:S01]  /*1e280*/  STS [R31+0x2c], R2 ;  /* 0x00002c021f007388 */ /* 0x0005e20000000800 */
[----:B0-----:R-:W-:-:S03]  /*1e290*/  LOP3.LUT R19, R34, R17, RZ, 0xc0, !PT ;  /* 0x0000001122137212 */ /* 0x001fc600078ec0ff */
[----:B------:R-:W-:Y:S01]  /*1e2a0*/  VIMNMX R32, PT, PT, R16, R33, PT ;  /* 0x0000002110207248 */ /* 0x000fe20003fe0100 */
[----:B------:R0:W-:Y:S01]  /*1e2b0*/  STS [R31+0x40], R6 ;  /* 0x000040061f007388 */ /* 0x0001e20000000800 */
[----:B------:R-:W-:-:S03]  /*1e2c0*/  IMAD R19, R19, 0x11, RZ ;  /* 0x0000001113137824 */ /* 0x000fc600078e02ff */
[----:B------:R-:W-:Y:S01]  /*1e2d0*/  IMAD R33, R30, 0x11, R32 ;  /* 0x000000111e217824 */ /* 0x000fe200078e0220 */
[----:B---3--:R3:W-:Y:S01]  /*1e2e0*/  STS [R31], R26 ;  /* 0x0000001a1f007388 */ /* 0x0087e20000000800 */
[----:B------:R-:W-:-:S03]  /*1e2f0*/  VIMNMX R19, PT, PT, R16, R19, PT ;  /* 0x0000001310137248 */ /* 0x000fc60003fe0100 */
[----:B------:R-:W-:Y:S01]  /*1e300*/  VIMNMX R33, PT, PT, R16, R33, PT ;  /* 0x0000002110217248 */ /* 0x000fe20003fe0100 */
[----:B------:R3:W-:Y:S01]  /*1e310*/  STS [R31+0x8], R27 ;  /* 0x0000081b1f007388 */ /* 0x0007e20000000800 */
[----:B--2---:R-:W-:-:S03]  /*1e320*/  VIADDMNMX R2, R32, -R21, R19, PT ;  /* 0x8000001520027246 */ /* 0x004fc60003800113 */
[----:B------:R-:W-:Y:S01]  /*1e330*/  IMAD.IADD R0, R33, 0x1, -R32 ;  /* 0x0000000121007824 */ /* 0x000fe200078e0a20 */
[----:B------:R3:W-:Y:S04]  /*1e340*/  STS [R31+0xc], R5 ;  /* 0x00000c051f007388 */ /* 0x0007e80000000800 */
[C---:B------:R-:W-:Y:S01]  /*1e350*/  ISETP.GE.AND P0, PT, R19.reuse, R0, PT ;  /* 0x000000001300720c */ /* 0x040fe20003f06270 */
[----:B------:R-:W-:Y:S01]  /*1e360*/  IMAD.IADD R0, R19, 0x1, -R0 ;  /* 0x0000000113007824 */ /* 0x000fe200078e0a00 */
[----:B------:R3:W-:Y:S04]  /*1e370*/  STS [R31+0x10], R28 ;  /* 0x0000101c1f007388 */ /* 0x0007e80000000800 */
[----:B0-----:R-:W-:Y:S01]  /*1e380*/  SEL R6, R0, RZ, P0 ;  /* 0x000000ff00067207 */ /* 0x001fe20000000000 */
        /* <DEDUP_REMOVED lines=12> */
[----:B---3--:R-:W-:Y:S01]  /*1e450*/  MOV R7, R2 ;  /* 0x0000000200077202 */ /* 0x008fe20000000f00 */
[----:B------:R-:W-:-:S07]  /*1e460*/  IMAD.IADD R0, R19, 0x1, R32 ;  /* 0x0000000113007824 */ /* 0x000fce00078e0220 */
.L_x_2880:
[----:B------:R-:W-:Y:S01]  /*1e470*/  IMAD.IADD R2, R7, 0x1, -R6 ;  /* 0x0000000107027824 */ /* 0x000fe200078e0a06 */
[----:B------:R-:W-:Y:S01]  /*1e480*/  BSSY.RECONVERGENT B1, `(.L_x_2877) ;  /* 0x000001d000017945 */ /* 0x000fe20003800200 */
[----:B------:R-:W-:Y:S01]  /*1e490*/  PLOP3.LUT P0, PT, PT, PT, PT, 0x80, 0x8 ;  /* 0x000000000008781c */ /* 0x000fe20003f0f070 */
[----:B------:R-:W-:Y:S02]  /*1e4a0*/  IMAD.MOV.U32 R9, RZ, RZ, R7 ;  /* 0x000000ffff097224 */ /* 0x000fe400078e0007 */
[----:B------:R-:W-:Y:S01]  /*1e4b0*/  LEA.HI R3, R2, R2, RZ, 0x1 ;  /* 0x0000000202037211 */ /* 0x000fe200078f08ff */
[----:B------:R-:W-:-:S03]  /*1e4c0*/  IMAD.MOV.U32 R2, RZ, RZ, RZ ;  /* 0x000000ffff027224 */ /* 0x000fc600078e00ff */
[----:B------:R-:W-:-:S04]  /*1e4d0*/  LEA.HI.SX32 R8, R3, R6, 0x1f ;  /* 0x0000000603087211 */ /* 0x000fc800078ffaff */
[-C--:B------:R-:W-:Y:S02]  /*1e4e0*/  LOP3.LUT R5, RZ, R8.reuse, RZ, 0x33, !PT ;  /* 0x00000008ff057212 */ /* 0x080fe400078e33ff */
[----:B------:R-:W-:-:S03]  /*1e4f0*/  IADD3 R3, PT, PT, R21, R8, RZ ;  /* 0x0000000815037210 */ /* 0x000fc60007ffe0ff */
[----:B------:R-:W-:Y:S02]  /*1e500*/  IMAD.IADD R5, R0, 0x1, R5 ;  /* 0x0000000100057824 */ /* 0x000fe400078e0205 */
[----:B------:R-:W-:-:S03]  /*1e510*/  IMAD R3, R3, 0x4, R20 ;  /* 0x0000000403037824 */ /* 0x000fc600078e0214 */
[----:B------:R-:W-:Y:S02]  /*1e520*/  LEA R5, R5, R20, 0x2 ;  /* 0x0000001405057211 */ /* 0x000fe400078e10ff */
[----:B------:R0:W1:Y:S04]  /*1e530*/  LDS R23, [R3] ;  /* 0x0000000003177984 */ /* 0x0000680000000800 */
[----:B------:R0:W2:Y:S02]  /*1e540*/  LDS R27, [R5] ;  /* 0x00000000051b7984 */ /* 0x0000a40000000800 */
.L_x_2879:
[----:B0-----:R-:W0:Y:S01]  /*1e550*/  LDC.64 R4, c[0x0][0x3c8] ;  /* 0x0000f200ff047b82 */ /* 0x001e220000000a00 */
[C---:B--2---:R-:W-:Y:S02]  /*1e560*/  IMAD R3, R2.reuse, UR4, R27 ;  /* 0x0000000402037c24 */ /* 0x044fe4000f8e021b */
[----:B-1----:R-:W-:Y:S02]  /*1e570*/  IMAD R7, R2, UR4, R23 ;  /* 0x0000000402077c24 */ /* 0x002fe4000f8e0217 */
[----:B0-----:R-:W-:-:S04]  /*1e580*/  IMAD.WIDE R2, R3, 0x4, R4 ;  /* 0x0000000403027825 */ /* 0x001fc800078e0204 */
[----:B------:R-:W-:Y:S02]  /*1e590*/  IMAD.WIDE R4, R7, 0x4, R4 ;  /* 0x0000000407047825 */ /* 0x000fe400078e0204 */
[----:B------:R-:W2:Y:S04]  /*1e5a0*/  LDG.E R2, desc[UR6][R2.64] ;  /* 0x0000000602027981 */ /* 0x000ea8000c1e1900 */
[----:B------:R-:W2:Y:S01]  /*1e5b0*/  LDG.E R5, desc[UR6][R4.64] ;  /* 0x0000000604057981 */ /* 0x000ea2000c1e1900 */
        /* <DEDUP_REMOVED lines=9> */
.L_x_2878:
[----:B------:R-:W-:Y:S05]  /*1e650*/  BSYNC.RECONVERGENT B1 ;  /* 0x0000000000017941 */ /* 0x000fea0003800200 */
.L_x_2877:
[----:B------:R-:W-:-:S04]  /*1e660*/  @P2 IADD3 R6, PT, PT, R8, 0x1, RZ ;  /* 0x0000000108062810 */ /* 0x000fc80007ffe0ff */
[----:B------:R-:W-:-:S13]  /*1e670*/  ISETP.GE.AND P0, PT, R6, R7, PT ;  /* 0x000000070600720c */ /* 0x000fda0003f06270 */
[----:B------:R-:W-:Y:S05]  /*1e680*/  @!P0 BRA `(.L_x_2880) ;  /* 0xfffffffc00788947 */ /* 0x000fea000383ffff */
.L_x_2876:
[----:B------:R-:W-:Y:S05]  /*1e690*/  BSYNC.RECONVERGENT B0 ;  /* 0x0000000000007941 */ /* 0x000fea0003800200 */
.L_x_2875:
[----:B------:R-:W-:Y:S01]  /*1e6a0*/  IMAD.IADD R21, R21, 0x1, R6 ;  /* 0x0000000115157824 */ /* 0x000fe200078e0206 */
[----:B------:R-:W-:Y:S01]  /*1e6b0*/  IADD3 R6, PT, PT, -R6, R32, R19 ;  /* 0x0000002006067210 */ /* 0x000fe20007ffe113 */
[----:B------:R-:W0:Y:S01]  /*1e6c0*/  LDCU UR4, c[0x0][0x3c0] ;  /* 0x00007800ff0477ac */ /* 0x000e220008000800 */
[----:B------:R-:W-:Y:S01]  /*1e6d0*/  BSSY.RECONVERGENT B0, `(.L_x_2881) ;  /* 0x000001d000007945 */ /* 0x000fe20003800200 */
[----:B---3--:R-:W-:Y:S01]  /*1e6e0*/  IMAD R8, R21, 0x4, R20 ;  /* 0x0000000415087824 */ /* 0x008fe200078e0214 */
[C---:B------:R-:W-:Y:S02]  /*1e6f0*/  LEA R19, R6.reuse, R20, 0x2 ;  /* 0x0000001406137211 */ /* 0x040fe400078e10ff */
[----:B------:R-:W-:Y:S02]  /*1e700*/  ISETP.GE.AND P1, PT, R6, R33, PT ;  /* 0x000000210600720c */ /* 0x000fe40003f26270 */
[----:B------:R1:W2:Y:S01]  /*1e710*/  LDS R34, [R8] ;  /* 0x0000000008227984 */ /* 0x0002a20000000800 */
[----:B------:R-:W-:-:S03]  /*1e720*/  PLOP3.LUT P0, PT, PT, PT, PT, 0x8, 0x80 ;  /* 0x000000000080781c */ /* 0x000fc60003f0e170 */
[----:B------:R1:W3:Y:S07]  /*1e730*/  LDS R35, [R19] ;  /* 0x0000000013237984 */ /* 0x0002ee0000000800 */
[----:B0-----:R-:W-:Y:S05]  /*1e740*/  @P1 BRA `(.L_x_2882) ;  /* 0x0000000000541947 */ /* 0x001fea0003800000 */
[----:B------:R-:W-:Y:S02]  /*1e750*/  ISETP.GE.AND P1, PT, R21, R32, PT ;  /* 0x000000201500720c */ /* 0x000fe40003f26270 */
[----:B------:R-:W-:-:S11]  /*1e760*/  PLOP3.LUT P0, PT, PT, PT, PT, 0x80, 0x8 ;  /* 0x000000000008781c */ /* 0x000fd60003f0f070 */
[----:B------:R-:W-:Y:S05]  /*1e770*/  @P1 BRA `(.L_x_2882) ;  /* 0x0000000000481947 */ /* 0x000fea0003800000 */
[----:B------:R-:W-:Y:S01]  /*1e780*/  PLOP3.LUT P1, PT, PT, PT, PT, 0x80, 0x8 ;  /* 0x000000000008781c */ /* 0x000fe20003f2f070 */
[----:B------:R-:W-:-:S12]  /*1e790*/  IMAD.MOV.U32 R0, RZ, RZ, RZ ;  /* 0x000000ffff007224 */ /* 0x000fd800078e00ff */
.L_x_2883:
        /* <DEDUP_REMOVED lines=16> */
.L_x_2882:
[----:B------:R-:W-:Y:S05]  /*1e8a0*/  BSYNC.RECONVERGENT B0 ;  /* 0x0000000000007941 */ /* 0x000fea0003800200 */
.L_x_2881:
        /* <DEDUP_REMOVED lines=11> */
[----:B0-2---:R-:W-:Y:S05]  /*1e960*/  @P2 BRA `(.L_x_2885) ;  /* 0x0000000000542947 */ /* 0x005fea0003800000 */
[----:B------:R-:W-:Y:S02]  /*1e970*/  ISETP.GE.AND P0, PT, R9, R32, PT ;  /* 0x000000200900720c */ /* 0x000fe40003f06270 */
[----:B------:R-:W-:-:S11]  /*1e980*/  PLOP3.LUT P1, PT, PT, PT, PT, 0x80, 0x8 ;  /* 0x000000000008781c */ /* 0x000fd60003f2f070 */
[----:B------:R-:W-:Y:S05]  /*1e990*/  @P0 BRA `(.L_x_2885) ;  /* 0x0000000000480947 */ /* 0x000fea0003800000 */
[----:B------:R-:W0:Y:S01]  /*1e9a0*/  LDC.64 R2, c[0x0][0x3c8] ;  /* 0x0000f200ff027b82 */ /* 0x000e220000000a00 */
[----:B------:R-:W-:Y:S01]  /*1e9b0*/  PLOP3.LUT P0, PT, PT, PT, PT, 0x80, 0x8 ;  /* 0x000000000008781c */ /* 0x000fe20003f0f070 */
[----:B------:R-:W-:-:S12]  /*1e9c0*/  IMAD.MOV.U32 R4, RZ, RZ, RZ ;  /* 0x000000ffff047224 */ /* 0x000fd800078e00ff */
.L_x_2886:
[C---:B---3--:R-:W-:Y:S02]  /*1e9d0*/  IMAD R7, R4.reuse, UR4, R35 ;  /* 0x0000000404077c24 */ /* 0x048fe4000f8e0223 */
        /* <DEDUP_REMOVED lines=14> */
.L_x_2885:
[----:B------:R-:W-:Y:S05]  /*1eac0*/  BSYNC.RECONVERGENT B0 ;  /* 0x0000000000007941 */ /* 0x000fea0003800200 */
.L_x_2884:
[C---:B------:R-:W-:Y:S01]  /*1ead0*/  VIADD R6, R0.reuse, 0x1 ;  /* 0x0000000100067836 */ /* 0x040fe20000000000 */
[----:B------:R-:W-:Y:S01]  /*1eae0*/  IADD3 R7, PT, PT, R9, 0x1, RZ ;  /* 0x0000000109077810 */ /* 0x000fe20007ffe0ff */
[----:B------:R-:W-:Y:S01]  /*1eaf0*/  @P1 IMAD.MOV R7, RZ, RZ, R9 ;  /* 0x000000ffff071224 */ /* 0x000fe200078e0209 */
[----:B------:R-:W-:Y:S01]  /*1eb00*/  @!P1 IADD3 R6, PT, PT, R0, RZ, RZ ;  /* 0x000000ff00069210 */ /* 0x000fe20007ffe0ff */
[----:B------:R-:W0:Y:S01]  /*1eb10*/  LDCU UR4, c[0x0][0x3c0] ;  /* 0x00007800ff0477ac */ /* 0x000e220008000800 */
[----:B-1-34-:R-:W-:Y:S01]  /*1eb20*/  SEL R19, R35, R34, P1 ;  /* 0x0000002223137207 */ /* 0x01afe20000800000 */
[--C-:B------:R-:W-:Y:S01]  /*1eb30*/  @!P1 IMAD R0, R7, 0x4, R20.reuse ;  /* 0x0000000407009824 */ /* 0x100fe200078e0214 */
[----:B------:R-:W-:Y:S01]  /*1eb40*/  BSSY.RECONVERGENT B0, `(.L_x_2887) ;  /* 0x000001c000007945 */ /* 0x000fe20003800200 */
[C---:B------:R-:W-:Y:S01]  /*1eb50*/  @P1 IMAD R2, R6.reuse, 0x4, R20 ;  /* 0x0000000406021824 */ /* 0x040fe200078e0214 */
[----:B------:R-:W-:Y:S02]  /*1eb60*/  PLOP3.LUT P0, PT, PT, PT, PT, 0x8, 0x80 ;  /* 0x000000000080781c */ /* 0x000fe40003f0e170 */
[----:B------:R1:W2:Y:S04]  /*1eb70*/  @!P1 LDS R34, [R0] ;  /* 0x0000000000229984 */ /* 0x0002a80000000800 */
[----:B------:R1:W3:Y:S01]  /*1eb80*/  @P1 LDS R35, [R2] ;  /* 0x0000000002231984 */ /* 0x0002e20000000800 */
[----:B------:R-:W-:-:S13]  /*1eb90*/  ISETP.GE.AND P1, PT, R6, R33, PT ;  /* 0x000000210600720c */ /* 0x000fda0003f26270 */
[----:B01----:R-:W-:Y:S05]  /*1eba0*/  @P1 BRA `(.L_x_2888) ;  /* 0x0000000000541947 */ /* 0x003fea0003800000 */
[----:B------:R-:W-:Y:S02]  /*1ebb0*/  ISETP.GE.AND P1, PT, R7, R32, PT ;  /* 0x000000200700720c */ /* 0x000fe40003f26270 */
[----:B------:R-:W-:-:S11]  /*1ebc0*/  PLOP3.LUT P0, PT, PT, PT, PT, 0x80, 0x8 ;  /* 0x000000000008781c */ /* 0x000fd60003f0f070 */
[----:B------:R-:W-:Y:S05]  /*1ebd0*/  @P1 BRA `(.L_x_2888) ;  /* 0x0000000000481947 */ /* 0x000fea0003800000 */
[----:B------:R-:W-:Y:S01]  /*1ebe0*/  HFMA2 R0, -RZ, RZ, 0, 0 ;  /* 0x00000000ff007431 */ /* 0x000fe200000001ff */
[----:B------:R-:W-:-:S13]  /*1ebf0*/  PLOP3.LUT P1, PT, PT, PT, PT, 0x80, 0x8 ;  /* 0x000000000008781c */ /* 0x000fda0003f2f070 */
.L_x_2889:
        /* <DEDUP_REMOVED lines=16> */
.L_x_2888:
[----:B------:R-:W-:Y:S05]  /*1ed00*/  BSYNC.RECONVERGENT B0 ;  /* 0x0000000000007941 */ /* 0x000fea0003800200 */
.L_x_2887:
[----:B------:R-:W-:Y:S01]  /*1ed10*/  IADD3 R0, PT, PT, R6, 0x1, RZ ;  /* 0x0000000106007810 */ /* 0x000fe20007ffe0ff */
[----:B------:R-:W-:Y:S01]  /*1ed20*/  @!P0 IMAD.MOV R0, RZ, RZ, R6 ;  /* 0x000000ffff008224 */ /* 0x000fe200078e0206 */
[----:B------:R-:W0:Y:S01]  /*1ed30*/  LDCU UR4, c[0x0][0x3c0] ;  /* 0x00007800ff0477ac */ /* 0x000e220008000800 */
[----:B------:R-:W-:Y:S01]  /*1ed40*/  VIADD R9, R7, 0x1 ;  /* 0x0000000107097836 */ /* 0x000fe20000000000 */
[----:B------:R-:W-:Y:S01]  /*1ed50*/  BSSY.RECONVERGENT B0, `(.L_x_2890) ;  /* 0x000001f000007945 */ /* 0x000fe20003800200 */
[----:B------:R-:W-:Y:S01]  /*1ed60*/  @P0 IMAD.MOV R9, RZ, RZ, R7 ;  /* 0x000000ffff090224 */ /* 0x000fe200078e0207 */
[C---:B------:R-:W-:Y:S01]  /*1ed70*/  ISETP.GE.AND P1, PT, R0.reuse, R33, PT ;  /* 0x000000210000720c */ /* 0x040fe20003f26270 */
[----:B------:R-:W-:Y:S01]  /*1ed80*/  @P0 IMAD R3, R0, 0x4, R20 ;  /* 0x0000000400030824 */ /* 0x000fe200078e0214 */
        /* <DEDUP_REMOVED lines=10> */
[----:B------:R-:W-:-:S12]  /*1ee30*/  IMAD.MOV.U32 R4, RZ, RZ, RZ ;  /* 0x000000ffff047224 */ /* 0x000fd800078e00ff */
.L_x_2892:
        /* <DEDUP_REMOVED lines=16> */
.L_x_2891:
[----:B0-----:R-:W-:Y:S05]  /*1ef40*/  BSYNC.RECONVERGENT B0 ;  /* 0x0000000000007941 */ /* 0x001fea0003800200 */
.L_x_2890:
[----:B------:R-:W-:Y:S01]  /*1ef50*/  VIADD R4, R0, 0x1 ;  /* 0x0000000100047836 */ /* 0x000fe20000000000 */
[----:B------:R-:W0:Y:S01]  /*1ef60*/  LDCU UR4, c[0x0][0x3c0] ;  /* 0x00007800ff0477ac */ /* 0x000e220008000800 */
[----:B------:R-:W-:Y:S01]  /*1ef70*/  @!P0 IMAD.MOV R4, RZ, RZ, R0 ;  /* 0x000000ffff048224 */ /* 0x000fe200078e0200 */
[----:B------:R-:W-:Y:S01]  /*1ef80*/  BSSY.RECONVERGENT B0, `(.L_x_2893) ;  /* 0x0000020000007945 */ /* 0x000fe20003800200 */
[C---:B------:R-:W-:Y:S01]  /*1ef90*/  VIADD R21, R9.reuse, 0x1 ;  /* 0x0000000109157836 */ /* 0x040fe20000000000 */
[----:B------:R-:W-:Y:S02]  /*1efa0*/  @P0 IADD3 R21, PT, PT, R9, RZ, RZ ;  /* 0x000000ff09150210 */ /* 0x000fe40007ffe0ff */
[C---:B------:R-:W-:Y:S02]  /*1efb0*/  ISETP.GE.AND P1, PT, R4.reuse, R33, PT ;  /* 0x000000210400720c */ /* 0x040fe40003f26270 */
[----:B-1----:R-:W-:Y:S01]  /*1efc0*/  @P0 LEA R2, R4, R20, 0x2 ;  /* 0x0000001404020211 */ /* 0x002fe200078e10ff */
        /* <DEDUP_REMOVED lines=10> */
[----:B-1----:R-:W-:-:S12]  /*1f070*/  IMAD.MOV.U32 R0, RZ, RZ, RZ ;  /* 0x000000ffff007224 */ /* 0x002fd800078e00ff */
.L_x_2895:
[----:B------:R-:W0:Y:S01]  /*1f080*/  LDC.64 R2, c[0x0][0x3c8] ;  /* 0x0000f200ff027b82 */ /* 0x000e220000000a00 */
        /* <DEDUP_REMOVED lines=15> */
.L_x_2894:
[----:B------:R-:W-:Y:S05]  /*1f180*/  BSYNC.RECONVERGENT B0 ;  /* 0x0000000000007941 */ /* 0x000fea0003800200 */
.L_x_2893:
        /* <DEDUP_REMOVED lines=19> */
.L_x_2898:
        /* <DEDUP_REMOVED lines=16> */
.L_x_2897:
[----:B0-----:R-:W-:Y:S05]  /*1f3c0*/  BSYNC.RECONVERGENT B0 ;  /* 0x0000000000007941 */ /* 0x001fea0003800200 */
.L_x_2896:
[----:B-1----:R-:W-:Y:S01]  /*1f3d0*/  IADD3 R2, PT, PT, R0, 0x1, RZ ;  /* 0x0000000100027810 */ /* 0x002fe20007ffe0ff */
        /* <DEDUP_REMOVED lines=18> */
.L_x_2901:
        /* <DEDUP_REMOVED lines=16> */
.L_x_2900:
[----:B0-----:R-:W-:Y:S05]  /*1f600*/  BSYNC.RECONVERGENT B0 ;  /* 0x0000000000007941 */ /* 0x001fea0003800200 */
.L_x_2899:
[----:B-1----:R-:W-:Y:S01]  /*1f610*/  VIADD R0, R2, 0x1 ;  /* 0x0000000102007836 */ /* 0x002fe20000000000 */
[----:B------:R-:W0:Y:S01]  /*1f620*/  LDCU UR4, c[0x0][0x3c0] ;  /* 0x00007800ff0477ac */ /* 0x000e220008000800 */
[----:B------:R-:W-:Y:S01]  /*1f630*/  @!P0 IMAD.MOV R0, RZ, RZ, R2 ;  /* 0x000000ffff008224 */ /* 0x000fe200078e0202 */
[----:B------:R-:W-:Y:S01]  /*1f640*/  BSSY.RECONVERGENT B0, `(.L_x_2902) ;  /* 0x0000020000007945 */ /* 0x000fe20003800200 */
[C---:B------:R-:W-:Y:S01]  /*1f650*/  VIADD R21, R23.reuse, 0x1 ;  /* 0x0000000117157836 */ /* 0x040fe20000000000 */
[----:B------:R-:W-:Y:S02]  /*1f660*/  @P0 IADD3 R21, PT, PT, R23, RZ, RZ ;  /* 0x000000ff17150210 */ /* 0x000fe40007ffe0ff */
[C---:B------:R-:W-:Y:S02]  /*1f670*/  ISETP.GE.AND P1, PT, R0.reuse, R33, PT ;  /* 0x000000210000720c */ /* 0x040fe40003f26270 */
[----:B--23--:R-:W-:Y:S01]  /*1f680*/  SEL R24, R35, R34, P0 ;  /* 0x0000002223187207 */ /* 0x00cfe20000000000 */
[----:B------:R-:W-:Y:S01]  /*1f690*/  @!P0 IMAD R2, R21, 0x4, R20 ;  /* 0x0000000415028824 */ /* 0x000fe200078e0214 */
[----:B------:R-:W-:-:S04]  /*1f6a0*/  @P0 LEA R20, R0, R20, 0x2 ;  /* 0x0000001400140211 */ /* 0x000fc800078e10ff */
        /* <DEDUP_REMOVED lines=9> */
.L_x_2904:
        /* <DEDUP_REMOVED lines=16> */
.L_x_2903:
[----:B------:R-:W-:Y:S05]  /*1f840*/  BSYNC.RECONVERGENT B0 ;  /* 0x0000000000007941 */ /* 0x000fea0003800200 */
.L_x_2902:
[----:B------:R-:W0:Y:S01]  /*1f850*/  S2UR UR5, SR_CgaCtaId ;  /* 0x00000000000579c3 */ /* 0x000e220000008800 */
[C---:B-1----:R-:W-:Y:S01]  /*1f860*/  VIADD R2, R0.reuse, 0x1 ;  /* 0x0000000100027836 */ /* 0x042fe20000000000 */
        /* <DEDUP_REMOVED lines=20> */
.L_x_2907:
        /* <DEDUP_REMOVED lines=16> */
.L_x_2906:
[----:B0-----:R-:W-:Y:S05]  /*1fab0*/  BSYNC.RECONVERGENT B0 ;  /* 0x0000000000007941 */ /* 0x001fea0003800200 */
.L_x_2905:
        /* <DEDUP_REMOVED lines=22> */
.L_x_2910:
        /* <DEDUP_REMOVED lines=16> */
.L_x_2909:
[----:B0-----:R-:W-:Y:S05]  /*1fd20*/  BSYNC.RECONVERGENT B0 ;  /* 0x0000000000007941 */ /* 0x001fea0003800200 */
.L_x_2908:
        /* <DEDUP_REMOVED lines=22> */
.L_x_2913:
        /* <DEDUP_REMOVED lines=16> */
.L_x_2912:
[----:B0-----:R-:W-:Y:S05]  /*1ff90*/  BSYNC.RECONVERGENT B0 ;  /* 0x0000000000007941 */ /* 0x001fea0003800200 */
.L_x_2911:
        /* <DEDUP_REMOVED lines=22> */
.L_x_2916:
        /* <DEDUP_REMOVED lines=16> */
.L_x_2915:
[----:B0-----:R-:W-:Y:S05]  /*20200*/  BSYNC.RECONVERGENT B0 ;  /* 0x0000000000007941 */ /* 0x001fea0003800200 */
.L_x_2914:
        /* <DEDUP_REMOVED lines=22> */
.L_x_2919:
        /* <DEDUP_REMOVED lines=16> */
.L_x_2918:
[----:B0-----:R-:W-:Y:S05]  /*20470*/  BSYNC.RECONVERGENT B0 ;  /* 0x0000000000007941 */ /* 0x001fea0003800200 */
.L_x_2917:
        /* <DEDUP_REMOVED lines=22> */
.L_x_2922:
        /* <DEDUP_REMOVED lines=16> */
.L_x_2921:
[----:B0-----:R-:W-:Y:S05]  /*206e0*/  BSYNC.RECONVERGENT B0 ;  /* 0x0000000000007941 */ /* 0x001fea0003800200 */
.L_x_2920:
        /* <DEDUP_REMOVED lines=22> */
.L_x_2925:
        /* <DEDUP_REMOVED lines=16> */
.L_x_2924:
[----:B0-----:R-:W-:Y:S05]  /*20950*/  BSYNC.RECONVERGENT B0 ;  /* 0x0000000000007941 */ /* 0x001fea0003800200 */
.L_x_2923:
        /* <DEDUP_REMOVED lines=22> */
.L_x_2928:
        /* <DEDUP_REMOVED lines=16> */
.L_x_2927:
[----:B0-----:R-:W-:Y:S05]  /*20bc0*/  BSYNC.RECONVERGENT B0 ;  /* 0x0000000000007941 */ /* 0x001fea0003800200 */
.L_x_2926:
        /* <DEDUP_REMOVED lines=22> */
.L_x_2931:
        /* <DEDUP_REMOVED lines=16> */
.L_x_2930:
[----:B------:R-:W-:Y:S05]  /*20e30*/  BSYNC.RECONVERGENT B0 ;  /* 0x0000000000007941 */ /* 0x000fea0003800200 */
.L_x_2929:
[C---:B------:R-:W-:Y:S01]  /*20e40*/  ISETP.GE.U32.AND P0, PT, R25.reuse, 0x81, PT ;  /* 0x000000811900780c */ /* 0x040fe20003f06070 */
[----:B------:R-:W-:-:S12]  /*20e50*/  IMAD.SHL.U32 R25, R25, 0x2, RZ ;  /* 0x0000000219197824 */ /* 0x000fd800078e00ff */
[----:B------:R-:W-:Y:S05]  /*20e60*/  @!P0 BRA `(.L_x_2932) ;  /* 0xffffffd000c48947 */ /* 0x000fea000383ffff */
[----:B------:R-:W0:Y:S01]  /*20e70*/  S2R R33, SR_TID.X ;  /* 0x0000000000217919 */ /* 0x000e220000002100 */
[----:B------:R-:W1:Y:S02]  /*20e80*/  LDCU.U8 UR4, c[0x0][0x380] ;  /* 0x00007000ff0477ac */ /* 0x000e640008000000 */
[----:B-1----:R-:W-:-:S04]  /*20e90*/  UPRMT UR4, UR4, 0x8880, URZ ;  /* 0x0000888004047896 */ /* 0x002fc800080000ff */
[----:B------:R-:W-:Y:S01]  /*20ea0*/  UISETP.NE.AND UP0, UPT, UR4, URZ, UPT ;  /* 0x000000ff0400728c */ /* 0x000fe2000bf05270 */
[C---:B0-----:R-:W-:Y:S02]  /*20eb0*/  LOP3.LUT R32, R33.reuse, 0x1f, RZ, 0xc0, !PT ;  /* 0x0000001f21207812 */ /* 0x041fe400078ec0ff */
[----:B------:R-:W-:-:S05]  /*20ec0*/  LOP3.LUT R33, R33, 0x3e0, RZ, 0xc0, !PT ;  /* 0x000003e021217812 */ /* 0x000fca00078ec0ff */
[----:B------:R-:W-:-:S04]  /*20ed0*/  IMAD R34, R33, 0x11, R32 ;  /* 0x0000001121227824 */ /* 0x000fc800078e0220 */
[C---:B---3--:R-:W-:Y:S01]  /*20ee0*/  VIADD R35, R34.reuse, 0x20 ;  /* 0x0000002022237836 */ /* 0x048fe20000000000 */
[C---:B------:R-:W-:Y:S01]  /*20ef0*/  IADD3 R31, PT, PT, R34.reuse, 0x1e0, RZ ;  /* 0x000001e0221f7810 */ /* 0x040fe20007ffe0ff */
[C---:B------:R-:W-:Y:S01]  /*20f00*/  VIADD R30, R34.reuse, 0x60 ;  /* 0x00000060221e7836 */ /* 0x040fe20000000000 */
[C---:B------:R-:W-:Y:S01]  /*20f10*/  IADD3 R21, PT, PT, R34.reuse, 0xc0, RZ ;  /* 0x000000c022157810 */ /* 0x040fe20007ffe0ff */
[C---:B------:R-:W-:Y:S02]  /*20f20*/  VIADD R25, R34.reuse, 0x80 ;  /* 0x0000008022197836 */ /* 0x040fe40000000000 */
[----:B------:R-:W-:Y:S01]  /*20f30*/  VIADD R20, R34, 0xa0 ;  /* 0x000000a022147836 */ /* 0x000fe20000000000 */
[----:B------:R-:W-:Y:S06]  /*20f40*/  BAR.SYNC.DEFER_BLOCKING 0x0 ;  /* 0x0000000000007b1d */ /* 0x000fec0000010000 */
[----:B------:R-:W-:Y:S05]  /*20f50*/  BRA.U !UP0, `(.L_x_2933) ;  /* 0x00000005087c7547 */ /* 0x000fea000b800000 */
[----:B------:R-:W0:Y:S01]  /*20f60*/  S2UR UR5, SR_CgaCtaId ;  /* 0x00000000000579c3 */ /* 0x000e220000008800 */
[----:B------:R-:W-:Y:S01]  /*20f70*/  ISETP.NE.AND P0, PT, R17, RZ, PT ;  /* 0x000000ff1100720c */ /* 0x000fe20003f05270 */
[----:B------:R-:W-:Y:S01]  /*20f80*/  UMOV UR4, 0x400 ;  /* 0x0000040000047882 */ /* 0x000fe20000000000 */
[----:B------:R-:W-:Y:S01]  /*20f90*/  STS [R10], R26 ;  /* 0x0000001a0a007388 */ /* 0x000fe20000000800 */
[----:B------:R-:W-:-:S03]  /*20fa0*/  IMAD R32, R33, 0x11, R32 ;  /* 0x0000001121207824 */ /* 0x000fc600078e0220 */
        /* <DEDUP_REMOVED lines=37> */
[----:B0-----:R-:W-:-:S05]  /*21200*/  VIADD R11, R32, 0x40 ;  /* 0x00000040200b7836 */ /* 0x001fca0000000000 */
[----:B------:R-:W0:Y:S01]  /*21210*/  S2R R2, SR_TID.X ;  /* 0x0000000000027919 */ /* 0x000e220000002100 */
[----:B------:R-:W1:Y:S01]  /*21220*/  LDS R8, [UR4+0x4400] ;  /* 0x00440004ff087984 */ /* 0x000e620008000800 */
[----:B------:R-:W2:Y:S01]  /*21230*/  LDCU.64 UR4, c[0x0][0x398] ;  /* 0x00007300ff0477ac */ /* 0x000ea20008000a00 */
[C---:B0-----:R-:W-:Y:S02]  /*21240*/  LOP3.LUT R3, R2.reuse, 0x3e0, RZ, 0xc0, !PT ;  /* 0x000003e002037812 */ /* 0x041fe400078ec0ff */
[----:B------:R-:W-:-:S03]  /*21250*/  LOP3.LUT R2, R2, 0x1f, RZ, 0xc0, !PT ;  /* 0x0000001f02027812 */ /* 0x000fc600078ec0ff */
[----:B------:R-:W-:Y:S02]  /*21260*/  IMAD R3, R3, 0x11, RZ ;  /* 0x0000001103037824 */ /* 0x000fe400078e02ff */
[----:B------:R-:W-:-:S05]  /*21270*/  IMAD.IADD R2, R18, 0x1, R2 ;  /* 0x0000000112027824 */ /* 0x000fca00078e0202 */
[----:B------:R-:W-:-:S04]  /*21280*/  IADD3 R3, P0, PT, R3, R2, RZ ;  /* 0x0000000203037210 */ /* 0x000fc80007f1e0ff */
[----:B------:R-:W-:Y:S02]  /*21290*/  IADD3.X R10, PT, PT, RZ, RZ, RZ, P0, !PT ;  /* 0x000000ffff0a7210 */ /* 0x000fe400007fe4ff */
[----:B--2---:R-:W-:-:S04]  /*212a0*/  LEA R2, P0, R3, UR4, 0x2 ;  /* 0x0000000403027c11 */ /* 0x004fc8000f8010ff */
[----:B------:R-:W-:Y:S02]  /*212b0*/  LEA.HI.X R3, R3, UR5, R10, 0x2, P0 ;  /* 0x0000000503037c11 */ /* 0x000fe400080f140a */
[-C--:B-1----:R-:W-:Y:S02]  /*212c0*/  ISETP.GE.AND P2, PT, R34, R8.reuse, PT ;  /* 0x000000082200720c */ /* 0x082fe40003f46270 */
[-C--:B------:R-:W-:Y:S02]  /*212d0*/  ISETP.GE.AND P1, PT, R35, R8.reuse, PT ;  /* 0x000000082300720c */ /* 0x080fe40003f26270 */
[-C--:B------:R-:W-:Y:S01]  /*212e0*/  ISETP.GE.AND P0, PT, R11, R8.reuse, PT ;  /* 0x000000080b00720c */ /* 0x080fe20003f06270 */
[C---:B------:R-:W-:Y:S01]  /*212f0*/  VIADD R11, R32.reuse, 0xe0 ;  /* 0x000000e0200b7836 */ /* 0x040fe20000000000 */
[----:B------:R-:W-:Y:S02]  /*21300*/  ISETP.GE.AND P3, PT, R21, R8, PT ;  /* 0x000000081500720c */ /* 0x000fe40003f66270 */
[----:B------:R-:W-:-:S02]  /*21310*/  IADD3 R21, PT, PT, R32, 0x100, RZ ;  /* 0x0000010020157810 */ /* 0x000fc40007ffe0ff */
[-C--:B------:R-:W-:Y:S02]  /*21320*/  ISETP.GE.AND P4, PT, R30, R8.reuse, PT ;  /* 0x000000081e00720c */ /* 0x080fe40003f86270 */
[-C--:B------:R-:W-:Y:S01]  /*21330*/  ISETP.GE.AND P6, PT, R25, R8.reuse, PT ;  /* 0x000000081900720c */ /* 0x080fe20003fc6270 */
[----:B------:R0:W-:Y:S01]  /*21340*/  @!P2 STG.E desc[UR6][R2.64], R26 ;  /* 0x0000001a0200a986 */ /* 0x0001e2000c101906 */
[-C--:B------:R-:W-:Y:S01]  /*21350*/  ISETP.GE.AND P2, PT, R11, R8.reuse, PT ;  /* 0x000000080b00720c */ /* 0x080fe20003f46270 */
[----:B------:R-:W-:Y:S01]  /*21360*/  VIADD R11, R32, 0x120 ;  /* 0x00000120200b7836 */ /* 0x000fe20000000000 */
[-C--:B------:R-:W-:Y:S01]  /*21370*/  ISETP.GE.AND P5, PT, R20, R8.reuse, PT ;  /* 0x000000081400720c */ /* 0x080fe20003fa6270 */
[----:B------:R0:W-:Y:S01]  /*21380*/  @!P1 STG.E desc[UR6][R2.64+0x80], R36 ;  /* 0x0000802402009986 */ /* 0x0001e2000c101906 */
[-C--:B------:R-:W-:Y:S01]  /*21390*/  ISETP.GE.AND P1, PT, R21, R8.reuse, PT ;  /* 0x000000081500720c */ /* 0x080fe20003f26270 */
[----:B------:R-:W-:Y:S02]  /*213a0*/  VIADD R21, R32, 0x140 ;  /* 0x0000014020157836 */ /* 0x000fe40000000000 */
[----:B------:R0:W-:Y:S01]  /*213b0*/  @!P0 STG.E desc[UR6][R2.64+0x100], R28 ;  /* 0x0001001c02008986 */ /* 0x0001e2000c101906 */
[----:B------:R-:W-:-:S02]  /*213c0*/  ISETP.GE.AND P0, PT, R11, R8, PT ;  /* 0x000000080b00720c */ /* 0x000fc40003f06270 */
[----:B------:R-:W-:Y:S01]  /*213d0*/  IADD3 R11, PT, PT, R32, 0x160, RZ ;  /* 0x00000160200b7810 */ /* 0x000fe20007ffe0ff */
        /* <DEDUP_REMOVED lines=23> */
.L_x_2933:
        /* <DEDUP_REMOVED lines=44> */
[----:B------:R-:W0:Y:S01]  /*21810*/  S2R R3, SR_CTAID.X ;  /* 0x0000000000037919 */ /* 0x000e220000002500 */
[----:B------:R-:W1:Y:S01]  /*21820*/  LDS R26, [UR4+0x4400] ;  /* 0x00440004ff1a7984 */ /* 0x000e620008000800 */
[----:B------:R-:W2:Y:S01]  /*21830*/  LDCU.64 UR4, c[0x0][0x3b0] ;  /* 0x00007600ff0477ac */ /* 0x000ea20008000a00 */
[----:B0-----:R-:W-:-:S05]  /*21840*/  IMAD R3, R3, 0x1100, RZ ;  /* 0x0000110003037824 */ /* 0x001fca00078e02ff */
[----:B------:R-:W-:-:S05]  /*21850*/  IADD3 R3, P0, PT, R3, R2, RZ ;  /* 0x0000000203037210 */ /* 0x000fca0007f1e0ff */
[----:B------:R-:W-:Y:S01]  /*21860*/  IMAD.X R28, RZ, RZ, RZ, P0 ;  /* 0x000000ffff1c7224 */ /* 0x000fe200000e06ff */
[-C--:B-1----:R-:W-:Y:S02]  /*21870*/  ISETP.GE.AND P2, PT, R2, R26.reuse, PT ;  /* 0x0000001a0200720c */ /* 0x082fe40003f46270 */
[----:B--2---:R-:W-:Y:S02]  /*21880*/  LEA R2, P0, R3, UR4, 0x2 ;  /* 0x0000000403027c11 */ /* 0x004fe4000f8010ff */
[-C--:B------:R-:W-:Y:S02]  /*21890*/  ISETP.GE.AND P3, PT, R35, R26.reuse, PT ;  /* 0x0000001a2300720c */ /* 0x080fe40003f66270 */
[----:B------:R-:W-:Y:S02]  /*218a0*/  ISETP.GE.AND P4, PT, R11, R26, PT ;  /* 0x0000001a0b00720c */ /* 0x000fe40003f86270 */
[----:B------:R-:W-:Y:S02]  /*218b0*/  LEA.HI.X R3, R3, UR5, R28, 0x2, P0 ;  /* 0x0000000503037c11 */ /* 0x000fe400080f141c */
[----:B------:R-:W-:-:S02]  /*218c0*/  IADD3 R11, PT, PT, R32, 0xe0, RZ ;  /* 0x000000e0200b7810 */ /* 0x000fc40007ffe0ff */
[-C--:B------:R-:W-:Y:S01]  /*218d0*/  ISETP.GE.AND P1, PT, R21, R26.reuse, PT ;  /* 0x0000001a1500720c */ /* 0x080fe20003f26270 */
[----:B------:R0:W-:Y:S01]  /*218e0*/  @!P2 STG.E desc[UR6][R2.64], R5 ;  /* 0x000000050200a986 */ /* 0x0001e2000c101906 */
[C---:B------:R-:W-:Y:S01]  /*218f0*/  VIADD R21, R32.reuse, 0x100 ;  /* 0x0000010020157836 */ /* 0x040fe20000000000 */
[-C--:B------:R-:W-:Y:S01]  /*21900*/  ISETP.GE.AND P2, PT, R11, R26.reuse, PT ;  /* 0x0000001a0b00720c */ /* 0x080fe20003f46270 */
[----:B------:R-:W-:Y:S01]  /*21910*/  VIADD R11, R32, 0x120 ;  /* 0x00000120200b7836 */ /* 0x000fe20000000000 */
        /* <DEDUP_REMOVED lines=8> */
[C---:B------:R-:W-:Y:S01]  /*219a0*/  VIADD R11, R32.reuse, 0x160 ;  /* 0x00000160200b7836 */ /* 0x040fe20000000000 */
[----:B------:R-:W-:Y:S01]  /*219b0*/  IADD3 R21, PT, PT, R32, 0x140, RZ ;  /* 0x0000014020157810 */ /* 0x000fe20007ffe0ff */
[----:B------:R0:W-:Y:S01]  /*219c0*/  @!P2 STG.E desc[UR6][R2.64+0x380], R29 ;  /* 0x0003801d0200a986 */ /* 0x0001e2000c101906 */
[-C--:B------:R-:W-:Y:S02]  /*219d0*/  ISETP.GE.AND P1, PT, R14, R26.reuse, PT ;  /* 0x0000001a0e00720c */ /* 0x080fe40003f26270 */
        /* <DEDUP_REMOVED lines=20> */
.L_x_2934:
        /* <DEDUP_REMOVED lines=14> */
.L_x_3424:


//--------------------- .text._ZN3cub18CUB_300001_SM_10006detail8for_each13static_kernelINS2_12policy_hub_t12policy_500_tElN6thrust24THRUST_300001_SM_1000_NS8cuda_cub10__tabulate7functorINS7_6detail15normal_iteratorINS7_10device_ptrIiEEEENS7_6system6detail7generic6detail22compute_sequence_valueIivEElEEEEvT0_T1_ --------------------------
	.section	.text._ZN3cub18CUB_300001_SM_10006detail8for_each13static_kernelINS2_12policy_hub_t12policy_500_tElN6thrust24THRUST_300001_SM_1000_NS8cuda_cub10__tabulate7functorINS7_6detail15normal_iteratorINS7_10device_ptrIiEEEENS7_6system6detail7generic6detail22compute_sequence_valueIivEElEEEEvT0_T1_,"ax",@progbits
	.align	128
        .global         _ZN3cub18CUB_300001_SM_10006detail8for_each13static_kernelINS2_12policy_hub_t12policy_500_tElN6thrust24THRUST_300001_SM_1000_NS8cuda_cub10__tabulate7functorINS7_6detail15normal_iteratorINS7_10device_ptrIiEEEENS7_6system6detail7generic6detail22compute_sequence_valueIivEElEEEEvT0_T1_
        .type           _ZN3cub18CUB_300001_SM_10006detail8for_each13static_kernelINS2_12policy_hub_t12policy_500_tElN6thrust24THRUST_300001_SM_1000_NS8cuda_cub10__tabulate7functorINS7_6detail15normal_iteratorINS7_10device_ptrIiEEEENS7_6system6detail7generic6detail22compute_sequence_valueIivEElEEEEvT0_T1_,@function
        .size           _ZN3cub18CUB_300001_SM_10006detail8for_each13static_kernelINS2_12policy_hub_t12policy_500_tElN6thrust24THRUST_300001_SM_1000_NS8cuda_cub10__tabulate7functorINS7_6detail15normal_iteratorINS7_10device_ptrIiEEEENS7_6system6detail7generic6detail22compute_sequence_valueIivEElEEEEvT0_T1_,(.L_x_3425 - _ZN3cub18CUB_300001_SM_10006detail8for_each13static_kernelINS2_12policy_hub_t12policy_500_tElN6thrust24THRUST_300001_SM_1000_NS8cuda_cub10__tabulate7functorINS7_6detail15normal_iteratorINS7_10device_ptrIiEEEENS7_6system6detail7generic6detail22compute_sequence_valueIivEElEEEEvT0_T1_)
        .other          _ZN3cub18CUB_300001_SM_10006detail8for_each13static_kernelINS2_12policy_hub_t12policy_500_tElN6thrust24THRUST_300001_SM_1000_NS8cuda_cub10__tabulate7functorINS7_6detail15normal_iteratorINS7_10device_ptrIiEEEENS7_6system6detail7generic6detail22compute_sequence_valueIivEElEEEEvT0_T1_,@"STO_CUDA_ENTRY STV_DEFAULT"
_ZN3cub18CUB_300001_SM_10006detail8for_each13static_kernelINS2_12policy_hub_t12policy_500_tElN6thrust24THRUST_300001_SM_1000_NS8cuda_cub10__tabulate7functorINS7_6detail15normal_iteratorINS7_10device_ptrIiEEEENS7_6system6detail7generic6detail22compute_sequence_valueIivEElEEEEvT0_T1_:
.text._ZN3cub18CUB_300001_SM_10006detail8for_each13static_kernelINS2_12policy_hub_t12policy_500_tElN6thrust24THRUST_300001_SM_1000_NS8cuda_cub10__tabulate7functorINS7_6detail15normal_iteratorINS7_10device_ptrIiEEEENS7_6system6detail7generic6detail22compute_sequence_valueIivEElEEEEvT0_T1_:
[----:B------:R-:W-:Y:S08]  /*0000*/  LDC R1, c[0x0][0x37c] ;  /* 0x0000df00ff017b82 */ /* 0x000ff00000000800 */
[----:B------:R-:W0:Y:S01]  /*0010*/  S2UR UR4, SR_CTAID.X ;  /* 0x00000000000479c3 */ /* 0x000e220000002500 */
[----:B------:R-:W1:Y:S01]  /*0020*/  LDCU.64 UR6, c[0x0][0x380] ;  /* 0x00007000ff0677ac */ /* 0x000e620008000a00 */
[----:B------:R-:W2:Y:S01]  /*0030*/  LDCU.64 UR8, c[0x0][0x358] ;  /* 0x00006b00ff0877ac */ /* 0x000ea20008000a00 */
[----:B0-----:R-:W-:-:S04]  /*0040*/  UIMAD.WIDE.U32 UR4, UR4, 0x200, URZ ;  /* 0x00000200040478a5 */ /* 0x001fc8000f8e00ff */
[----:B-1----:R-:W-:-:S04]  /*0050*/  UIADD3 UR6, UP0, UPT, -UR4, UR6, URZ ;  /* 0x0000000604067290 */ /* 0x002fc8000ff1e1ff */
[----:B------:R-:W-:Y:S02]  /*0060*/  UIADD3.X UR7, UPT, UPT, ~UR5, UR7, URZ, UP0, !UPT ;  /* 0x0000000705077290 */ /* 0x000fe400087fe5ff */
[----:B------:R-:W-:-:S04]  /*0070*/  UISETP.GE.U32.AND UP0, UPT, UR6, 0x200, UPT ;  /* 0x000002000600788c */ /* 0x000fc8000bf06070 */
[----:B------:R-:W-:-:S09]  /*0080*/  UISETP.GE.AND.EX UP0, UPT, UR7, URZ, UPT, UP0 ;  /* 0x000000ff0700728c */ /* 0x000fd2000bf06300 */
[----:B--2---:R-:W-:Y:S05]  /*0090*/  BRA.U !UP0, `(.L_x_2935) ;  /* 0x0000000108347547 */ /* 0x004fea000b800000 */
[----:B------:R-:W0:Y:S01]  /*00a0*/  S2R R0, SR_TID.X ;  /* 0x0000000000007919 */ /* 0x000e220000002100 */
[----:B------:R-:W1:Y:S01]  /*00b0*/  LDC.64 R6, c[0x0][0x390] ;  /* 0x0000e400ff067b82 */ /* 0x000e620000000a00 */
[----:B------:R-:W2:Y:S01]  /*00c0*/  LDCU.64 UR10, c[0x0][0x388] ;  /* 0x00007100ff0a77ac */ /* 0x000ea20008000a00 */
[----:B0-----:R-:W-:-:S05]  /*00d0*/  IADD3 R5, P0, PT, R0, UR4, RZ ;  /* 0x0000000400057c10 */ /* 0x001fca000ff1e0ff */
[----:B------:R-:W-:Y:S01]  /*00e0*/  IMAD.X R4, RZ, RZ, UR5, P0 ;  /* 0x00000005ff047e24 */ /* 0x000fe200080e06ff */
[C---:B--2---:R-:W-:Y:S01]  /*00f0*/  LEA R2, P0, R5.reuse, UR10, 0x2 ;  /* 0x0000000a05027c11 */ /* 0x044fe2000f8010ff */
[----:B------:R-:W-:-:S03]  /*0100*/  VIADD R0, R5, 0x100 ;  /* 0x0000010005007836 */ /* 0x000fc60000000000 */
[C---:B------:R-:W-:Y:S01]  /*0110*/  LEA.HI.X R3, R5.reuse, UR11, R4, 0x2, P0 ;  /* 0x0000000b05037c11 */ /* 0x040fe200080f1404 */
[-CC-:B-1----:R-:W-:Y:S02]  /*0120*/  IMAD R5, R5, R7.reuse, R6.reuse ;  /* 0x0000000705057224 */ /* 0x182fe400078e0206 */
[----:B------:R-:W-:-:S03]  /*0130*/  IMAD R7, R0, R7, R6 ;  /* 0x0000000700077224 */ /* 0x000fc600078e0206 */
[----:B------:R-:W-:Y:S04]  /*0140*/  STG.E desc[UR8][R2.64], R5 ;  /* 0x0000000502007986 */ /* 0x000fe8000c101908 */
[----:B------:R-:W-:Y:S01]  /*0150*/  STG.E desc[UR8][R2.64+0x400], R7 ;  /* 0x0004000702007986 */ /* 0x000fe2000c101908 */
[----:B------:R-:W-:Y:S05]  /*0160*/  EXIT ;  /* 0x000000000000794d */ /* 0x000fea0003800000 */
.L_x_2935:
[----:B------:R-:W0:Y:S01]  /*0170*/  S2R R2, SR_TID.X ;  /* 0x0000000000027919 */ /* 0x000e220000002100 */
[----:B------:R-:W-:Y:S01]  /*0180*/  USHF.R.S32.HI UR7, URZ, 0x1f, UR6 ;  /* 0x0000001fff077899 */ /* 0x000fe20008011406 */
[----:B------:R-:W-:Y:S05]  /*0190*/  BSSY.RECONVERGENT B0, `(.L_x_2936) ;  /* 0x0000011000007945 */ /* 0x000fea0003800200 */
[----:B------:R-:W-:Y:S02]  /*01a0*/  IMAD.U32 R3, RZ, RZ, UR7 ;  /* 0x00000007ff037e24 */ /* 0x000fe4000f8e00ff */
[----:B------:R-:W-:Y:S01]  /*01b0*/  IMAD.U32 R4, RZ, RZ, UR7 ;  /* 0x00000007ff047e24 */ /* 0x000fe2000f8e00ff */
[C---:B0-----:R-:W-:Y:S01]  /*01c0*/  ISETP.LT.U32.AND P0, PT, R2.reuse, UR6, PT ;  /* 0x0000000602007c0c */ /* 0x041fe2000bf01070 */
[----:B------:R-:W-:-:S03]  /*01d0*/  VIADD R0, R2, 0x100 ;  /* 0x0000010002007836 */ /* 0x000fc60000000000 */
[----:B------:R-:W-:Y:S02]  /*01e0*/  ISETP.GT.AND.EX P0, PT, R3, RZ, PT, P0 ;  /* 0x000000ff0300720c */ /* 0x000fe40003f04300 */
[----:B------:R-:W-:-:S04]  /*01f0*/  ISETP.LT.U32.AND P1, PT, R0, UR6, PT ;  /* 0x0000000600007c0c */ /* 0x000fc8000bf21070 */
[----:B------:R-:W-:-:S07]  /*0200*/  ISETP.GT.AND.EX P1, PT, R4, RZ, PT, P1 ;  /* 0x000000ff0400720c */ /* 0x000fce0003f24310 */
[----:B------:R-:W-:Y:S06]  /*0210*/  @!P0 BRA `(.L_x_2937) ;  /* 0x0000000000208947 */ /* 0x000fec0003800000 */
[----:B------:R-:W0:Y:S01]  /*0220*/  LDC.64 R6, c[0x0][0x390] ;  /* 0x0000e400ff067b82 */ /* 0x000e220000000a00 */
[----:B------:R-:W1:Y:S01]  /*0230*/  LDCU.64 UR10, c[0x0][0x388] ;  /* 0x00007100ff0a77ac */ /* 0x000e620008000a00 */
[----:B------:R-:W-:-:S05]  /*0240*/  IADD3 R4, P0, PT, R2, UR4, RZ ;  /* 0x0000000402047c10 */ /* 0x000fca000ff1e0ff */
[----:B------:R-:W-:Y:S01]  /*0250*/  IMAD.X R3, RZ, RZ, UR5, P0 ;  /* 0x00000005ff037e24 */ /* 0x000fe200080e06ff */
[----:B-1----:R-:W-:-:S04]  /*0260*/  LEA R2, P0, R4, UR10, 0x2 ;  /* 0x0000000a04027c11 */ /* 0x002fc8000f8010ff */
[C---:B------:R-:W-:Y:S01]  /*0270*/  LEA.HI.X R3, R4.reuse, UR11, R3, 0x2, P0 ;  /* 0x0000000b04037c11 */ /* 0x040fe200080f1403 */
[----:B0-----:R-:W-:-:S05]  /*0280*/  IMAD R7, R4, R7, R6 ;  /* 0x0000000704077224 */ /* 0x001fca00078e0206 */
[----:B------:R0:W-:Y:S03]  /*0290*/  STG.E desc[UR8][R2.64], R7 ;  /* 0x0000000702007986 */ /* 0x0001e6000c101908 */
.L_x_2937:
[----:B------:R-:W-:Y:S05]  /*02a0*/  BSYNC.RECONVERGENT B0 ;  /* 0x0000000000007941 */ /* 0x000fea0003800200 */
.L_x_2936:
[----:B------:R-:W-:Y:S05]  /*02b0*/  @!P1 EXIT ;  /* 0x000000000000994d */ /* 0x000fea0003800000 */
[----:B------:R-:W1:Y:S01]  /*02c0*/  LDC.64 R4, c[0x0][0x390] ;  /* 0x0000e400ff047b82 */ /* 0x000e620000000a00 */
[----:B------:R-:W2:Y:S01]  /*02d0*/  LDCU.64 UR6, c[0x0][0x388] ;  /* 0x00007100ff0677ac */ /* 0x000ea20008000a00 */
[----:B------:R-:W-:-:S05]  /*02e0*/  IADD3 R0, P0, PT, R0, UR4, RZ ;  /* 0x0000000400007c10 */ /* 0x000fca000ff1e0ff */
[----:B0-----:R-:W-:Y:S01]  /*02f0*/  IMAD.X R3, RZ, RZ, UR5, P0 ;  /* 0x00000005ff037e24 */ /* 0x001fe200080e06ff */
[----:B--2---:R-:W-:-:S04]  /*0300*/  LEA R2, P0, R0, UR6, 0x2 ;  /* 0x0000000600027c11 */ /* 0x004fc8000f8010ff */
[C---:B------:R-:W-:Y:S01]  /*0310*/  LEA.HI.X R3, R0.reuse, UR7, R3, 0x2, P0 ;  /* 0x0000000700037c11 */ /* 0x040fe200080f1403 */
[----:B-1----:R-:W-:-:S05]  /*0320*/  IMAD R5, R0, R5, R4 ;  /* 0x0000000500057224 */ /* 0x002fca00078e0204 */
[----:B------:R-:W-:Y:S01]  /*0330*/  STG.E desc[UR8][R2.64], R5 ;  /* 0x0000000502007986 */ /* 0x000fe2000c101908 */
[----:B------:R-:W-:Y:S05]  /*0340*/  EXIT ;  /* 0x000000000000794d */ /* 0x000fea0003800000 */
.L_x_2938:
        /* <DEDUP_REMOVED lines=11> */
.L_x_3425:


//--------------------- .text._ZN3cub18CUB_300001_SM_10006detail8for_each13static_kernelINS2_12policy_hub_t12policy_500_tEmN6thrust24THRUST_300001_SM_1000_NS8cuda_cub20__uninitialized_fill7functorINS7_10device_ptrIiEEiEEEEvT0_T1_ --------------------------
	.section	.text._ZN3cub18CUB_300001_SM_10006detail8for_each13static_kernelINS2_12policy_hub_t12policy_500_tEmN6thrust24THRUST_300001_SM_1000_NS8cuda_cub20__uninitialized_fill7functorINS7_10device_ptrIiEEiEEEEvT0_T1_,"ax",@progbits
	.align	128
        .global         _ZN3cub18CUB_300001_SM_10006detail8for_each13static_kernelINS2_12policy_hub_t12policy_500_tEmN6thrust24THRUST_300001_SM_1000_NS8cuda_cub20__uninitialized_fill7functorINS7_10device_ptrIiEEiEEEEvT0_T1_
        .type           _ZN3cub18CUB_300001_SM_10006detail8for_each13static_kernelINS2_12policy_hub_t12policy_500_tEmN6thrust24THRUST_300001_SM_1000_NS8cuda_cub20__uninitialized_fill7functorINS7_10device_ptrIiEEiEEEEvT0_T1_,@function
        .size           _ZN3cub18CUB_300001_SM_10006detail8for_each13static_kernelINS2_12policy_hub_t12policy_500_tEmN6thrust24THRUST_300001_SM_1000_NS8cuda_cub20__uninitialized_fill7functorINS7_10device_ptrIiEEiEEEEvT0_T1_,(.L_x_3426 - _ZN3cub18CUB_300001_SM_10006detail8for_each13static_kernelINS2_12policy_hub_t12policy_500_tEmN6thrust24THRUST_300001_SM_1000_NS8cuda_cub20__uninitialized_fill7functorINS7_10device_ptrIiEEiEEEEvT0_T1_)
        .other          _ZN3cub18CUB_300001_SM_10006detail8for_each13static_kernelINS2_12policy_hub_t12policy_500_tEmN6thrust24THRUST_300001_SM_1000_NS8cuda_cub20__uninitialized_fill7functorINS7_10device_ptrIiEEiEEEEvT0_T1_,@"STO_CUDA_ENTRY STV_DEFAULT"
_ZN3cub18CUB_300001_SM_10006detail8for_each13static_kernelINS2_12policy_hub_t12policy_500_tEmN6thrust24THRUST_300001_SM_1000_NS8cuda_cub20__uninitialized_fill7functorINS7_10device_ptrIiEEiEEEEvT0_T1_:
.text._ZN3cub18CUB_300001_SM_10006detail8for_each13static_kernelINS2_12policy_hub_t12policy_500_tEmN6thrust24THRUST_300001_SM_1000_NS8cuda_cub20__uninitialized_fill7functorINS7_10device_ptrIiEEiEEEEvT0_T1_:
        /* <DEDUP_REMOVED lines=8> */
[----:B------:R-:W-:-:S09]  /*0080*/  UISETP.GE.U32.AND.EX UP0, UPT, UR7, URZ, UPT, UP0 ;  /* 0x000000ff0700728c */ /* 0x000fd2000bf06100 */
[----:B--2---:R-:W-:Y:S05]  /*0090*/  BRA.U !UP0, `(.L_x_2939) ;  /* 0x0000000108287547 */ /* 0x004fea000b800000 */
[----:B------:R-:W0:Y:S01]  /*00a0*/  S2R R0, SR_TID.X ;  /* 0x0000000000007919 */ /* 0x000e220000002100 */
[----:B------:R-:W1:Y:S01]  /*00b0*/  LDCU.64 UR6, c[0x0][0x388] ;  /* 0x00007100ff0677ac */ /* 0x000e620008000a00 */
[----:B------:R-:W2:Y:S01]  /*00c0*/  LDC R5, c[0x0][0x390] ;  /* 0x0000e400ff057b82 */ /* 0x000ea20000000800 */
[----:B0-----:R-:W-:-:S05]  /*00d0*/  IADD3 R0, P0, PT, R0, UR4, RZ ;  /* 0x0000000400007c10 */ /* 0x001fca000ff1e0ff */
[----:B------:R-:W-:Y:S01]  /*00e0*/  IMAD.X R3, RZ, RZ, UR5, P0 ;  /* 0x00000005ff037e24 */ /* 0x000fe200080e06ff */
[----:B-1----:R-:W-:-:S04]  /*00f0*/  LEA R2, P0, R0, UR6, 0x2 ;  /* 0x0000000600027c11 */ /* 0x002fc8000f8010ff */
[----:B------:R-:W-:-:S05]  /*0100*/  LEA.HI.X R3, R0, UR7, R3, 0x2, P0 ;  /* 0x0000000700037c11 */ /* 0x000fca00080f1403 */
[----:B--2---:R-:W-:Y:S04]  /*0110*/  STG.E desc[UR8][R2.64], R5 ;  /* 0x0000000502007986 */ /* 0x004fe8000c101908 */
[----:B------:R-:W-:Y:S01]  /*0120*/  STG.E desc[UR8][R2.64+0x400], R5 ;  /* 0x0004000502007986 */ /* 0x000fe2000c101908 */
[----:B------:R-:W-:Y:S05]  /*0130*/  EXIT ;  /* 0x000000000000794d */ /* 0x000fea0003800000 */
.L_x_2939:
[----:B------:R-:W0:Y:S01]  /*0140*/  S2R R0, SR_TID.X ;  /* 0x0000000000007919 */ /* 0x000e220000002100 */
[----:B------:R-:W-:Y:S01]  /*0150*/  IMAD.U32 R2, RZ, RZ, UR7 ;  /* 0x00000007ff027e24 */ /* 0x000fe2000f8e00ff */
[----:B------:R-:W1:Y:S01]  /*0160*/  LDCU.64 UR10, c[0x0][0x388] ;  /* 0x00007100ff0a77ac */ /* 0x000e620008000a00 */
[----:B------:R-:W-:Y:S01]  /*0170*/  IMAD.U32 R4, RZ, RZ, UR7 ;  /* 0x00000007ff047e24 */ /* 0x000fe2000f8e00ff */
[----:B0-----:R-:W-:-:S04]  /*0180*/  ISETP.LT.U32.AND P0, PT, R0, UR6, PT ;  /* 0x0000000600007c0c */ /* 0x001fc8000bf01070 */
[----:B------:R-:W-:Y:S01]  /*0190*/  ISETP.GT.U32.AND.EX P0, PT, R2, RZ, PT, P0 ;  /* 0x000000ff0200720c */ /* 0x000fe20003f04100 */
[C---:B------:R-:W-:Y:S01]  /*01a0*/  VIADD R2, R0.reuse, 0x100 ;  /* 0x0000010000027836 */ /* 0x040fe20000000000 */
[----:B------:R-:W-:-:S04]  /*01b0*/  IADD3 R0, P2, PT, R0, UR4, RZ ;  /* 0x0000000400007c10 */ /* 0x000fc8000ff5e0ff */
[----:B------:R-:W-:Y:S01]  /*01c0*/  ISETP.LT.U32.AND P1, PT, R2, UR6, PT ;  /* 0x0000000602007c0c */ /* 0x000fe2000bf21070 */
[----:B------:R-:W-:Y:S01]  /*01d0*/  IMAD.X R3, RZ, RZ, UR5, P2 ;  /* 0x00000005ff037e24 */ /* 0x000fe200090e06ff */
[----:B-1----:R-:W-:Y:S02]  /*01e0*/  LEA R2, P2, R0, UR10, 0x2 ;  /* 0x0000000a00027c11 */ /* 0x002fe4000f8410ff */
[----:B------:R-:W-:Y:S02]  /*01f0*/  ISETP.GT.U32.AND.EX P1, PT, R4, RZ, PT, P1 ;  /* 0x000000ff0400720c */ /* 0x000fe40003f24110 */
[----:B------:R-:W-:Y:S01]  /*0200*/  LEA.HI.X R3, R0, UR11, R3, 0x2, P2 ;  /* 0x0000000b00037c11 */ /* 0x000fe200090f1403 */
[----:B------:R-:W0:Y:S04]  /*0210*/  @P0 LDC R5, c[0x0][0x390] ;  /* 0x0000e400ff050b82 */ /* 0x000e280000000800 */
[----:B0-----:R0:W-:Y:S06]  /*0220*/  @P0 STG.E desc[UR8][R2.64], R5 ;  /* 0x0000000502000986 */ /* 0x0011ec000c101908 */
[----:B------:R-:W-:Y:S05]  /*0230*/  @!P1 EXIT ;  /* 0x000000000000994d */ /* 0x000fea0003800000 */
[----:B0-----:R-:W0:Y:S02]  /*0240*/  LDC R5, c[0x0][0x390] ;  /* 0x0000e400ff057b82 */ /* 0x001e240000000800 */
[----:B0-----:R-:W-:Y:S01]  /*0250*/  STG.E desc[UR8][R2.64+0x400], R5 ;  /* 0x0004000502007986 */ /* 0x001fe2000c101908 */
[----:B------:R-:W-:Y:S05]  /*0260*/  EXIT ;  /* 0x000000000000794d */ /* 0x000fea0003800000 */
.L_x_2940:
        /* <DEDUP_REMOVED lines=9> */
.L_x_3426:


//--------------------- .text._ZN3cub18CUB_300001_SM_10006detail11EmptyKernelIvEEvv --------------------------
	.section	.text._ZN3cub18CUB_300001_SM_10006detail11EmptyKernelIvEEvv,"ax",@progbits
	.align	128
        .global         _ZN3cub18CUB_300001_SM_10006detail11EmptyKernelIvEEvv
        .type           _ZN3cub18CUB_300001_SM_10006detail11EmptyKernelIvEEvv,@function
        .size           _ZN3cub18CUB_300001_SM_10006detail11EmptyKernelIvEEvv,(.L_x_3427 - _ZN3cub18CUB_300001_SM_10006detail11EmptyKernelIvEEvv)
        .other          _ZN3cub18CUB_300001_SM_10006detail11EmptyKernelIvEEvv,@"STO_CUDA_ENTRY STV_DEFAULT"
_ZN3cub18CUB_300001_SM_10006detail11EmptyKernelIvEEvv:
.text._ZN3cub18CUB_300001_SM_10006detail11EmptyKernelIvEEvv:
[----:B------:R-:W-:Y:S01]  /*0000*/  LDC R1, c[0x0][0x37c] ;  /* 0x0000df00ff017b82 */ /* 0x000fe20000000800 */
[----:B------:R-:W-:Y:S05]  /*0010*/  EXIT ;  /* 0x000000000000794d */ /* 0x000fea0003800000 */
.L_x_2941:
        /* <DEDUP_REMOVED lines=14> */
.L_x_3427:


//--------------------- .text._ZN6thrust24THRUST_300001_SM_1000_NS8cuda_cub4core6detail13_kernel_agentINS1_8__unique11UniqueAgentINS0_10device_ptrIiEES8_16edge_unique_funcIiEiPiEEJS8_S8_SA_SB_iN3cub18CUB_300001_SM_100013ScanTileStateIiLb1EEEmEEEvDpT0_ --------------------------
	.section	.text._ZN6thrust24THRUST_300001_SM_1000_NS8cuda_cub4core6detail13_kernel_agentINS1_8__unique11UniqueAgentINS0_10device_ptrIiEES8_16edge_unique_funcIiEiPiEEJS8_S8_SA_SB_iN3cub18CUB_300001_SM_100013ScanTileStateIiLb1EEEmEEEvDpT0_,"ax",@progbits
	.align	128
        .global         _ZN6thrust24THRUST_300001_SM_1000_NS8cuda_cub4core6detail13_kernel_agentINS1_8__unique11UniqueAgentINS0_10device_ptrIiEES8_16edge_unique_funcIiEiPiEEJS8_S8_SA_SB_iN3cub18CUB_300001_SM_100013ScanTileStateIiLb1EEEmEEEvDpT0_
        .type           _ZN6thrust24THRUST_300001_SM_1000_NS8cuda_cub4core6detail13_kernel_agentINS1_8__unique11UniqueAgentINS0_10device_ptrIiEES8_16edge_unique_funcIiEiPiEEJS8_S8_SA_SB_iN3cub18CUB_300001_SM_100013ScanTileStateIiLb1EEEmEEEvDpT0_,@function
        .size           _ZN6thrust24THRUST_300001_SM_1000_NS8cuda_cub4core6detail13_kernel_agentINS1_8__unique11UniqueAgentINS0_10device_ptrIiEES8_16edge_unique_funcIiEiPiEEJS8_S8_SA_SB_iN3cub18CUB_300001_SM_100013ScanTileStateIiLb1EEEmEEEvDpT0_,(.L_x_3428 - _ZN6thrust24THRUST_300001_SM_1000_NS8cuda_cub4core6detail13_kernel_agentINS1_8__unique11UniqueAgentINS0_10device_ptrIiEES8_16edge_unique_funcIiEiPiEEJS8_S8_SA_SB_iN3cub18CUB_300001_SM_100013ScanTileStateIiLb1EEEmEEEvDpT0_)
        .other          _ZN6thrust24THRUST_300001_SM_1000_NS8cuda_cub4core6detail13_kernel_agentINS1_8__unique11UniqueAgentINS0_10device_ptrIiEES8_16edge_unique_funcIiEiPiEEJS8_S8_SA_SB_iN3cub18CUB_300001_SM_100013ScanTileStateIiLb1EEEmEEEvDpT0_,@"STO_CUDA_ENTRY STV_DEFAULT"
_ZN6thrust24THRUST_300001_SM_1000_NS8cuda_cub4core6detail13_kernel_agentINS1_8__unique11UniqueAgentINS0_10device_ptrIiEES8_16edge_unique_funcIiEiPiEEJS8_S8_SA_SB_iN3cub18CUB_300001_SM_100013ScanTileStateIiLb1EEEmEEEvDpT0_:
.text._ZN6thrust24THRUST_300001_SM_1000_NS8cuda_cub4core6detail13_kernel_agentINS1_8__unique11UniqueAgentINS0_10device_ptrIiEES8_16edge_unique_funcIiEiPiEEJS8_S8_SA_SB_iN3cub18CUB_300001_SM_100013ScanTileStateIiLb1EEEmEEEvDpT0_:
[----:B------:R-:W-:Y:S01]  /*0000*/  LDC R1, c[0x0][0x37c] ;  /* 0x0000df00ff017b82 */ /* 0x000fe20000000800 */
[----:B------:R-:W0:Y:S01]  /*0010*/  S2R R41, SR_CTAID.X ;  /* 0x0000000000297919 */ /* 0x000e220000002500 */
[----:B------:R-:W1:Y:S01]  /*0020*/  LDCU UR4, c[0x0][0x3b8] ;  /* 0x00007700ff0477ac */ /* 0x000e620008000800 */
[----:B------:R-:W2:Y:S01]  /*0030*/  LDCU.64 UR8, c[0x0][0x358] ;  /* 0x00006b00ff0877ac */ /* 0x000ea20008000a00 */
[----:B-1----:R-:W-:-:S06]  /*0040*/  UIADD3 UR4, UPT, UPT, UR4, -0x1, URZ ;  /* 0xffffffff04047890 */ /* 0x002fcc000fffe0ff */
[C---:B0-----:R-:W-:Y:S01]  /*0050*/  ISETP.GE.AND P0, PT, R41.reuse, UR4, PT ;  /* 0x0000000429007c0c */ /* 0x041fe2000bf06270 */
[----:B------:R-:W-:-:S12]  /*0060*/  IMAD R38, R41, 0x2c0, RZ ;  /* 0x000002c029267824 */ /* 0x000fd800078e02ff */
[----:B--2---:R-:W-:Y:S05]  /*0070*/  @P0 BRA `(.L_x_2942) ;  /* 0x0000003800180947 */ /* 0x004fea0003800000 */
[----:B------:R-:W-:-:S13]  /*0080*/  ISETP.NE.AND P0, PT, R41, RZ, PT ;  /* 0x000000ff2900720c */ /* 0x000fda0003f05270 */
[----:B------:R-:W-:Y:S05]  /*0090*/  @P0 BRA `(.L_x_2943) ;  /* 0x0000001400d00947 */ /* 0x000fea0003800000 */
[----:B------:R-:W0:Y:S01]  /*00a0*/  S2R R0, SR_TID.X ;  /* 0x0000000000007919 */ /* 0x000e220000002100 */
[----:B------:R-:W1:Y:S01]  /*00b0*/  LDC.64 R2, c[0x0][0x380] ;  /* 0x0000e000ff027b82 */ /* 0x000e620000000a00 */
[----:B------:R-:W2:Y:S07]  /*00c0*/  S2R R37, SR_LANEID ;  /* 0x0000000000257919 */ /* 0x000eae0000000000 */
[----:B------:R-:W3:Y:S01]  /*00d0*/  S2UR UR5, SR_CgaCtaId ;  /* 0x00000000000579c3 */ /* 0x000ee20000008800 */
[----:B------:R-:W-:-:S07]  /*00e0*/  UMOV UR4, 0x400 ;  /* 0x0000040000047882 */ /* 0x000fce0000000000 */
[----:B------:R-:W4:Y:S01]  /*00f0*/  LDC.64 R20, c[0x0][0x398] ;  /* 0x0000e600ff147b82 */ /* 0x000f220000000a00 */
[C---:B0-----:R-:W-:Y:S02]  /*0100*/  LOP3.LUT R5, R0.reuse, 0x1f, RZ, 0xc0, !PT ;  /* 0x0000001f00057812 */ /* 0x041fe400078ec0ff */
[----:B------:R-:W-:-:S03]  /*0110*/  LOP3.LUT R4, R0, 0x3e0, RZ, 0xc0, !PT ;  /* 0x000003e000047812 */ /* 0x000fc600078ec0ff */
[----:B------:R-:W-:-:S04]  /*0120*/  IMAD.IADD R5, R38, 0x1, R5 ;  /* 0x0000000126057824 */ /* 0x000fc800078e0205 */
[----:B------:R-:W-:-:S04]  /*0130*/  IMAD R5, R4, 0xb, R5 ;  /* 0x0000000b04057824 */ /* 0x000fc800078e0205 */
[----:B-1----:R-:W-:-:S05]  /*0140*/  IMAD.WIDE.U32 R2, R5, 0x4, R2 ;  /* 0x0000000405027825 */ /* 0x002fca00078e0002 */
[----:B------:R-:W4:Y:S04]  /*0150*/  LDG.E.CONSTANT R4, desc[UR8][R2.64] ;  /* 0x0000000802047981 */ /* 0x000f28000c1e9900 */
        /* <DEDUP_REMOVED lines=9> */
[----:B------:R0:W4:Y:S01]  /*01f0*/  LDG.E.CONSTANT R16, desc[UR8][R2.64+0x500] ;  /* 0x0005000802107981 */ /* 0x000122000c1e9900 */
[----:B------:R-:W-:Y:S01]  /*0200*/  SHF.R.U32.HI R14, RZ, 0x5, R0 ;  /* 0x00000005ff0e7819 */ /* 0x000fe20000011600 */
[----:B---3--:R-:W-:-:S04]  /*0210*/  ULEA UR4, UR5, UR4, 0x18 ;  /* 0x0000000405047291 */ /* 0x008fc8000f8ec0ff */
[----:B--2---:R-:W-:Y:S02]  /*0220*/  IMAD R13, R14, 0x160, R37 ;  /* 0x000001600e0d7824 */ /* 0x004fe400078e0225 */
[----:B0-----:R-:W-:-:S03]  /*0230*/  LEA R3, R0, UR4, 0x2 ;  /* 0x0000000400037c11 */ /* 0x001fc6000f8e10ff */
[----:B------:R-:W-:-:S05]  /*0240*/  LEA R22, R13, UR4, 0x2 ;  /* 0x000000040d167c11 */ /* 0x000fca000f8e10ff */
[----:B------:R-:W-:Y:S01]  /*0250*/  IMAD R2, R37, 0x28, R22 ;  /* 0x0000002825027824 */ /* 0x000fe200078e0216 */
[----:B----4-:R-:W-:Y:S04]  /*0260*/  STS [R22], R4 ;  /* 0x0000000416007388 */ /* 0x010fe80000000800 */
        /* <DEDUP_REMOVED lines=9> */
[----:B0-----:R-:W0:Y:S03]  /*0300*/  LDC R11, c[0x0][0x390] ;  /* 0x0000e400ff0b7b82 */ /* 0x001e260000000800 */
[----:B------:R-:W-:Y:S01]  /*0310*/  STS [R22+0x500], R16 ;  /* 0x0005001016007388 */ /* 0x000fe20000000800 */
[----:B------:R-:W-:-:S03]  /*0320*/  NOP ;  /* 0x0000000000007918 */ /* 0x000fc60000000000 */
[----:B------:R-:W-:Y:S04]  /*0330*/  LDS R4, [R2+0x28] ;  /* 0x0000280002047984 */ /* 0x000fe80000000800 */
[----:B------:R-:W1:Y:S04]  /*0340*/  LDS R36, [R2] ;  /* 0x0000000002247984 */ /* 0x000e680000000800 */
[----:B------:R-:W2:Y:S04]  /*0350*/  LDS R19, [R2+0x4] ;  /* 0x0000040002137984 */ /* 0x000ea80000000800 */
[----:B------:R-:W3:Y:S04]  /*0360*/  LDS R18, [R2+0x8] ;  /* 0x0000080002127984 */ /* 0x000ee80000000800 */
[----:B------:R-:W4:Y:S04]  /*0370*/  LDS R17, [R2+0xc] ;  /* 0x00000c0002117984 */ /* 0x000f280000000800 */
[----:B------:R-:W0:Y:S04]  /*0380*/  LDS R13, [R2+0x10] ;  /* 0x00001000020d7984 */ /* 0x000e280000000800 */
[----:B------:R-:W0:Y:S04]  /*0390*/  LDS R12, [R2+0x14] ;  /* 0x00001400020c7984 */ /* 0x000e280000000800 */
[----:B------:R-:W0:Y:S04]  /*03a0*/  LDS R10, [R2+0x18] ;  /* 0x00001800020a7984 */ /* 0x000e280000000800 */
[----:B------:R-:W0:Y:S04]  /*03b0*/  LDS R8, [R2+0x1c] ;  /* 0x00001c0002087984 */ /* 0x000e280000000800 */
[----:B------:R-:W0:Y:S04]  /*03c0*/  LDS R6, [R2+0x20] ;  /* 0x0000200002067984 */ /* 0x000e280000000800 */
[----:B------:R0:W0:Y:S01]  /*03d0*/  LDS R5, [R2+0x24] ;  /* 0x0000240002057984 */ /* 0x0000220000000800 */
[----:B------:R-:W-:Y:S01]  /*03e0*/  BAR.SYNC.DEFER_BLOCKING 0x0 ;  /* 0x0000000000007b1d */ /* 0x000fe20000010000 */
[----:B-1----:R-:W-:-:S04]  /*03f0*/  IMAD.WIDE R24, R36, 0x4, R20 ;  /* 0x0000000424187825 */ /* 0x002fc800078e0214 */
[--C-:B--2---:R-:W-:Y:S01]  /*0400*/  IMAD.WIDE R22, R19, 0x4, R20.reuse ;  /* 0x0000000413167825 */ /* 0x104fe200078e0214 */
[----:B------:R1:W-:Y:S02]  /*0410*/  STS [R3+0x130], R4 ;  /* 0x0001300403007388 */ /* 0x0003e40000000800 */
[----:B------:R-:W-:Y:S01]  /*0420*/  BAR.SYNC.DEFER_BLOCKING 0x0 ;  /* 0x0000000000007b1d */ /* 0x000fe20000010000 */
[----:B---3--:R-:W-:-:S04]  /*0430*/  IMAD.WIDE R30, R18, 0x4, R20 ;  /* 0x00000004121e7825 */ /* 0x008fc800078e0214 */
[----:B----4-:R-:W-:-:S04]  /*0440*/  IMAD.WIDE R40, R17, 0x4, R20 ;  /* 0x0000000411287825 */ /* 0x010fc800078e0214 */
[----:B0-----:R-:W-:Y:S01]  /*0450*/  IMAD.WIDE R26, R13, 0x4, R20 ;  /* 0x000000040d1a7825 */ /* 0x001fe200078e0214 */
[----:B------:R-:W2:Y:S04]  /*0460*/  LDG.E R28, desc[UR8][R24.64] ;  /* 0x00000008181c7981 */ /* 0x000ea8000c1e1900 */
[----:B------:R-:W2:Y:S04]  /*0470*/  LDG.E R7, desc[UR8][R22.64] ;  /* 0x0000000816077981 */ /* 0x000ea8000c1e1900 */
[----:B------:R0:W3:Y:S04]  /*0480*/  LDG.E R16, desc[UR8][R30.64] ;  /* 0x000000081e107981 */ /* 0x0000e8000c1e1900 */
[----:B------:R4:W3:Y:S04]  /*0490*/  LDG.E R9, desc[UR8][R40.64] ;  /* 0x0000000828097981 */ /* 0x0008e8000c1e1900 */
[----:B------:R1:W3:Y:S01]  /*04a0*/  LDG.E R44, desc[UR8][R26.64] ;  /* 0x000000081a2c7981 */ /* 0x0002e2000c1e1900 */
[----:B------:R-:W-:Y:S01]  /*04b0*/  ISETP.NE.AND P2, PT, R0, RZ, PT ;  /* 0x000000ff0000720c */ /* 0x000fe20003f45270 */
[----:B0-----:R-:W-:-:S04]  /*04c0*/  IMAD.WIDE R30, R11, 0x4, R30 ;  /* 0x000000040b1e7825 */ /* 0x001fc800078e021e */
[----:B----4-:R-:W-:-:S04]  /*04d0*/  IMAD.WIDE R40, R11, 0x4, R40 ;  /* 0x000000040b287825 */ /* 0x010fc800078e0228 */
[----:B-1----:R-:W-:Y:S01]  /*04e0*/  IMAD.WIDE R26, R11, 0x4, R26 ;  /* 0x000000040b1a7825 */ /* 0x002fe200078e021a */
[----:B--2---:R-:W-:-:S03]  /*04f0*/  ISETP.NE.AND P3, PT, R28, R7, PT ;  /* 0x000000071c00720c */ /* 0x004fc60003f65270 */
[----:B------:R-:W-:Y:S01]  /*0500*/  IMAD.WIDE R28, R11, 0x4, R22 ;  /* 0x000000040b1c7825 */ /* 0x000fe200078e0216 */
[----:B---3--:R-:W-:Y:S02]  /*0510*/  ISETP.NE.AND P5, PT, R7, R16, PT ;  /* 0x000000100700720c */ /* 0x008fe40003fa5270 */
[----:B------:R-:W-:Y:S02]  /*0520*/  ISETP.NE.AND P0, PT, R16, R9, PT ;  /* 0x000000091000720c */ /* 0x000fe40003f05270 */
[----:B------:R-:W-:-:S05]  /*0530*/  ISETP.NE.AND P1, PT, R9, R44, PT ;  /* 0x0000002c0900720c */ /* 0x000fca0003f25270 */
[----:B------:R-:W-:Y:S01]  /*0540*/  @!P3 IMAD.WIDE R38, R11, 0x4, R24 ;  /* 0x000000040b26b825 */ /* 0x000fe200078e0218 */
[----:B------:R-:W-:Y:S01]  /*0550*/  BSSY.RECONVERGENT B0, `(.L_x_2944) ;  /* 0x000001f000007945 */ /* 0x000fe20003800200 */
[----:B------:R-:W5:Y:S02]  /*0560*/  @!P3 LDG.E R15, desc[UR8][R28.64] ;  /* 0x000000081c0fb981 */ /* 0x000f64000c1e1900 */
[--C-:B------:R-:W-:Y:S02]  /*0570*/  IMAD.WIDE R22, R12, 0x4, R20.reuse ;  /* 0x000000040c167825 */ /* 0x100fe400078e0214 */
[----:B------:R-:W5:Y:S02]  /*0580*/  @!P3 LDG.E R38, desc[UR8][R38.64] ;  /* 0x000000082626b981 */ /* 0x000f64000c1e1900 */
[----:B------:R-:W-:Y:S02]  /*0590*/  IMAD.WIDE R24, R10, 0x4, R20 ;  /* 0x000000040a187825 */ /* 0x000fe400078e0214 */
[----:B------:R-:W5:Y:S04]  /*05a0*/  @!P0 LDG.E R9, desc[UR8][R40.64] ;  /* 0x0000000828098981 */ /* 0x000f68000c1e1900 */
[----:B------:R-:W5:Y:S04]  /*05b0*/  LDG.E R16, desc[UR8][R24.64] ;  /* 0x0000000818107981 */ /* 0x000f68000c1e1900 */
[----:B------:R-:W5:Y:S04]  /*05c0*/  LDG.E R39, desc[UR8][R22.64] ;  /* 0x0000000816277981 */ /* 0x000f68000c1e1900 */
[----:B------:R-:W5:Y:S01]  /*05d0*/  @!P1 LDG.E R40, desc[UR8][R40.64] ;  /* 0x0000000828289981 */ /* 0x000f62000c1e1900 */
[----:B------:R-:W-:-:S03]  /*05e0*/  IMAD.MOV.U32 R7, RZ, RZ, 0x1 ;  /* 0x00000001ff077424 */ /* 0x000fc600078e00ff */
[----:B------:R0:W5:Y:S04]  /*05f0*/  @!P5 LDG.E R43, desc[UR8][R28.64] ;  /* 0x000000081c2bd981 */ /* 0x000168000c1e1900 */
[----:B------:R-:W5:Y:S04]  /*0600*/  @!P5 LDG.E R2, desc[UR8][R30.64] ;  /* 0x000000081e02d981 */ /* 0x000f68000c1e1900 */
[----:B------:R-:W5:Y:S01]  /*0610*/  @!P1 LDG.E R41, desc[UR8][R26.64] ;  /* 0x000000081a299981 */ /* 0x000f62000c1e1900 */
[----:B0-----:R-:W-:-:S03]  /*0620*/  IMAD.WIDE R28, R8, 0x4, R20 ;  /* 0x00000004081c7825 */ /* 0x001fc600078e0214 */
[----:B------:R0:W5:Y:S02]  /*0630*/  @!P0 LDG.E R42, desc[UR8][R30.64] ;  /* 0x000000081e2a8981 */ /* 0x000164000c1e1900 */
[----:B0-----:R-:W-:Y:S01]  /*0640*/  IMAD.WIDE R30, R6, 0x4, R20 ;  /* 0x00000004061e7825 */ /* 0x001fe200078e0214 */
[----:B------:R-:W-:Y:S06]  /*0650*/  @!P2 BRA `(.L_x_2945) ;  /* 0x000000000038a947 */ /* 0x000fec0003800000 */
[----:B------:R-:W0:Y:S01]  /*0660*/  LDS R35, [R3+0x12c] ;  /* 0x00012c0003237984 */ /* 0x000e220000000800 */
[----:B------:R-:W0:Y:S02]  /*0670*/  LDC.64 R32, c[0x0][0x398] ;  /* 0x0000e600ff207b82 */ /* 0x000e240000000a00 */
[----:B0-----:R-:W-:-:S04]  /*0680*/  IMAD.WIDE R34, R35, 0x4, R32 ;  /* 0x0000000423227825 */ /* 0x001fc800078e0220 */
[----:B------:R-:W-:Y:S01]  /*0690*/  IMAD.WIDE R32, R36, 0x4, R32 ;  /* 0x0000000424207825 */ /* 0x000fe200078e0220 */
[----:B------:R-:W2:Y:S04]  /*06a0*/  LDG.E R45, desc[UR8][R34.64] ;  /* 0x00000008222d7981 */ /* 0x000ea8000c1e1900 */
[----:B------:R-:W2:Y:S02]  /*06b0*/  LDG.E R46, desc[UR8][R32.64] ;  /* 0x00000008202e7981 */ /* 0x000ea4000c1e1900 */
[----:B--2---:R-:W-:-:S13]  /*06c0*/  ISETP.NE.AND P4, PT, R45, R46, PT ;  /* 0x0000002e2d00720c */ /* 0x004fda0003f85270 */
[----:B------:R-:W0:Y:S02]  /*06d0*/  @!P4 LDC R45, c[0x0][0x390] ;  /* 0x0000e400ff2dcb82 */ /* 0x000e240000000800 */
[----:B0-----:R-:W-:-:S04]  /*06e0*/  @!P4 IMAD.WIDE R34, R45, 0x4, R34 ;  /* 0x000000042d22c825 */ /* 0x001fc800078e0222 */
[----:B------:R-:W-:Y:S02]  /*06f0*/  @!P4 IMAD.WIDE R32, R45, 0x4, R32 ;  /* 0x000000042d20c825 */ /* 0x000fe400078e0220 */
[----:B------:R-:W2:Y:S04]  /*0700*/  @!P4 LDG.E R45, desc[UR8][R34.64] ;  /* 0x00000008222dc981 */ /* 0x000ea8000c1e1900 */
[----:B------:R-:W2:Y:S02]  /*0710*/  @!P4 LDG.E R46, desc[UR8][R32.64] ;  /* 0x00000008202ec981 */ /* 0x000ea4000c1e1900 */
[----:B--2---:R-:W-:-:S04]  /*0720*/  @!P4 ISETP.NE.AND P2, PT, R45, R46, PT ;  /* 0x0000002e2d00c20c */ /* 0x004fc80003f45270 */
[----:B------:R-:W-:-:S09]  /*0730*/  @!P4 SEL R7, RZ, 0x1, !P2 ;  /* 0x00000001ff07c807 */ /* 0x000fd20005000000 */
.L_x_2945:
[----:B------:R-:W-:Y:S05]  /*0740*/  BSYNC.RECONVERGENT B0 ;  /* 0x0000000000007941 */ /* 0x000fea0003800200 */
.L_x_2944:
[----:B------:R0:W2:Y:S01]  /*0750*/  LDG.E R45, desc[UR8][R28.64] ;  /* 0x000000081c2d7981 */ /* 0x0000a2000c1e1900 */
[----:B------:R-:W-:-:S03]  /*0760*/  IMAD.WIDE R32, R5, 0x4, R20 ;  /* 0x0000000405207825 */ /* 0x000fc600078e0214 */
[----:B------:R1:W3:Y:S01]  /*0770*/  LDG.E R48, desc[UR8][R30.64] ;  /* 0x000000081e307981 */ /* 0x0002e2000c1e1900 */
[----:B------:R-:W-:-:S03]  /*0780*/  IMAD.WIDE R20, R4, 0x4, R20 ;  /* 0x0000000404147825 */ /* 0x000fc600078e0214 */
[----:B------:R4:W3:Y:S04]  /*0790*/  LDG.E R35, desc[UR8][R32.64] ;  /* 0x0000000820237981 */ /* 0x0008e8000c1e1900 */
[----:B------:R-:W3:Y:S01]  /*07a0*/  LDG.E R46, desc[UR8][R20.64] ;  /* 0x00000008142e7981 */ /* 0x000ee2000c1e1900 */
[----:B-----5:R-:W-:Y:S01]  /*07b0*/  ISETP.NE.AND P2, PT, R44, R39, PT ;  /* 0x000000272c00720c */ /* 0x020fe20003f45270 */
[----:B------:R-:W-:Y:S01]  /*07c0*/  IMAD.WIDE R22, R11, 0x4, R22 ;  /* 0x000000040b167825 */ /* 0x000fe200078e0216 */
[----:B------:R-:W-:Y:S02]  /*07d0*/  @!P5 ISETP.NE.AND P6, PT, R43, R2, PT ;  /* 0x000000022b00d20c */ /* 0x000fe40003fc5270 */
[----:B------:R-:W-:Y:S01]  /*07e0*/  @!P3 ISETP.NE.AND P4, PT, R38, R15, PT ;  /* 0x0000000f2600b20c */ /* 0x000fe20003f85270 */
[----:B------:R-:W-:Y:S01]  /*07f0*/  IMAD.MOV.U32 R2, RZ, RZ, 0x1 ;  /* 0x00000001ff027424 */ /* 0x000fe200078e00ff */
[----:B------:R-:W-:Y:S01]  /*0800*/  @!P5 SEL R2, RZ, 0x1, !P6 ;  /* 0x00000001ff02d807 */ /* 0x000fe20007000000 */
[----:B------:R-:W-:Y:S01]  /*0810*/  IMAD.MOV.U32 R34, RZ, RZ, 0x1 ;  /* 0x00000001ff227424 */ /* 0x000fe200078e00ff */
[----:B------:R-:W-:-:S02]  /*0820*/  ISETP.NE.AND P6, PT, R39, R16, PT ;  /* 0x000000102700720c */ /* 0x000fc40003fc5270 */
[----:B------:R-:W-:Y:S02]  /*0830*/  @!P3 SEL R34, RZ, 0x1, !P4 ;  /* 0x00000001ff22b807 */ /* 0x000fe40006000000 */
[----:B------:R-:W-:Y:S01]  /*0840*/  @!P0 ISETP.NE.AND P3, PT, R42, R9, PT ;  /* 0x000000092a00820c */ /* 0x000fe20003f65270 */
[----:B------:R-:W3:Y:S01]  /*0850*/  @!P2 LDG.E R26, desc[UR8][R26.64] ;  /* 0x000000081a1aa981 */ /* 0x000ee2000c1e1900 */
[----:B------:R-:W-:Y:S01]  /*0860*/  @!P1 ISETP.NE.AND P4, PT, R40, R41, PT ;  /* 0x000000292800920c */ /* 0x000fe20003f85270 */
[----:B------:R-:W-:Y:S02]  /*0870*/  IMAD.MOV.U32 R9, RZ, RZ, 0x1 ;  /* 0x00000001ff097424 */ /* 0x000fe400078e00ff */
[----:B------:R-:W3:Y:S01]  /*0880*/  @!P2 LDG.E R39, desc[UR8][R22.64] ;  /* 0x000000081627a981 */ /* 0x000ee2000c1e1900 */
[----:B------:R-:W-:Y:S01]  /*0890*/  @!P0 SEL R9, RZ, 0x1, !P3 ;  /* 0x00000001ff098807 */ /* 0x000fe20005800000 */
[----:B------:R-:W-:Y:S01]  /*08a0*/  IMAD.MOV.U32 R15, RZ, RZ, 0x1 ;  /* 0x00000001ff0f7424 */ /* 0x000fe200078e00ff */
[----:B------:R-:W-:Y:S01]  /*08b0*/  @!P1 SEL R15, RZ, 0x1, !P4 ;  /* 0x00000001ff0f9807 */ /* 0x000fe20006000000 */
[C---:B------:R-:W-:Y:S01]  /*08c0*/  IMAD.WIDE R24, R11.reuse, 0x4, R24 ;  /* 0x000000040b187825 */ /* 0x040fe200078e0218 */
[----:B------:R-:W3:Y:S03]  /*08d0*/  @!P6 LDG.E R42, desc[UR8][R22.64] ;  /* 0x00000008162ae981 */ /* 0x000ee6000c1e1900 */
[C---:B0-----:R-:W-:Y:S01]  /*08e0*/  IMAD.WIDE R28, R11.reuse, 0x4, R28 ;  /* 0x000000040b1c7825 */ /* 0x041fe200078e021c */
[----:B------:R-:W3:Y:S03]  /*08f0*/  @!P6 LDG.E R27, desc[UR8][R24.64] ;  /* 0x00000008181be981 */ /* 0x000ee6000c1e1900 */
[----:B-1----:R-:W-:-:S04]  /*0900*/  IMAD.WIDE R30, R11, 0x4, R30 ;  /* 0x000000040b1e7825 */ /* 0x002fc800078e021e */
[----:B----4-:R-:W-:Y:S01]  /*0910*/  IMAD.WIDE R32, R11, 0x4, R32 ;  /* 0x000000040b207825 */ /* 0x010fe200078e0220 */
[----:B--2---:R-:W-:Y:S02]  /*0920*/  ISETP.NE.AND P5, PT, R16, R45, PT ;  /* 0x0000002d1000720c */ /* 0x004fe40003fa5270 */
[----:B---3--:R-:W-:Y:S02]  /*0930*/  ISETP.NE.AND P3, PT, R45, R48, PT ;  /* 0x000000302d00720c */ /* 0x008fe40003f65270 */
[----:B------:R-:W-:Y:S02]  /*0940*/  ISETP.NE.AND P0, PT, R48, R35, PT ;  /* 0x000000233000720c */ /* 0x000fe40003f05270 */
[----:B------:R-:W-:-:S07]  /*0950*/  ISETP.NE.AND P1, PT, R35, R46, PT ;  /* 0x0000002e2300720c */ /* 0x000fce0003f25270 */
[----:B------:R0:W2:Y:S04]  /*0960*/  @!P5 LDG.E R44, desc[UR8][R24.64] ;  /* 0x00000008182cd981 */ /* 0x0000a8000c1e1900 */
[----:B------:R-:W2:Y:S04]  /*0970*/  @!P5 LDG.E R35, desc[UR8][R28.64] ;  /* 0x000000081c23d981 */ /* 0x000ea8000c1e1900 */
[----:B------:R1:W3:Y:S04]  /*0980*/  @!P3 LDG.E R41, desc[UR8][R28.64] ;  /* 0x000000081c29b981 */ /* 0x0002e8000c1e1900 */
[----:B------:R-:W3:Y:S01]  /*0990*/  @!P3 LDG.E R38, desc[UR8][R30.64] ;  /* 0x000000081e26b981 */ /* 0x000ee2000c1e1900 */
[----:B------:R-:W-:-:S03]  /*09a0*/  @!P1 IMAD.WIDE R20, R11, 0x4, R20 ;  /* 0x000000040b149825 */ /* 0x000fc600078e0214 */
[----:B------:R4:W3:Y:S04]  /*09b0*/  @!P0 LDG.E R43, desc[UR8][R30.64] ;  /* 0x000000081e2b8981 */ /* 0x0008e8000c1e1900 */
[----:B------:R-:W3:Y:S04]  /*09c0*/  @!P0 LDG.E R40, desc[UR8][R32.64] ;  /* 0x0000000820288981 */ /* 0x000ee8000c1e1900 */
[----:B------:R4:W3:Y:S04]  /*09d0*/  @!P1 LDG.E R23, desc[UR8][R32.64] ;  /* 0x0000000820179981 */ /* 0x0008e8000c1e1900 */
[----:B------:R-:W3:Y:S01]  /*09e0*/  @!P1 LDG.E R20, desc[UR8][R20.64] ;  /* 0x0000000814149981 */ /* 0x000ee2000c1e1900 */
[----:B------:R-:W-:Y:S01]  /*09f0*/  IMAD.IADD R11, R34, 0x1, R7 ;  /* 0x00000001220b7824 */ /* 0x000fe200078e0207 */
[----:B------:R-:W-:Y:S01]  /*0a00*/  BAR.SYNC.DEFER_BLOCKING 0x0 ;  /* 0x0000000000007b1d */ /* 0x000fe20000010000 */
[----:B------:R-:W-:-:S02]  /*0a10*/  @!P2 ISETP.NE.AND P4, PT, R26, R39, PT ;  /* 0x000000271a00a20c */ /* 0x000fc40003f85270 */
[----:B------:R-:W-:Y:S02]  /*0a20*/  IMAD.IADD R26, R11, 0x1, R2 ;  /* 0x000000010b1a7824 */ /* 0x000fe400078e0202 */
[----:B------:R-:W-:Y:S02]  /*0a30*/  IMAD.MOV.U32 R16, RZ, RZ, 0x1 ;  /* 0x00000001ff107424 */ /* 0x000fe400078e00ff */
[----:B0-----:R-:W-:Y:S01]  /*0a40*/  IMAD.IADD R24, R26, 0x1, R9 ;  /* 0x000000011a187824 */ /* 0x001fe200078e0209 */
[----:B------:R-:W-:Y:S02]  /*0a50*/  @!P2 SEL R16, RZ, 0x1, !P4 ;  /* 0x00000001ff10a807 */ /* 0x000fe40006000000 */
[----:B------:R-:W-:Y:S01]  /*0a60*/  @!P6 ISETP.NE.AND P4, PT, R42, R27, PT ;  /* 0x0000001b2a00e20c */ /* 0x000fe20003f85270 */
[----:B------:R-:W-:Y:S02]  /*0a70*/  IMAD.IADD R25, R24, 0x1, R15 ;  /* 0x0000000118197824 */ /* 0x000fe400078e020f */
[----:B------:R-:W-:Y:S01]  /*0a80*/  IMAD.MOV.U32 R27, RZ, RZ, 0x1 ;  /* 0x00000001ff1b7424 */ /* 0x000fe200078e00ff */
[----:B------:R-:W-:Y:S01]  /*0a90*/  @!P6 SEL R27, RZ, 0x1, !P4 ;  /* 0x00000001ff1be807 */ /* 0x000fe20006000000 */
[----:B-1----:R-:W-:-:S02]  /*0aa0*/  IMAD.IADD R28, R25, 0x1, R16 ;  /* 0x00000001191c7824 */ /* 0x002fc400078e0210 */
[----:B------:R-:W-:Y:S02]  /*0ab0*/  IMAD.MOV.U32 R29, RZ, RZ, 0x1 ;  /* 0x00000001ff1d7424 */ /* 0x000fe400078e00ff */
[----:B----4-:R-:W-:Y:S02]  /*0ac0*/  IMAD.IADD R30, R28, 0x1, R27 ;  /* 0x000000011c1e7824 */ /* 0x010fe400078e021b */
[----:B------:R-:W-:Y:S02]  /*0ad0*/  IMAD.MOV.U32 R31, RZ, RZ, 0x1 ;  /* 0x00000001ff1f7424 */ /* 0x000fe400078e00ff */
[----:B------:R-:W-:Y:S01]  /*0ae0*/  IMAD.MOV.U32 R33, RZ, RZ, 0x1 ;  /* 0x00000001ff217424 */ /* 0x000fe200078e00ff */
[----:B------:R-:W-:Y:S02]  /*0af0*/  ISETP.NE.AND P6, PT, R7, RZ, PT ;  /* 0x000000ff0700720c */ /* 0x000fe40003fc5270 */
[----:B--2---:R-:W-:-:S04]  /*0b00*/  @!P5 ISETP.NE.AND P2, PT, R44, R35, PT ;  /* 0x000000232c00d20c */ /* 0x004fc80003f45270 */
[----:B------:R-:W-:Y:S02]  /*0b10*/  @!P5 SEL R29, RZ, 0x1, !P2 ;  /* 0x00000001ff1dd807 */ /* 0x000fe40005000000 */
[----:B---3--:R-:W-:-:S03]  /*0b20*/  @!P3 ISETP.NE.AND P4, PT, R41, R38, PT ;  /* 0x000000262900b20c */ /* 0x008fc60003f85270 */
[----:B------:R-:W-:Y:S01]  /*0b30*/  IMAD.IADD R32, R30, 0x1, R29 ;  /* 0x000000011e207824 */ /* 0x000fe200078e021d */
[----:B------:R-:W-:Y:S02]  /*0b40*/  @!P3 SEL R31, RZ, 0x1, !P4 ;  /* 0x00000001ff1fb807 */ /* 0x000fe40006000000 */
[----:B------:R-:W-:-:S03]  /*0b50*/  @!P0 ISETP.NE.AND P2, PT, R43, R40, PT ;  /* 0x000000282b00820c */ /* 0x000fc60003f45270 */
[----:B------:R-:W-:Y:S01]  /*0b60*/  IMAD.IADD R38, R32, 0x1, R31 ;  /* 0x0000000120267824 */ /* 0x000fe200078e021f */
[----:B------:R-:W-:Y:S01]  /*0b70*/  @!P0 SEL R33, RZ, 0x1, !P2 ;  /* 0x00000001ff218807 */ /* 0x000fe20005000000 */
[----:B------:R-:W-:Y:S01]  /*0b80*/  IMAD.MOV.U32 R40, RZ, RZ, 0x1 ;  /* 0x00000001ff287424 */ /* 0x000fe200078e00ff */
[----:B------:R-:W-:-:S03]  /*0b90*/  @!P1 ISETP.NE.AND P3, PT, R23, R20, PT ;  /* 0x000000141700920c */ /* 0x000fc60003f65270 */
[----:B------:R-:W-:Y:S01]  /*0ba0*/  IMAD.IADD R35, R38, 0x1, R33 ;  /* 0x0000000126237824 */ /* 0x000fe200078e0221 */
[----:B------:R-:W-:-:S05]  /*0bb0*/  @!P1 SEL R40, RZ, 0x1, !P3 ;  /* 0x00000001ff289807 */ /* 0x000fca0005800000 */
[----:B------:R-:W-:-:S05]  /*0bc0*/  IMAD.IADD R43, R35, 0x1, R40 ;  /* 0x00000001232b7824 */ /* 0x000fca00078e0228 */
[----:B------:R-:W0:Y:S02]  /*0bd0*/  SHFL.UP P0, R20, R43, 0x1, RZ ;  /* 0x042000002b147989 */ /* 0x000e2400000000ff */
[----:B0-----:R-:W-:-:S05]  /*0be0*/  @P0 IMAD.IADD R20, R43, 0x1, R20 ;  /* 0x000000012b140824 */ /* 0x001fca00078e0214 */
[----:B------:R-:W0:Y:S02]  /*0bf0*/  SHFL.UP P0, R21, R20, 0x2, RZ ;  /* 0x0440000014157989 */ /* 0x000e2400000000ff */
[----:B0-----:R-:W-:-:S05]  /*0c00*/  @P0 IMAD.IADD R21, R20, 0x1, R21 ;  /* 0x0000000114150824 */ /* 0x001fca00078e0215 */
[----:B------:R-:W0:Y:S02]  /*0c10*/  SHFL.UP P0, R22, R21, 0x4, RZ ;  /* 0x0480000015167989 */ /* 0x000e2400000000ff */
[----:B0-----:R-:W-:-:S05]  /*0c20*/  @P0 IMAD.IADD R22, R21, 0x1, R22 ;  /* 0x0000000115160824 */ /* 0x001fca00078e0216 */
[----:B------:R-:W0:Y:S01]  /*0c30*/  SHFL.UP P0, R39, R22, 0x8, RZ ;  /* 0x0500000016277989 */ /* 0x000e2200000000ff */
[----:B------:R-:W-:Y:S01]  /*0c40*/  ISETP.NE.AND P1, PT, R37, 0x1f, PT ;  /* 0x0000001f2500780c */ /* 0x000fe20003f25270 */
[----:B0-----:R-:W-:-:S05]  /*0c50*/  @P0 IMAD.IADD R39, R22, 0x1, R39 ;  /* 0x0000000116270824 */ /* 0x001fca00078e0227 */
[----:B------:R-:W0:Y:S07]  /*0c60*/  SHFL.UP P0, R42, R39, 0x10, RZ ;  /* 0x06000000272a7989 */ /* 0x000e2e00000000ff */
[----:B------:R-:W-:Y:S01]  /*0c70*/  @!P1 LEA R41, R14, UR4, 0x2 ;  /* 0x000000040e299c11 */ /* 0x000fe2000f8e10ff */
[----:B0-----:R-:W-:-:S05]  /*0c80*/  @P0 IMAD.IADD R42, R39, 0x1, R42 ;  /* 0x00000001272a0824 */ /* 0x001fca00078e022a */
[----:B------:R-:W-:Y:S01]  /*0c90*/  @!P1 STS [R41], R42 ;  /* 0x0000002a29009388 */ /* 0x000fe20000000800 */
[----:B------:R-:W-:Y:S01]  /*0ca0*/  BAR.SYNC.DEFER_BLOCKING 0x0 ;  /* 0x0000000000007b1d */ /* 0x000fe20000010000 */
[----:B------:R-:W-:-:S05]  /*0cb0*/  ISETP.NE.AND P5, PT, R0, RZ, PT ;  /* 0x000000ff0000720c */ /* 0x000fca0003fa5270 */
[----:B------:R-:W0:Y:S08]  /*0cc0*/  LDS.64 R20, [UR4] ;  /* 0x00000004ff147984 */ /* 0x000e300008000a00 */
[----:B------:R-:W1:Y:S01]  /*0cd0*/  @!P5 LDC.64 R22, c[0x0][0x3b0] ;  /* 0x0000ec00ff16db82 */ /* 0x000e620000000a00 */
[----:B------:R-:W-:Y:S02]  /*0ce0*/  ISETP.GE.U32.AND P3, PT, R0, 0x20, PT ;  /* 0x000000200000780c */ /* 0x000fe40003f66070 */
[----:B------:R-:W-:Y:S01]  /*0cf0*/  ISETP.NE.AND P0, PT, R2, RZ, PT ;  /* 0x000000ff0200720c */ /* 0x000fe20003f05270 */
[----:B------:R-:W-:Y:S01]  /*0d00*/  IMAD.IADD R14, R42, 0x1, -R43 ;  /* 0x000000012a0e7824 */ /* 0x000fe200078e0a2b */
[----:B------:R-:W-:-:S02]  /*0d10*/  ISETP.NE.AND P4, PT, R37, RZ, PT ;  /* 0x000000ff2500720c */ /* 0x000fc40003f85270 */
[----:B------:R-:W-:Y:S02]  /*0d20*/  ISETP.NE.AND P1, PT, R34, RZ, PT ;  /* 0x000000ff2200720c */ /* 0x000fe40003f25270 */
[----:B------:R-:W-:Y:S02]  /*0d30*/  ISETP.NE.AND P2, PT, R9, RZ, PT ;  /* 0x000000ff0900720c */ /* 0x000fe40003f45270 */
[----:B------:R-:W-:Y:S01]  /*0d40*/  SEL R9, R14, RZ, P4 ;  /* 0x000000ff0e097207 */ /* 0x000fe20002000000 */
[C---:B0-----:R-:W-:Y:S01]  /*0d50*/  IMAD.IADD R21, R20.reuse, 0x1, R21 ;  /* 0x0000000114157824 */ /* 0x041fe200078e0215 */
[----:B------:R-:W-:Y:S01]  /*0d60*/  SEL R2, R20, RZ, P3 ;  /* 0x000000ff14027207 */ /* 0x000fe20001800000 */
[----:B------:R-:W-:-:S05]  /*0d70*/  @!P5 IMAD.MOV.U32 R20, RZ, RZ, 0x65 ;  /* 0x00000065ff14d424 */ /* 0x000fca00078e00ff */
[----:B-1----:R-:W-:Y:S01]  /*0d80*/  @!P5 ST.E.64.STRONG.GPU desc[UR8][R22.64+0x100], R20 ;  /* 0x000100141600d985 */ /* 0x002fe2000c10fb08 */
[----:B------:R-:W-:-:S04]  /*0d90*/  IMAD.IADD R9, R2, 0x1, R9 ;  /* 0x0000000102097824 */ /* 0x000fc800078e0209 */
[----:B------:R-:W-:Y:S02]  /*0da0*/  @P1 IMAD.IADD R2, R9, 0x1, R7 ;  /* 0x0000000109021824 */ /* 0x000fe400078e0207 */
[--C-:B------:R-:W-:Y:S02]  /*0db0*/  @P0 IMAD.IADD R11, R11, 0x1, R9.reuse ;  /* 0x000000010b0b0824 */ /* 0x100fe400078e0209 */
[----:B------:R-:W-:Y:S01]  /*0dc0*/  @P2 IMAD.IADD R26, R26, 0x1, R9 ;  /* 0x000000011a1a2824 */ /* 0x000fe200078e0209 */
[----:B------:R-:W-:Y:S01]  /*0dd0*/  @P6 LEA R7, R9, UR4, 0x2 ;  /* 0x0000000409076c11 */ /* 0x000fe2000f8e10ff */
[----:B------:R-:W-:Y:S01]  /*0de0*/  BAR.SYNC.DEFER_BLOCKING 0x0 ;  /* 0x0000000000007b1d */ /* 0x000fe20000010000 */
[----:B------:R-:W-:Y:S02]  /*0df0*/  @P1 LEA R2, R2, UR4, 0x2 ;  /* 0x0000000402021c11 */ /* 0x000fe4000f8e10ff */
[----:B------:R-:W-:Y:S02]  /*0e00*/  @P0 LEA R11, R11, UR4, 0x2 ;  /* 0x000000040b0b0c11 */ /* 0x000fe4000f8e10ff */
[----:B------:R-:W-:-:S02]  /*0e10*/  ISETP.NE.AND P3, PT, R15, RZ, PT ;  /* 0x000000ff0f00720c */ /* 0x000fc40003f65270 */
[----:B------:R-:W-:Y:S02]  /*0e20*/  @P2 LEA R26, R26, UR4, 0x2 ;  /* 0x000000041a1a2c11 */ /* 0x000fe4000f8e10ff */
[----:B------:R-:W-:Y:S02]  /*0e30*/  ISETP.NE.AND P4, PT, R16, RZ, PT ;  /* 0x000000ff1000720c */ /* 0x000fe40003f85270 */
[----:B------:R-:W-:Y:S01]  /*0e40*/  ISETP.NE.AND P5, PT, R27, RZ, PT ;  /* 0x000000ff1b00720c */ /* 0x000fe20003fa5270 */
[----:B------:R-:W-:Y:S01]  /*0e50*/  @P6 STS [R7], R36 ;  /* 0x0000002407006388 */ /* 0x000fe20000000800 */
[----:B------:R-:W-:-:S03]  /*0e60*/  ISETP.NE.AND P6, PT, R29, RZ, PT ;  /* 0x000000ff1d00720c */ /* 0x000fc60003fc5270 */
[----:B------:R-:W-:Y:S01]  /*0e70*/  @P1 STS [R2], R19 ;  /* 0x0000001302001388 */ /* 0x000fe20000000800 */
[----:B------:R-:W-:-:S03]  /*0e80*/  ISETP.NE.AND P1, PT, R31, RZ, PT ;  /* 0x000000ff1f00720c */ /* 0x000fc60003f25270 */
[----:B------:R0:W-:Y:S01]  /*0e90*/  @P0 STS [R11], R18 ;  /* 0x000000120b000388 */ /* 0x0001e20000000800 */
[----:B------:R-:W-:-:S03]  /*0ea0*/  ISETP.NE.AND P0, PT, R33, RZ, PT ;  /* 0x000000ff2100720c */ /* 0x000fc60003f05270 */
[----:B------:R1:W-:Y:S01]  /*0eb0*/  @P2 STS [R26], R17 ;  /* 0x000000111a002388 */ /* 0x0003e20000000800 */
[----:B------:R-:W-:Y:S01]  /*0ec0*/  ISETP.NE.AND P2, PT, R40, RZ, PT ;  /* 0x000000ff2800720c */ /* 0x000fe20003f45270 */
[--C-:B------:R-:W-:Y:S02]  /*0ed0*/  @P3 IMAD.IADD R24, R24, 0x1, R9.reuse ;  /* 0x0000000118183824 */ /* 0x100fe400078e0209 */
[--C-:B------:R-:W-:Y:S02]  /*0ee0*/  @P4 IMAD.IADD R25, R25, 0x1, R9.reuse ;  /* 0x0000000119194824 */ /* 0x100fe400078e0209 */
[--C-:B------:R-:W-:Y:S02]  /*0ef0*/  @P5 IMAD.IADD R28, R28, 0x1, R9.reuse ;  /* 0x000000011c1c5824 */ /* 0x100fe400078e0209 */
[--C-:B------:R-:W-:Y:S01]  /*0f00*/  @P6 IMAD.IADD R30, R30, 0x1, R9.reuse ;  /* 0x000000011e1e6824 */ /* 0x100fe200078e0209 */
[----:B------:R-:W-:Y:S01]  /*0f10*/  @P3 LEA R24, R24, UR4, 0x2 ;  /* 0x0000000418183c11 */ /* 0x000fe2000f8e10ff */
[--C-:B------:R-:W-:Y:S01]  /*0f20*/  @P1 IMAD.IADD R32, R32, 0x1, R9.reuse ;  /* 0x0000000120201824 */ /* 0x100fe200078e0209 */
[----:B------:R-:W-:Y:S01]  /*0f30*/  @P4 LEA R25, R25, UR4, 0x2 ;  /* 0x0000000419194c11 */ /* 0x000fe2000f8e10ff */
[----:B------:R-:W-:-:S02]  /*0f40*/  @P0 IMAD.IADD R38, R38, 0x1, R9 ;  /* 0x0000000126260824 */ /* 0x000fc400078e0209 */
[----:B------:R-:W-:Y:S01]  /*0f50*/  @P2 IMAD.IADD R35, R35, 0x1, R9 ;  /* 0x0000000123232824 */ /* 0x000fe200078e0209 */
[----:B------:R-:W-:Y:S02]  /*0f60*/  @P5 LEA R9, R28, UR4, 0x2 ;  /* 0x000000041c095c11 */ /* 0x000fe4000f8e10ff */
[----:B0-----:R-:W-:Y:S01]  /*0f70*/  @P6 LEA R11, R30, UR4, 0x2 ;  /* 0x000000041e0b6c11 */ /* 0x001fe2000f8e10ff */
[----:B------:R1:W-:Y:S01]  /*0f80*/  @P3 STS [R24], R13 ;  /* 0x0000000d18003388 */ /* 0x0003e20000000800 */
[----:B------:R-:W-:Y:S02]  /*0f90*/  @P1 LEA R15, R32, UR4, 0x2 ;  /* 0x00000004200f1c11 */ /* 0x000fe4000f8e10ff */
[----:B------:R-:W-:Y:S01]  /*0fa0*/  @P0 LEA R38, R38, UR4, 0x2 ;  /* 0x0000000426260c11 */ /* 0x000fe2000f8e10ff */
[----:B------:R1:W-:Y:S04]  /*0fb0*/  @P4 STS [R25], R12 ;  /* 0x0000000c19004388 */ /* 0x0003e80000000800 */
[----:B------:R1:W-:Y:S04]  /*0fc0*/  @P5 STS [R9], R10 ;  /* 0x0000000a09005388 */ /* 0x0003e80000000800 */
[----:B------:R1:W-:Y:S04]  /*0fd0*/  @P6 STS [R11], R8 ;  /* 0x000000080b006388 */ /* 0x0003e80000000800 */
[----:B------:R1:W-:Y:S04]  /*0fe0*/  @P1 STS [R15], R6 ;  /* 0x000000060f001388 */ /* 0x0003e80000000800 */
[----:B------:R1:W-:Y:S01]  /*0ff0*/  @P0 STS [R38], R5 ;  /* 0x0000000526000388 */ /* 0x0003e20000000800 */
[----:B------:R-:W-:-:S02]  /*1000*/  ISETP.GE.AND P0, PT, R0, R21, PT ;  /* 0x000000150000720c */ /* 0x000fc40003f06270 */
[----:B------:R-:W-:Y:S01]  /*1010*/  @P2 LEA R35, R35, UR4, 0x2 ;  /* 0x0000000423232c11 */ /* 0x000fe2000f8e10ff */
[----:B------:R-:W-:Y:S04]  /*1020*/  BSSY.RECONVERGENT B0, `(.L_x_2946) ;  /* 0x0000079000007945 */ /* 0x000fe80003800200 */
[----:B------:R1:W-:Y:S01]  /*1030*/  @P2 STS [R35], R4 ;  /* 0x0000000423002388 */ /* 0x0003e20000000800 */
[----:B------:R-:W-:Y:S01]  /*1040*/  IMAD.MOV.U32 R7, RZ, RZ, R3 ;  /* 0x000000ffff077224 */ /* 0x000fe200078e0003 */
[----:B------:R-:W-:Y:S06]  /*1050*/  BAR.SYNC.DEFER_BLOCKING 0x0 ;  /* 0x0000000000007b1d */ /* 0x000fec0000010000 */
[----:B------:R-:W-:Y:S05]  /*1060*/  @P0 BRA `(.L_x_2947) ;  /* 0x0000000400d00947 */ /* 0x000fea0003800000 */
[----:B------:R-:W-:Y:S01]  /*1070*/  LOP3.LUT R2, RZ, R0, RZ, 0x33, !PT ;  /* 0x00000000ff027212 */ /* 0x000fe200078e33ff */
[----:B------:R-:W-:Y:S04]  /*1080*/  BSSY.RECONVERGENT B1, `(.L_x_2948) ;  /* 0x0000016000017945 */ /* 0x000fe80003800200 */
[----:B-1----:R-:W-:-:S05]  /*1090*/  IMAD.IADD R4, R21, 0x1, R2 ;  /* 0x0000000115047824 */ /* 0x002fca00078e0202 */
[C---:B------:R-:W-:Y:S02]  /*10a0*/  LOP3.LUT R2, R4.reuse, 0xc0, RZ, 0xc0, !PT ;  /* 0x000000c004027812 */ /* 0x040fe400078ec0ff */
[----:B------:R-:W-:Y:S02]  /*10b0*/  ISETP.GE.U32.AND P1, PT, R4, 0xc0, PT ;  /* 0x000000c00400780c */ /* 0x000fe40003f26070 */
[----:B------:R-:W-:-:S13]  /*10c0*/  ISETP.NE.AND P0, PT, R2, 0xc0, PT ;  /* 0x000000c00200780c */ /* 0x000fda0003f05270 */
[----:B------:R-:W-:Y:S05]  /*10d0*/  @!P0 BRA `(.L_x_2949) ;  /* 0x0000000000408947 */ /* 0x000fea0003800000 */
[----:B------:R-:W0:Y:S01]  /*10e0*/  LDC.64 R2, c[0x0][0x388] ;  /* 0x0000e200ff027b82 */ /* 0x000e220000000a00 */
[----:B------:R-:W-:-:S05]  /*10f0*/  LEA.HI R4, R4, 0x1, RZ, 0x1a ;  /* 0x0000000104047811 */ /* 0x000fca00078fd0ff */
[C---:B------:R-:W-:Y:S01]  /*1100*/  IMAD.SHL.U32 R5, R4.reuse, 0x40, RZ ;  /* 0x0000004004057824 */ /* 0x040fe200078e00ff */
[----:B------:R-:W-:-:S04]  /*1110*/  LOP3.LUT R4, R4, 0x3, RZ, 0xc0, !PT ;  /* 0x0000000304047812 */ /* 0x000fc800078ec0ff */
[----:B------:R-:W-:Y:S01]  /*1120*/  LOP3.LUT R5, R5, 0xc0, RZ, 0xc0, !PT ;  /* 0x000000c005057812 */ /* 0x000fe200078ec0ff */
[----:B------:R-:W-:Y:S02]  /*1130*/  IMAD.MOV R4, RZ, RZ, -R4 ;  /* 0x000000ffff047224 */ /* 0x000fe400078e0a04 */
[----:B0-----:R-:W-:-:S04]  /*1140*/  IMAD.WIDE.U32 R2, R0, 0x4, R2 ;  /* 0x0000000400027825 */ /* 0x001fc800078e0002 */
[----:B------:R-:W-:-:S07]  /*1150*/  IMAD.IADD R0, R0, 0x1, R5 ;  /* 0x0000000100007824 */ /* 0x000fce00078e0205 */
.L_x_2950:
[----:B------:R0:W1:Y:S01]  /*1160*/  LDS R5, [R7] ;  /* 0x0000000007057984 */ /* 0x0000620000000800 */
[----:B------:R-:W-:-:S05]  /*1170*/  VIADD R4, R4, 0x1 ;  /* 0x0000000104047836 */ /* 0x000fca0000000000 */
[----:B------:R-:W-:Y:S01]  /*1180*/  ISETP.NE.AND P0, PT, R4, RZ, PT ;  /* 0x000000ff0400720c */ /* 0x000fe20003f05270 */
[----:B0-----:R-:W-:Y:S01]  /*1190*/  VIADD R7, R7, 0x100 ;  /* 0x0000010007077836 */ /* 0x001fe20000000000 */
[----:B-1----:R0:W-:Y:S02]  /*11a0*/  STG.E desc[UR8][R2.64], R5 ;  /* 0x0000000502007986 */ /* 0x0021e4000c101908 */
[----:B0-----:R-:W-:-:S05]  /*11b0*/  IADD3 R2, P2, PT, R2, 0x100, RZ ;  /* 0x0000010002027810 */ /* 0x001fca0007f5e0ff */
[----:B------:R-:W-:-:S04]  /*11c0*/  IMAD.X R3, RZ, RZ, R3, P2 ;  /* 0x000000ffff037224 */ /* 0x000fc800010e0603 */
[----:B------:R-:W-:Y:S05]  /*11d0*/  @P0 BRA `(.L_x_2950) ;  /* 0xfffffffc00e00947 */ /* 0x000fea000383ffff */
.L_x_2949:
[----:B------:R-:W-:Y:S05]  /*11e0*/  BSYNC.RECONVERGENT B1 ;  /* 0x0000000000017941 */ /* 0x000fea0003800200 */
.L_x_2948:
[----:B------:R-:W-:Y:S05]  /*11f0*/  @!P1 BRA `(.L_x_2947) ;  /* 0x00000004006c9947 */ /* 0x000fea0003800000 */
[----:B------:R-:W0:Y:S01]  /*1200*/  LDC.64 R2, c[0x0][0x388] ;  /* 0x0000e200ff027b82 */ /* 0x000e220000000a00 */
[----:B------:R-:W-:Y:S01]  /*1210*/  IMAD.IADD R4, R21, 0x1, -R0 ;  /* 0x0000000115047824 */ /* 0x000fe200078e0a00 */
[----:B------:R-:W-:Y:S04]  /*1220*/  BSSY.RECONVERGENT B1, `(.L_x_2951) ;  /* 0x0000033000017945 */ /* 0x000fe80003800200 */
[----:B------:R-:W-:Y:S02]  /*1230*/  ISETP.GT.AND P1, PT, R4, 0x300, PT ;  /* 0x000003000400780c */ /* 0x000fe40003f24270 */
[----:B------:R-:W-:-:S05]  /*1240*/  LEA R4, R0, UR4, 0x2 ;  /* 0x0000000400047c11 */ /* 0x000fca000f8e10ff */
[----:B------:R-:W-:Y:S02]  /*1250*/  VIADD R4, R4, 0x200 ;  /* 0x0000020004047836 */ /* 0x000fe40000000000 */
[----:B0-----:R-:W-:-:S03]  /*1260*/  IMAD.WIDE.U32 R2, R0, 0x4, R2 ;  /* 0x0000000400027825 */ /* 0x001fc600078e0002 */
[----:B------:R-:W-:-:S05]  /*1270*/  IADD3 R2, P0, PT, R2, 0x200, RZ ;  /* 0x0000020002027810 */ /* 0x000fca0007f1e0ff */
[----:B------:R-:W-:Y:S01]  /*1280*/  IMAD.X R3, RZ, RZ, R3, P0 ;  /* 0x000000ffff037224 */ /* 0x000fe200000e0603 */
[----:B------:R-:W-:Y:S01]  /*1290*/  PLOP3.LUT P0, PT, PT, PT, PT, 0x80, 0x8 ;  /* 0x000000000008781c */ /* 0x000fe20003f0f070 */
[----:B------:R-:W-:-:S12]  /*12a0*/  @!P1 BRA `(.L_x_2952) ;  /* 0x0000000000a89947 */ /* 0x000fd80003800000 */
[----:B------:R-:W-:Y:S01]  /*12b0*/  PLOP3.LUT P0, PT, PT, PT, PT, 0x8, 0x80 ;  /* 0x000000000080781c */ /* 0x000fe20003f0e170 */
[----:B------:R-:W-:-:S12]  /*12c0*/  VIADD R39, R21, 0xfffffd00 ;  /* 0xfffffd0015277836 */ /* 0x000fd80000000000 */
.L_x_2953:
[----:B------:R-:W0:Y:S01]  /*12d0*/  LDS R5, [R4+-0x200] ;  /* 0xfffe000004057984 */ /* 0x000e220000000800 */
[----:B------:R-:W-:-:S03]  /*12e0*/  VIADD R0, R0, 0x400 ;  /* 0x0000040000007836 */ /* 0x000fc60000000000 */
[----:B------:R-:W1:Y:S02]  /*12f0*/  LDS R7, [R4+-0x100] ;  /* 0xffff000004077984 */ /* 0x000e640000000800 */
[----:B------:R-:W-:Y:S02]  /*1300*/  ISETP.GE.AND P1, PT, R0, R39, PT ;  /* 0x000000270000720c */ /* 0x000fe40003f26270 */
[----:B------:R-:W2:Y:S04]  /*1310*/  LDS R9, [R4] ;  /* 0x0000000004097984 */ /* 0x000ea80000000800 */
        /* <DEDUP_REMOVED lines=12> */
[----:B------:R2:W5:Y:S04]  /*13e0*/  LDS R37, [R4+0xd00] ;  /* 0x000d000004257984 */ /* 0x0005680000000800 */
[----:B0-----:R0:W-:Y:S04]  /*13f0*/  STG.E desc[UR8][R2.64+-0x200], R5 ;  /* 0xfffe000502007986 */ /* 0x0011e8000c101908 */
[----:B-1----:R-:W-:Y:S01]  /*1400*/  STG.E desc[UR8][R2.64+-0x100], R7 ;  /* 0xffff000702007986 */ /* 0x002fe2000c101908 */
[----:B--2---:R-:W-:-:S03]  /*1410*/  VIADD R4, R4, 0x1000 ;  /* 0x0000100004047836 */ /* 0x004fc60000000000 */
[----:B------:R-:W-:Y:S01]  /*1420*/  STG.E desc[UR8][R2.64], R9 ;  /* 0x0000000902007986 */ /* 0x000fe2000c101908 */
[----:B0-----:R-:W-:-:S03]  /*1430*/  IADD3 R5, P2, PT, R2, 0x1000, RZ ;  /* 0x0000100002057810 */ /* 0x001fc60007f5e0ff */
[----:B---3--:R-:W-:Y:S02]  /*1440*/  STG.E desc[UR8][R2.64+0x100], R11 ;  /* 0x0001000b02007986 */ /* 0x008fe4000c101908 */
[----:B------:R-:W-:Y:S02]  /*1450*/  IMAD.X R6, RZ, RZ, R3, P2 ;  /* 0x000000ffff067224 */ /* 0x000fe400010e0603 */
        /* <DEDUP_REMOVED lines=11> */
[----:B------:R0:W-:Y:S02]  /*1510*/  STG.E desc[UR8][R2.64+0xd00], R37 ;  /* 0x000d002502007986 */ /* 0x0001e4000c101908 */
[----:B0-----:R-:W-:-:S02]  /*1520*/  IMAD.MOV.U32 R2, RZ, RZ, R5 ;  /* 0x000000ffff027224 */ /* 0x001fc400078e0005 */
[----:B------:R-:W-:Y:S01]  /*1530*/  IMAD.MOV.U32 R3, RZ, RZ, R6 ;  /* 0x000000ffff037224 */ /* 0x000fe200078e0006 */
[----:B------:R-:W-:Y:S06]  /*1540*/  @!P1 BRA `(.L_x_2953) ;  /* 0xfffffffc00609947 */ /* 0x000fec000383ffff */
.L_x_2952:
[----:B------:R-:W-:Y:S05]  /*1550*/  BSYNC.RECONVERGENT B1 ;  /* 0x0000000000017941 */ /* 0x000fea0003800200 */
.L_x_2951:
[----:B------:R-:W-:Y:S01]  /*1560*/  IMAD.IADD R5, R21, 0x1, -R0 ;  /* 0x0000000115057824 */ /* 0x000fe200078e0a00 */
[----:B------:R-:W-:Y:S04]  /*1570*/  BSSY.RECONVERGENT B1, `(.L_x_2954) ;  /* 0x000001a000017945 */ /* 0x000fe80003800200 */
[----:B------:R-:W-:-:S13]  /*1580*/  ISETP.GT.AND P1, PT, R5, 0x100, PT ;  /* 0x000001000500780c */ /* 0x000fda0003f24270 */
[----:B------:R-:W-:Y:S05]  /*1590*/  @!P1 BRA `(.L_x_2955) ;  /* 0x00000000005c9947 */ /* 0x000fea0003800000 */
[----:B------:R-:W0:Y:S01]  /*15a0*/  LDS R5, [R4+-0x200] ;  /* 0xfffe000004057984 */ /* 0x000e220000000800 */
[----:B------:R-:W-:Y:S01]  /*15b0*/  IADD3 R6, P1, PT, R2, 0x800, RZ ;  /* 0x0000080002067810 */ /* 0x000fe20007f3e0ff */
[----:B------:R-:W-:Y:S01]  /*15c0*/  VIADD R0, R0, 0x200 ;  /* 0x0000020000007836 */ /* 0x000fe20000000000 */
[----:B------:R-:W-:Y:S01]  /*15d0*/  PLOP3.LUT P0, PT, PT, PT, PT, 0x8, 0x80 ;  /* 0x000000000080781c */ /* 0x000fe20003f0e170 */
[----:B------:R-:W1:Y:S02]  /*15e0*/  LDS R7, [R4+-0x100] ;  /* 0xffff000004077984 */ /* 0x000e640000000800 */
[----:B------:R-:W-:Y:S02]  /*15f0*/  IMAD.X R23, RZ, RZ, R3, P1 ;  /* 0x000000ffff177224 */ /* 0x000fe400008e0603 */
[----:B------:R-:W2:Y:S04]  /*1600*/  LDS R9, [R4] ;  /* 0x0000000004097984 */ /* 0x000ea80000000800 */
[----:B------:R-:W3:Y:S04]  /*1610*/  LDS R11, [R4+0x100] ;  /* 0x00010000040b7984 */ /* 0x000ee80000000800 */
[----:B------:R-:W4:Y:S04]  /*1620*/  LDS R13, [R4+0x200] ;  /* 0x00020000040d7984 */ /* 0x000f280000000800 */
[----:B------:R-:W5:Y:S04]  /*1630*/  LDS R15, [R4+0x300] ;  /* 0x00030000040f7984 */ /* 0x000f680000000800 */
[----:B------:R-:W5:Y:S04]  /*1640*/  LDS R17, [R4+0x400] ;  /* 0x0004000004117984 */ /* 0x000f680000000800 */
[----:B------:R0:W5:Y:S02]  /*1650*/  LDS R19, [R4+0x500] ;  /* 0x0005000004137984 */ /* 0x0001640000000800 */
[----:B0-----:R-:W-:-:S02]  /*1660*/  VIADD R4, R4, 0x800 ;  /* 0x0000080004047836 */ /* 0x001fc40000000000 */
[----:B------:R-:W-:Y:S04]  /*1670*/  STG.E desc[UR8][R2.64+-0x200], R5 ;  /* 0xfffe000502007986 */ /* 0x000fe8000c101908 */
[----:B-1----:R-:W-:Y:S04]  /*1680*/  STG.E desc[UR8][R2.64+-0x100], R7 ;  /* 0xffff000702007986 */ /* 0x002fe8000c101908 */
[----:B--2---:R-:W-:Y:S04]  /*1690*/  STG.E desc[UR8][R2.64], R9 ;  /* 0x0000000902007986 */ /* 0x004fe8000c101908 */
[----:B---3--:R-:W-:Y:S04]  /*16a0*/  STG.E desc[UR8][R2.64+0x100], R11 ;  /* 0x0001000b02007986 */ /* 0x008fe8000c101908 */
[----:B----4-:R-:W-:Y:S04]  /*16b0*/  STG.E desc[UR8][R2.64+0x200], R13 ;  /* 0x0002000d02007986 */ /* 0x010fe8000c101908 */
[----:B-----5:R-:W-:Y:S04]  /*16c0*/  STG.E desc[UR8][R2.64+0x300], R15 ;  /* 0x0003000f02007986 */ /* 0x020fe8000c101908 */
[----:B------:R-:W-:Y:S04]  /*16d0*/  STG.E desc[UR8][R2.64+0x400], R17 ;  /* 0x0004001102007986 */ /* 0x000fe8000c101908 */
[----:B------:R0:W-:Y:S02]  /*16e0*/  STG.E desc[UR8][R2.64+0x500], R19 ;  /* 0x0005001302007986 */ /* 0x0001e4000c101908 */
[----:B0-----:R-:W-:-:S02]  /*16f0*/  IMAD.MOV.U32 R2, RZ, RZ, R6 ;  /* 0x000000ffff027224 */ /* 0x001fc400078e0006 */
[----:B------:R-:W-:-:S07]  /*1700*/  IMAD.MOV.U32 R3, RZ, RZ, R23 ;  /* 0x000000ffff037224 */ /* 0x000fce00078e0017 */
.L_x_2955:
[----:B------:R-:W-:Y:S05]  /*1710*/  BSYNC.RECONVERGENT B1 ;  /* 0x0000000000017941 */ /* 0x000fea0003800200 */
.L_x_2954:
[----:B------:R-:W-:-:S13]  /*1720*/  ISETP.LT.OR P0, PT, R0, R21, P0 ;  /* 0x000000150000720c */ /* 0x000fda0000701670 */
[----:B------:R-:W0:Y:S04]  /*1730*/  @P0 LDS R5, [R4+-0x200] ;  /* 0xfffe000004050984 */ /* 0x000e280000000800 */
[----:B------:R-:W1:Y:S04]  /*1740*/  @P0 LDS R7, [R4+-0x100] ;  /* 0xffff000004070984 */ /* 0x000e680000000800 */
[----:B------:R-:W2:Y:S04]  /*1750*/  @P0 LDS R9, [R4] ;  /* 0x0000000004090984 */ /* 0x000ea80000000800 */
[----:B------:R-:W3:Y:S04]  /*1760*/  @P0 LDS R11, [R4+0x100] ;  /* 0x00010000040b0984 */ /* 0x000ee80000000800 */
[----:B0-----:R0:W-:Y:S04]  /*1770*/  @P0 STG.E desc[UR8][R2.64+-0x200], R5 ;  /* 0xfffe000502000986 */ /* 0x0011e8000c101908 */
[----:B-1----:R0:W-:Y:S04]  /*1780*/  @P0 STG.E desc[UR8][R2.64+-0x100], R7 ;  /* 0xffff000702000986 */ /* 0x0021e8000c101908 */
[----:B--2---:R0:W-:Y:S04]  /*1790*/  @P0 STG.E desc[UR8][R2.64], R9 ;  /* 0x0000000902000986 */ /* 0x0041e8000c101908 */
[----:B---3--:R0:W-:Y:S02]  /*17a0*/  @P0 STG.E desc[UR8][R2.64+0x100], R11 ;  /* 0x0001000b02000986 */ /* 0x0081e4000c101908 */
.L_x_2947:
[----:B------:R-:W-:Y:S05]  /*17b0*/  BSYNC.RECONVERGENT B0 ;  /* 0x0000000000007941 */ /* 0x000fea0003800200 */
.L_x_2946:
[----:B------:R-:W-:Y:S06]  /*17c0*/  BAR.SYNC.DEFER_BLOCKING 0x0 ;  /* 0x0000000000007b1d */ /* 0x000fec0000010000 */
[----:B------:R-:W-:Y:S05]  /*17d0*/  EXIT ;  /* 0x000000000000794d */ /* 0x000fea0003800000 */
.L_x_2943:
[----:B------:R-:W0:Y:S01]  /*17e0*/  S2R R37, SR_TID.X ;  /* 0x0000000000257919 */ /* 0x000e220000002100 */
[----:B------:R-:W1:Y:S08]  /*17f0*/  LDC.64 R2, c[0x0][0x380] ;  /* 0x0000e000ff027b82 */ /* 0x000e700000000a00 */
[----:B------:R-:W2:Y:S01]  /*1800*/  S2UR UR5, SR_CgaCtaId ;  /* 0x00000000000579c3 */ /* 0x000ea20000008800 */
[----:B------:R-:W-:-:S07]  /*1810*/  UMOV UR4, 0x400 ;  /* 0x0000040000047882 */ /* 0x000fce0000000000 */
[----:B------:R-:W3:Y:S01]  /*1820*/  LDC.64 R24, c[0x0][0x398] ;  /* 0x0000e600ff187b82 */ /* 0x000ee20000000a00 */
[C---:B0-----:R-:W-:Y:S02]  /*1830*/  LOP3.LUT R5, R37.reuse, 0x1f, RZ, 0xc0, !PT ;  /* 0x0000001f25057812 */ /* 0x041fe400078ec0ff */
[----:B------:R-:W-:-:S03]  /*1840*/  LOP3.LUT R0, R37, 0x3e0, RZ, 0xc0, !PT ;  /* 0x000003e025007812 */ /* 0x000fc600078ec0ff */
[----:B------:R-:W-:-:S04]  /*1850*/  IMAD.IADD R5, R38, 0x1, R5 ;  /* 0x0000000126057824 */ /* 0x000fc800078e0205 */
[----:B------:R-:W-:-:S04]  /*1860*/  IMAD R5, R0, 0xb, R5 ;  /* 0x0000000b00057824 */ /* 0x000fc800078e0205 */
[----:B-1----:R-:W-:-:S05]  /*1870*/  IMAD.WIDE.U32 R4, R5, 0x4, R2 ;  /* 0x0000000405047825 */ /* 0x002fca00078e0002 */
[----:B------:R-:W4:Y:S04]  /*1880*/  LDG.E.CONSTANT R0, desc[UR8][R4.64] ;  /* 0x0000000804007981 */ /* 0x000f28000c1e9900 */
[----:B------:R-:W5:Y:S04]  /*1890*/  LDG.E.CONSTANT R6, desc[UR8][R4.64+0x80] ;  /* 0x0000800804067981 */ /* 0x000f68000c1e9900 */
[----:B------:R-:W3:Y:S04]  /*18a0*/  LDG.E.CONSTANT R7, desc[UR8][R4.64+0x100] ;  /* 0x0001000804077981 */ /* 0x000ee8000c1e9900 */
[----:B------:R-:W3:Y:S04]  /*18b0*/  LDG.E.CONSTANT R8, desc[UR8][R4.64+0x180] ;  /* 0x0001800804087981 */ /* 0x000ee8000c1e9900 */
[----:B------:R-:W3:Y:S04]  /*18c0*/  LDG.E.CONSTANT R9, desc[UR8][R4.64+0x200] ;  /* 0x0002000804097981 */ /* 0x000ee8000c1e9900 */
[----:B------:R-:W3:Y:S04]  /*18d0*/  LDG.E.CONSTANT R10, desc[UR8][R4.64+0x280] ;  /* 0x00028008040a7981 */ /* 0x000ee8000c1e9900 */
[----:B------:R-:W3:Y:S04]  /*18e0*/  LDG.E.CONSTANT R11, desc[UR8][R4.64+0x300] ;  /* 0x00030008040b7981 */ /* 0x000ee8000c1e9900 */
[----:B------:R-:W3:Y:S04]  /*18f0*/  LDG.E.CONSTANT R12, desc[UR8][R4.64+0x380] ;  /* 0x00038008040c7981 */ /* 0x000ee8000c1e9900 */
[----:B------:R-:W3:Y:S04]  /*1900*/  LDG.E.CONSTANT R14, desc[UR8][R4.64+0x400] ;  /* 0x00040008040e7981 */ /* 0x000ee8000c1e9900 */
[----:B------:R-:W3:Y:S04]  /*1910*/  LDG.E.CONSTANT R15, desc[UR8][R4.64+0x480] ;  /* 0x00048008040f7981 */ /* 0x000ee8000c1e9900 */
[----:B------:R-:W3:Y:S01]  /*1920*/  LDG.E.CONSTANT R16, desc[UR8][R4.64+0x500] ;  /* 0x0005000804107981 */ /* 0x000ee2000c1e9900 */
[----:B------:R-:W-:-:S05]  /*1930*/  IMAD.WIDE R2, R38, 0x4, R2 ;  /* 0x0000000426027825 */ /* 0x000fca00078e0202 */
[----:B------:R0:W3:Y:S01]  /*1940*/  LDG.E.CONSTANT R21, desc[UR8][R2.64+-0x4] ;  /* 0xfffffc0802157981 */ /* 0x0000e2000c1e9900 */
[----:B------:R-:W-:Y:S01]  /*1950*/  SHF.R.U32.HI R13, RZ, 0x5, R37 ;  /* 0x00000005ff0d7819 */ /* 0x000fe20000011625 */
[----:B--2---:R-:W-:Y:S01]  /*1960*/  ULEA UR4, UR5, UR4, 0x18 ;  /* 0x0000000405047291 */ /* 0x004fe2000f8ec0ff */
[C---:B------:R-:W-:Y:S01]  /*1970*/  ISETP.NE.AND P0, PT, R37.reuse, RZ, PT ;  /* 0x000000ff2500720c */ /* 0x040fe20003f05270 */
[----:B------:R-:W1:Y:S04]  /*1980*/  S2R R38, SR_LANEID ;  /* 0x0000000000267919 */ /* 0x000e680000000000 */
[----:B------:R-:W-:Y:S01]  /*1990*/  LEA R31, R37, UR4, 0x2 ;  /* 0x00000004251f7c11 */ /* 0x000fe2000f8e10ff */
[----:B-1----:R-:W-:-:S05]  /*19a0*/  IMAD R17, R13, 0x160, R38 ;  /* 0x000001600d117824 */ /* 0x002fca00078e0226 */
[----:B------:R-:W-:-:S05]  /*19b0*/  LEA R17, R17, UR4, 0x2 ;  /* 0x0000000411117c11 */ /* 0x000fca000f8e10ff */
[----:B------:R-:W-:Y:S01]  /*19c0*/  IMAD R22, R38, 0x28, R17 ;  /* 0x0000002826167824 */ /* 0x000fe200078e0211 */
[----:B----4-:R-:W-:Y:S04]  /*19d0*/  STS [R17], R0 ;  /* 0x0000000011007388 */ /* 0x010fe80000000800 */
[----:B-----5:R-:W-:Y:S04]  /*19e0*/  STS [R17+0x80], R6 ;  /* 0x0000800611007388 */ /* 0x020fe80000000800 */
[----:B---3--:R-:W-:Y:S04]  /*19f0*/  STS [R17+0x100], R7 ;  /* 0x0001000711007388 */ /* 0x008fe80000000800 */
        /* <DEDUP_REMOVED lines=9> */
[----:B------:R-:W-:Y:S01]  /*1a90*/  LDS R0, [R22+0x28] ;  /* 0x0000280016007984 */ /* 0x000fe20000000800 */
[----:B-1----:R-:W1:Y:S03]  /*1aa0*/  LDC R17, c[0x0][0x390] ;  /* 0x0000e400ff117b82 */ /* 0x002e660000000800 */
[----:B------:R-:W2:Y:S04]  /*1ab0*/  LDS R36, [R22] ;  /* 0x0000000016247984 */ /* 0x000ea80000000800 */
[----:B0-----:R-:W0:Y:S04]  /*1ac0*/  LDS R2, [R22+0x4] ;  /* 0x0000040016027984 */ /* 0x001e280000000800 */
[----:B------:R-:W3:Y:S04]  /*1ad0*/  LDS R3, [R22+0x8] ;  /* 0x0000080016037984 */ /* 0x000ee80000000800 */
[----:B------:R-:W4:Y:S04]  /*1ae0*/  LDS R4, [R22+0xc] ;  /* 0x00000c0016047984 */ /* 0x000f280000000800 */
[----:B------:R-:W5:Y:S04]  /*1af0*/  LDS R5, [R22+0x10] ;  /* 0x0000100016057984 */ /* 0x000f680000000800 */
[----:B------:R-:W-:Y:S04]  /*1b00*/  LDS R6, [R22+0x14] ;  /* 0x0000140016067984 */ /* 0x000fe80000000800 */
[----:B------:R-:W-:Y:S04]  /*1b10*/  LDS R7, [R22+0x18] ;  /* 0x0000180016077984 */ /* 0x000fe80000000800 */
[----:B------:R-:W-:Y:S04]  /*1b20*/  LDS R8, [R22+0x1c] ;  /* 0x00001c0016087984 */ /* 0x000fe80000000800 */
[----:B------:R-:W-:Y:S04]  /*1b30*/  LDS R9, [R22+0x20] ;  /* 0x0000200016097984 */ /* 0x000fe80000000800 */
[----:B------:R3:W-:Y:S01]  /*1b40*/  LDS R10, [R22+0x24] ;  /* 0x00002400160a7984 */ /* 0x0007e20000000800 */
[----:B------:R-:W-:Y:S01]  /*1b50*/  BAR.SYNC.DEFER_BLOCKING 0x0 ;  /* 0x0000000000007b1d */ /* 0x000fe20000010000 */
[----:B--2---:R-:W-:-:S04]  /*1b60*/  IMAD.WIDE R26, R36, 0x4, R24 ;  /* 0x00000004241a7825 */ /* 0x004fc800078e0218 */
[--C-:B0-----:R-:W-:Y:S01]  /*1b70*/  IMAD.WIDE R18, R2, 0x4, R24.reuse ;  /* 0x0000000402127825 */ /* 0x101fe200078e0218 */
[----:B------:R-:W-:Y:S02]  /*1b80*/  STS [R31+0x130], R0 ;  /* 0x000130001f007388 */ /* 0x000fe40000000800 */
[----:B------:R-:W-:Y:S06]  /*1b90*/  BAR.SYNC.DEFER_BLOCKING 0x0 ;  /* 0x0000000000007b1d */ /* 0x000fec0000010000 */
[----:B------:R5:W0:Y:S04]  /*1ba0*/  @P0 LDS R21, [R31+0x12c] ;  /* 0x00012c001f150984 */ /* 0x000a280000000800 */
[----:B------:R-:W2:Y:S01]  /*1bb0*/  LDG.E R16, desc[UR8][R26.64] ;  /* 0x000000081a107981 */ /* 0x000ea2000c1e1900 */
[----:B---3--:R-:W-:-:S03]  /*1bc0*/  IMAD.WIDE R22, R3, 0x4, R24 ;  /* 0x0000000403167825 */ /* 0x008fc600078e0218 */
[----:B------:R1:W2:Y:S01]  /*1bd0*/  LDG.E R29, desc[UR8][R18.64] ;  /* 0x00000008121d7981 */ /* 0x0002a2000c1e1900 */
[----:B----4-:R-:W-:-:S03]  /*1be0*/  IMAD.WIDE R14, R4, 0x4, R24 ;  /* 0x00000004040e7825 */ /* 0x010fc600078e0218 */
[----:B------:R-:W3:Y:S01]  /*1bf0*/  LDG.E R32, desc[UR8][R22.64] ;  /* 0x0000000816207981 */ /* 0x000ee2000c1e1900 */
[----:B-----5:R-:W-:-:S03]  /*1c00*/  IMAD.WIDE R30, R5, 0x4, R24 ;  /* 0x00000004051e7825 */ /* 0x020fc600078e0218 */
[----:B------:R4:W5:Y:S04]  /*1c10*/  LDG.E R33, desc[UR8][R14.64] ;  /* 0x000000080e217981 */ /* 0x000968000c1e1900 */
[----:B------:R4:W5:Y:S01]  /*1c20*/  LDG.E R12, desc[UR8][R30.64] ;  /* 0x000000081e0c7981 */ /* 0x000962000c1e1900 */
[----:B0-----:R-:W-:-:S05]  /*1c30*/  IMAD.WIDE R20, R21, 0x4, R24 ;  /* 0x0000000415147825 */ /* 0x001fca00078e0218 */
[----:B------:R-:W5:Y:S01]  /*1c40*/  LDG.E R11, desc[UR8][R20.64] ;  /* 0x00000008140b7981 */ /* 0x000f62000c1e1900 */
[----:B-1----:R-:W-:-:S04]  /*1c50*/  IMAD.WIDE R18, R17, 0x4, R18 ;  /* 0x0000000411127825 */ /* 0x002fc800078e0212 */
[----:B----4-:R-:W-:-:S04]  /*1c60*/  IMAD.WIDE R14, R17, 0x4, R14 ;  /* 0x00000004110e7825 */ /* 0x010fc800078e020e */
[----:B------:R-:W-:Y:S01]  /*1c70*/  IMAD.WIDE R30, R17, 0x4, R30 ;  /* 0x00000004111e7825 */ /* 0x000fe200078e021e */
[----:B--2---:R-:W-:Y:S02]  /*1c80*/  ISETP.NE.AND P3, PT, R16, R29, PT ;  /* 0x0000001d1000720c */ /* 0x004fe40003f65270 */
[----:B---3--:R-:W-:Y:S02]  /*1c90*/  ISETP.NE.AND P5, PT, R29, R32, PT ;  /* 0x000000201d00720c */ /* 0x008fe40003fa5270 */
[----:B-----5:R-:W-:Y:S02]  /*1ca0*/  ISETP.NE.AND P0, PT, R32, R33, PT ;  /* 0x000000212000720c */ /* 0x020fe40003f05270 */
[----:B------:R-:W-:Y:S01]  /*1cb0*/  ISETP.NE.AND P1, PT, R33, R12, PT ;  /* 0x0000000c2100720c */ /* 0x000fe20003f25270 */
[----:B------:R-:W-:-:S06]  /*1cc0*/  IMAD.WIDE R32, R17, 0x4, R22 ;  /* 0x0000000411207825 */ /* 0x000fcc00078e0216 */
[----:B------:R-:W2:Y:S04]  /*1cd0*/  @!P3 LDG.E R35, desc[UR8][R18.64] ;  /* 0x000000081223b981 */ /* 0x000ea8000c1e1900 */
[----:B------:R-:W3:Y:S04]  /*1ce0*/  @!P5 LDG.E R39, desc[UR8][R18.64] ;  /* 0x000000081227d981 */ /* 0x000ee8000c1e1900 */
[----:B------:R-:W3:Y:S01]  /*1cf0*/  @!P5 LDG.E R42, desc[UR8][R32.64] ;  /* 0x00000008202ad981 */ /* 0x000ee2000c1e1900 */
[----:B------:R-:W-:-:S03]  /*1d00*/  ISETP.NE.AND P6, PT, R11, R16, PT ;  /* 0x000000100b00720c */ /* 0x000fc60003fc5270 */
[----:B------:R-:W4:Y:S04]  /*1d10*/  @!P0 LDG.E R47, desc[UR8][R14.64] ;  /* 0x000000080e2f8981 */ /* 0x000f28000c1e1900 */
[----:B------:R-:W5:Y:S04]  /*1d20*/  @!P1 LDG.E R49, desc[UR8][R14.64] ;  /* 0x000000080e319981 */ /* 0x000f68000c1e1900 */
[----:B------:R-:W5:Y:S02]  /*1d30*/  @!P1 LDG.E R46, desc[UR8][R30.64] ;  /* 0x000000081e2e9981 */ /* 0x000f64000c1e1900 */
[----:B------:R-:W-:-:S04]  /*1d40*/  @!P6 IMAD.WIDE R44, R17, 0x4, R20 ;  /* 0x00000004112ce825 */ /* 0x000fc800078e0214 */
[C---:B------:R-:W-:Y:S01]  /*1d50*/  @!P6 IMAD.WIDE R28, R17.reuse, 0x4, R26 ;  /* 0x00000004111ce825 */ /* 0x040fe200078e021a */
[----:B------:R-:W2:Y:S03]  /*1d60*/  @!P6 LDG.E R11, desc[UR8][R44.64] ;  /* 0x000000082c0be981 */ /* 0x000ea6000c1e1900 */
[----:B------:R-:W-:Y:S01]  /*1d70*/  IMAD.WIDE R20, R6, 0x4, R24 ;  /* 0x0000000406147825 */ /* 0x000fe200078e0218 */
[----:B------:R0:W2:Y:S03]  /*1d80*/  @!P6 LDG.E R16, desc[UR8][R28.64] ;  /* 0x000000081c10e981 */ /* 0x0000a6000c1e1900 */
[----:B------:R-:W-:Y:S01]  /*1d90*/  @!P3 IMAD.WIDE R26, R17, 0x4, R26 ;  /* 0x00000004111ab825 */ /* 0x000fe200078e021a */
[----:B------:R-:W3:Y:S04]  /*1da0*/  LDG.E R43, desc[UR8][R20.64] ;  /* 0x00000008142b7981 */ /* 0x000ee8000c1e1900 */
[----:B------:R1:W4:Y:S01]  /*1db0*/  @!P3 LDG.E R34, desc[UR8][R26.64] ;  /* 0x000000081a22b981 */ /* 0x000322000c1e1900 */
[----:B0-----:R-:W-:-:S03]  /*1dc0*/  IMAD.WIDE R28, R7, 0x4, R24 ;  /* 0x00000004071c7825 */ /* 0x001fc600078e0218 */
[----:B------:R-:W5:Y:S04]  /*1dd0*/  @!P0 LDG.E R44, desc[UR8][R32.64] ;  /* 0x00000008202c8981 */ /* 0x000f68000c1e1900 */
[----:B------:R0:W5:Y:S01]  /*1de0*/  LDG.E R48, desc[UR8][R28.64] ;  /* 0x000000081c307981 */ /* 0x000162000c1e1900 */
[----:B-1----:R-:W-:-:S04]  /*1df0*/  IMAD.WIDE R26, R8, 0x4, R24 ;  /* 0x00000004081a7825 */ /* 0x002fc800078e0218 */
[--C-:B------:R-:W-:Y:S01]  /*1e00*/  IMAD.WIDE R18, R9, 0x4, R24.reuse ;  /* 0x0000000409127825 */ /* 0x100fe200078e0218 */
[----:B------:R1:W5:Y:S03]  /*1e10*/  LDG.E R45, desc[UR8][R26.64] ;  /* 0x000000081a2d7981 */ /* 0x000366000c1e1900 */
[--C-:B------:R-:W-:Y:S01]  /*1e20*/  IMAD.WIDE R22, R10, 0x4, R24.reuse ;  /* 0x000000040a167825 */ /* 0x100fe200078e0218 */
[----:B------:R-:W5:Y:S03]  /*1e30*/  LDG.E R40, desc[UR8][R18.64] ;  /* 0x0000000812287981 */ /* 0x000f66000c1e1900 */
[----:B------:R-:W-:Y:S01]  /*1e40*/  IMAD.WIDE R24, R0, 0x4, R24 ;  /* 0x0000000400187825 */ /* 0x000fe200078e0218 */
[----:B------:R1:W5:Y:S04]  /*1e50*/  LDG.E R33, desc[UR8][R22.64] ;  /* 0x0000000816217981 */ /* 0x000368000c1e1900 */
[----:B------:R-:W5:Y:S01]  /*1e60*/  LDG.E R32, desc[UR8][R24.64] ;  /* 0x0000000818207981 */ /* 0x000f62000c1e1900 */
[----:B------:R-:W-:-:S02]  /*1e70*/  IMAD.MOV.U32 R14, RZ, RZ, 0x1 ;  /* 0x00000001ff0e7424 */ /* 0x000fc400078e00ff */
[----:B------:R-:W-:-:S04]  /*1e80*/  IMAD.WIDE R20, R17, 0x4, R20 ;  /* 0x0000000411147825 */ /* 0x000fc800078e0214 */
[----:B------:R-:W-:Y:S02]  /*1e90*/  IMAD.MOV.U32 R15, RZ, RZ, 0x1 ;  /* 0x00000001ff0f7424 */ /* 0x000fe400078e00ff */
[----:B0-----:R-:W-:-:S04]  /*1ea0*/  IMAD.WIDE R28, R17, 0x4, R28 ;  /* 0x00000004111c7825 */ /* 0x001fc800078e021c */
[----:B-1----:R-:W-:-:S04]  /*1eb0*/  IMAD.WIDE R26, R17, 0x4, R26 ;  /* 0x00000004111a7825 */ /* 0x002fc800078e021a */
[----:B------:R-:W-:Y:S01]  /*1ec0*/  IMAD.WIDE R22, R17, 0x4, R22 ;  /* 0x0000000411167825 */ /* 0x000fe200078e0216 */
[----:B--2---:R-:W-:-:S03]  /*1ed0*/  @!P6 ISETP.NE.AND P2, PT, R11, R16, PT ;  /* 0x000000100b00e20c */ /* 0x004fc60003f45270 */
[----:B------:R-:W-:Y:S01]  /*1ee0*/  IMAD.MOV.U32 R11, RZ, RZ, 0x1 ;  /* 0x00000001ff0b7424 */ /* 0x000fe200078e00ff */
[----:B------:R-:W-:Y:S02]  /*1ef0*/  @!P6 SEL R11, RZ, 0x1, !P2 ;  /* 0x00000001ff0be807 */ /* 0x000fe40005000000 */
[----:B---3--:R-:W-:Y:S02]  /*1f00*/  ISETP.NE.AND P2, PT, R12, R43, PT ;  /* 0x0000002b0c00720c */ /* 0x008fe40003f45270 */
[----:B------:R-:W-:Y:S02]  /*1f10*/  @!P5 ISETP.NE.AND P6, PT, R39, R42, PT ;  /* 0x0000002a2700d20c */ /* 0x000fe40003fc5270 */
[----:B----4-:R-:W-:Y:S02]  /*1f20*/  @!P3 ISETP.NE.AND P4, PT, R34, R35, PT ;  /* 0x000000232200b20c */ /* 0x010fe40003f85270 */
[----:B------:R-:W-:Y:S01]  /*1f30*/  @!P5 SEL R14, RZ, 0x1, !P6 ;  /* 0x00000001ff0ed807 */ /* 0x000fe20007000000 */
[----:B------:R-:W-:Y:S01]  /*1f40*/  IMAD.MOV.U32 R12, RZ, RZ, 0x1 ;  /* 0x00000001ff0c7424 */ /* 0x000fe200078e00ff */
[----:B------:R-:W-:-:S02]  /*1f50*/  @!P3 SEL R12, RZ, 0x1, !P4 ;  /* 0x00000001ff0cb807 */ /* 0x000fc40006000000 */
[----:B-----5:R-:W-:Y:S02]  /*1f60*/  ISETP.NE.AND P6, PT, R43, R48, PT ;  /* 0x000000302b00720c */ /* 0x020fe40003fc5270 */
[----:B------:R-:W-:Y:S01]  /*1f70*/  @!P0 ISETP.NE.AND P3, PT, R44, R47, PT ;  /* 0x0000002f2c00820c */ /* 0x000fe20003f65270 */
[----:B------:R0:W2:Y:S01]  /*1f80*/  @!P2 LDG.E R34, desc[UR8][R30.64] ;  /* 0x000000081e22a981 */ /* 0x0000a2000c1e1900 */
[----:B------:R-:W-:Y:S02]  /*1f90*/  @!P1 ISETP.NE.AND P4, PT, R49, R46, PT ;  /* 0x0000002e3100920c */ /* 0x000fe40003f85270 */
[----:B------:R-:W-:Y:S01]  /*1fa0*/  ISETP.NE.AND P5, PT, R48, R45, PT ;  /* 0x0000002d3000720c */ /* 0x000fe20003fa5270 */
[----:B------:R-:W-:Y:S01]  /*1fb0*/  IMAD.MOV.U32 R16, RZ, RZ, 0x1 ;  /* 0x00000001ff107424 */ /* 0x000fe200078e00ff */
[----:B------:R-:W-:Y:S01]  /*1fc0*/  @!P0 SEL R15, RZ, 0x1, !P3 ;  /* 0x00000001ff0f8807 */ /* 0x000fe20005800000 */
[----:B------:R-:W2:Y:S01]  /*1fd0*/  @!P2 LDG.E R35, desc[UR8][R20.64] ;  /* 0x000000081423a981 */ /* 0x000ea2000c1e1900 */
[----:B------:R-:W-:-:S02]  /*1fe0*/  ISETP.NE.AND P3, PT, R45, R40, PT ;  /* 0x000000282d00720c */ /* 0x000fc40003f65270 */
[----:B------:R-:W-:Y:S01]  /*1ff0*/  @!P1 SEL R16, RZ, 0x1, !P4 ;  /* 0x00000001ff109807 */ /* 0x000fe20006000000 */
[----:B------:R-:W3:Y:S01]  /*2000*/  @!P6 LDG.E R44, desc[UR8][R20.64] ;  /* 0x00000008142ce981 */ /* 0x000ee2000c1e1900 */
[----:B------:R-:W-:-:S03]  /*2010*/  ISETP.NE.AND P0, PT, R40, R33, PT ;  /* 0x000000212800720c */ /* 0x000fc60003f05270 */
[----:B------:R-:W3:Y:S01]  /*2020*/  @!P6 LDG.E R39, desc[UR8][R28.64] ;  /* 0x000000081c27e981 */ /* 0x000ee2000c1e1900 */
[----:B------:R-:W-:Y:S01]  /*2030*/  ISETP.NE.AND P1, PT, R33, R32, PT ;  /* 0x000000202100720c */ /* 0x000fe20003f25270 */
[C---:B0-----:R-:W-:Y:S02]  /*2040*/  IMAD.WIDE R30, R17.reuse, 0x4, R18 ;  /* 0x00000004111e7825 */ /* 0x041fe400078e0212 */
[----:B------:R-:W4:Y:S04]  /*2050*/  @!P5 LDG.E R45, desc[UR8][R28.64] ;  /* 0x000000081c2dd981 */ /* 0x000f28000c1e1900 */
[----:B------:R-:W4:Y:S04]  /*2060*/  @!P5 LDG.E R40, desc[UR8][R26.64] ;  /* 0x000000081a28d981 */ /* 0x000f28000c1e1900 */
[----:B------:R0:W5:Y:S02]  /*2070*/  @!P3 LDG.E R47, desc[UR8][R26.64] ;  /* 0x000000081a2fb981 */ /* 0x000164000c1e1900 */
[----:B------:R-:W-:-:S02]  /*2080*/  @!P1 IMAD.WIDE R32, R17, 0x4, R24 ;  /* 0x0000000411209825 */ /* 0x000fc400078e0218 */
[----:B------:R-:W5:Y:S04]  /*2090*/  @!P3 LDG.E R42, desc[UR8][R30.64] ;  /* 0x000000081e2ab981 */ /* 0x000f68000c1e1900 */
[----:B------:R1:W5:Y:S04]  /*20a0*/  @!P0 LDG.E R46, desc[UR8][R30.64] ;  /* 0x000000081e2e8981 */ /* 0x000368000c1e1900 */
[----:B------:R-:W5:Y:S04]  /*20b0*/  @!P0 LDG.E R43, desc[UR8][R22.64] ;  /* 0x00000008162b8981 */ /* 0x000f68000c1e1900 */
[----:B------:R-:W5:Y:S04]  /*20c0*/  @!P1 LDG.E R20, desc[UR8][R22.64] ;  /* 0x0000000816149981 */ /* 0x000f68000c1e1900 */
[----:B------:R5:W5:Y:S01]  /*20d0*/  @!P1 LDG.E R33, desc[UR8][R32.64] ;  /* 0x0000000820219981 */ /* 0x000b62000c1e1900 */
[----:B------:R-:W-:-:S04]  /*20e0*/  IMAD.IADD R17, R12, 0x1, R11 ;  /* 0x000000010c117824 */ /* 0x000fc800078e020b */
[----:B------:R-:W-:Y:S02]  /*20f0*/  IMAD.IADD R18, R17, 0x1, R14 ;  /* 0x0000000111127824 */ /* 0x000fe400078e020e */
[----:B------:R-:W-:Y:S02]  /*2100*/  IMAD.MOV.U32 R17, RZ, RZ, 0x1 ;  /* 0x00000001ff117424 */ /* 0x000fe400078e00ff */
[----:B------:R-:W-:Y:S02]  /*2110*/  IMAD.IADD R18, R18, 0x1, R15 ;  /* 0x0000000112127824 */ /* 0x000fe400078e020f */
[----:B------:R-:W-:Y:S02]  /*2120*/  IMAD.MOV.U32 R19, RZ, RZ, 0x1 ;  /* 0x00000001ff137424 */ /* 0x000fe400078e00ff */
[----:B------:R-:W-:Y:S02]  /*2130*/  IMAD.IADD R24, R18, 0x1, R16 ;  /* 0x0000000112187824 */ /* 0x000fe400078e0210 */
[----:B------:R-:W-:-:S02]  /*2140*/  IMAD.MOV.U32 R25, RZ, RZ, 0x1 ;  /* 0x00000001ff197424 */ /* 0x000fc400078e00ff */
[----:B0-----:R-:W-:Y:S02]  /*2150*/  IMAD.MOV.U32 R27, RZ, RZ, 0x1 ;  /* 0x00000001ff1b7424 */ /* 0x001fe400078e00ff */
[----:B-1----:R-:W-:Y:S01]  /*2160*/  IMAD.MOV.U32 R31, RZ, RZ, 0x1 ;  /* 0x00000001ff1f7424 */ /* 0x002fe200078e00ff */
[----:B------:R-:W-:Y:S01]  /*2170*/  BAR.SYNC.DEFER_BLOCKING 0x0 ;  /* 0x0000000000007b1d */ /* 0x000fe20000010000 */
[----:B--2---:R-:W-:-:S04]  /*2180*/  @!P2 ISETP.NE.AND P4, PT, R34, R35, PT ;  /* 0x000000232200a20c */ /* 0x004fc80003f85270 */
[----:B------:R-:W-:Y:S02]  /*2190*/  @!P2 SEL R17, RZ, 0x1, !P4 ;  /* 0x00000001ff11a807 */ /* 0x000fe40006000000 */
[----:B---3--:R-:W-:-:S03]  /*21a0*/  @!P6 ISETP.NE.AND P4, PT, R44, R39, PT ;  /* 0x000000272c00e20c */ /* 0x008fc60003f85270 */
[----:B------:R-:W-:Y:S01]  /*21b0*/  IMAD.IADD R26, R24, 0x1, R17 ;  /* 0x00000001181a7824 */ /* 0x000fe200078e0211 */
[----:B------:R-:W-:Y:S02]  /*21c0*/  @!P6 SEL R19, RZ, 0x1, !P4 ;  /* 0x00000001ff13e807 */ /* 0x000fe40006000000 */
[----:B----4-:R-:W-:-:S03]  /*21d0*/  @!P5 ISETP.NE.AND P2, PT, R45, R40, PT ;  /* 0x000000282d00d20c */ /* 0x010fc60003f45270 */
[----:B------:R-:W-:Y:S01]  /*21e0*/  IMAD.IADD R30, R26, 0x1, R19 ;  /* 0x000000011a1e7824 */ /* 0x000fe200078e0213 */
[----:B------:R-:W-:Y:S02]  /*21f0*/  @!P5 SEL R25, RZ, 0x1, !P2 ;  /* 0x00000001ff19d807 */ /* 0x000fe40005000000 */
[----:B-----5:R-:W-:-:S03]  /*2200*/  @!P3 ISETP.NE.AND P4, PT, R47, R42, PT ;  /* 0x0000002a2f00b20c */ /* 0x020fc60003f85270 */
[----:B------:R-:W-:Y:S01]  /*2210*/  IMAD.IADD R32, R30, 0x1, R25 ;  /* 0x000000011e207824 */ /* 0x000fe200078e0219 */
[----:B------:R-:W-:Y:S02]  /*2220*/  @!P3 SEL R27, RZ, 0x1, !P4 ;  /* 0x00000001ff1bb807 */ /* 0x000fe40006000000 */
[----:B------:R-:W-:-:S03]  /*2230*/  @!P0 ISETP.NE.AND P2, PT, R46, R43, PT ;  /* 0x0000002b2e00820c */ /* 0x000fc60003f45270 */
[----:B------:R-:W-:Y:S01]  /*2240*/  IMAD.IADD R34, R32, 0x1, R27 ;  /* 0x0000000120227824 */ /* 0x000fe200078e021b */
[----:B------:R-:W-:Y:S02]  /*2250*/  @!P0 SEL R31, RZ, 0x1, !P2 ;  /* 0x00000001ff1f8807 */ /* 0x000fe40005000000 */
[----:B------:R-:W-:Y:S01]  /*2260*/  @!P1 ISETP.NE.AND P3, PT, R20, R33, PT ;  /* 0x000000211400920c */ /* 0x000fe20003f65270 */
[----:B------:R-:W-:Y:S02]  /*2270*/  IMAD.MOV.U32 R33, RZ, RZ, 0x1 ;  /* 0x00000001ff217424 */ /* 0x000fe400078e00ff */
        /* <DEDUP_REMOVED lines=16> */
[----:B------:R-:W-:Y:S06]  /*2380*/  BAR.SYNC.DEFER_BLOCKING 0x0 ;  /* 0x0000000000007b1d */ /* 0x000fec0000010000 */
[----:B------:R-:W0:Y:S01]  /*2390*/  LDS.64 R20, [UR4] ;  /* 0x00000004ff147984 */ /* 0x000e220008000a00 */
[----:B------:R-:W-:Y:S01]  /*23a0*/  IMAD.IADD R22, R28, 0x1, -R29 ;  /* 0x000000011c167824 */ /* 0x000fe200078e0a1d */
[----:B------:R-:W-:Y:S02]  /*23b0*/  ISETP.GT.U32.AND P1, PT, R37, 0x1f, PT ;  /* 0x0000001f2500780c */ /* 0x000fe40003f24070 */
[----:B------:R-:W-:-:S04]  /*23c0*/  ISETP.NE.AND P0, PT, R38, RZ, PT ;  /* 0x000000ff2600720c */ /* 0x000fc80003f05270 */
[----:B------:R-:W-:Y:S02]  /*23d0*/  SEL R13, R22, RZ, P0 ;  /* 0x000000ff160d7207 */ /* 0x000fe40000000000 */
[----:B------:R-:W-:-:S03]  /*23e0*/  ISETP.GE.U32.AND P0, PT, R37, 0x20, PT ;  /* 0x000000202500780c */ /* 0x000fc60003f06070 */
[C---:B0-----:R-:W-:Y:S02]  /*23f0*/  IMAD.IADD R13, R20.reuse, 0x1, R13 ;  /* 0x00000001140d7824 */ /* 0x041fe400078e020d */
[----:B------:R-:W-:-:S03]  /*2400*/  IMAD.IADD R21, R20, 0x1, R21 ;  /* 0x0000000114157824 */ /* 0x000fc600078e0215 */
[----:B------:R-:W-:Y:S01]  /*2410*/  SEL R39, R22, R13, !P0 ;  /* 0x0000000d16277207 */ /* 0x000fe20004000000 */
[----:B------:R-:W-:Y:S06]  /*2420*/  @P1 BRA `(.L_x_2956) ;  /* 0x0000000800381947 */ /* 0x000fec0003800000 */
[----:B------:R-:W0:Y:S01]  /*2430*/  LDC.64 R46, c[0x0][0x3b0] ;  /* 0x0000ec00ff2e7b82 */ /* 0x000e220000000a00 */
[----:B------:R-:W-:Y:S02]  /*2440*/  ISETP.NE.AND P2, PT, R37, RZ, PT ;  /* 0x000000ff2500720c */ /* 0x000fe40003f45270 */
[----:B------:R-:W-:-:S05]  /*2450*/  LOP3.LUT R50, RZ, R37, RZ, 0x33, !PT ;  /* 0x00000025ff327212 */ /* 0x000fca00078e33ff */
[----:B------:R-:W1:Y:S06]  /*2460*/  LDC R13, c[0x0][0x370] ;  /* 0x0000dc00ff0d7b82 */ /* 0x000e6c0000000800 */
[----:B------:R-:W-:Y:S01]  /*2470*/  @!P2 IMAD.MOV.U32 R20, RZ, RZ, 0x64 ;  /* 0x00000064ff14a424 */ /* 0x000fe200078e00ff */
[----:B------:R2:W-:Y:S01]  /*2480*/  @!P2 STS [UR4+0x2c], R21 ;  /* 0x00002c15ff00a988 */ /* 0x0005e20008000804 */
[----:B0-----:R-:W-:-:S05]  /*2490*/  IMAD.WIDE.U32 R46, R41, 0x8, R46 ;  /* 0x00000008292e7825 */ /* 0x001fca00078e002e */
[----:B------:R2:W-:Y:S01]  /*24a0*/  @!P2 ST.E.64.STRONG.GPU desc[UR8][R46.64+0x100], R20 ;  /* 0x000100142e00a985 */ /* 0x0005e2000c10fb08 */
[----:B-1----:R-:W-:-:S13]  /*24b0*/  ISETP.GT.U32.AND P1, PT, R13, 0x1f3, PT ;  /* 0x000001f30d00780c */ /* 0x002fda0003f24070 */
[----:B--2---:R-:W-:Y:S05]  /*24c0*/  @P1 BRA `(.L_x_2957) ;  /* 0x0000000000081947 */ /* 0x004fea0003800000 */
[----:B------:R0:W-:Y:S06]  /*24d0*/  MEMBAR.SC.CTA ;  /* 0x0000000000007992 */ /* 0x0001ec0000000000 */
[----:B0-----:R-:W-:Y:S05]  /*24e0*/  BRA `(.L_x_2958) ;  /* 0x0000000000087947 */ /* 0x001fea0003800000 */
.L_x_2957:
[----:B------:R-:W-:Y:S05]  /*24f0*/  NANOSLEEP 0x1c2 ;  /* 0x000001c20000795d */ /* 0x000fea0003800000 */
[----:B------:R-:W-:Y:S01]  /*2500*/  NOP ;  /* 0x0000000000007918 */ /* 0x000fe20000000000 */
.L_x_2958:
[----:B------:R-:W-:-:S05]  /*2510*/  IMAD.WIDE R42, R50, 0x8, R46 ;  /* 0x00000008322a7825 */ /* 0x000fca00078e022e */
[----:B------:R-:W2:Y:S01]  /*2520*/  LD.E.64.STRONG.GPU R22, desc[UR8][R42.64+0x100] ;  /* 0x000100082a167980 */ /* 0x000ea2000c10fb00 */
[----:B------:R-:W-:Y:S01]  /*2530*/  UMOV UR5, 0xffffffff ;  /* 0xffffffff00057882 */ /* 0x000fe20000000000 */
[----:B--2---:R-:W-:Y:S02]  /*2540*/  ISETP.NE.AND P0, PT, R22, 0x63, PT ;  /* 0x000000631600780c */ /* 0x004fe40003f05270 */
[----:B------:R-:W-:Y:S11]  /*2550*/  BRA.DIV UR5, `(.L_x_2959) ;  /* 0x00000056054c7947 */ /* 0x000ff6000b800000 */
[----:B------:R-:W-:-:S13]  /*2560*/  VOTE.ANY P0, !P0 ;  /* 0x0000000000ff7806 */ /* 0x000fda0004000100 */
.L_x_3030:
[----:B------:R-:W-:Y:S05]  /*2570*/  @!P0 BRA `(.L_x_2960) ;  /* 0x0000000000308947 */ /* 0x000fea0003800000 */
.L_x_2964:
[----:B------:R-:W-:Y:S05]  /*2580*/  YIELD ;  /* 0x0000000000007946 */ /* 0x000fea0003800000 */
[----:B------:R-:W-:Y:S05]  /*2590*/  @P1 BRA `(.L_x_2961) ;  /* 0x0000000000081947 */ /* 0x000fea0003800000 */
[----:B------:R0:W-:Y:S06]  /*25a0*/  MEMBAR.SC.CTA ;  /* 0x0000000000007992 */ /* 0x0001ec0000000000 */
[----:B0-----:R-:W-:Y:S05]  /*25b0*/  BRA `(.L_x_2962) ;  /* 0x0000000000087947 */ /* 0x001fea0003800000 */
.L_x_2961:
[----:B------:R-:W-:Y:S05]  /*25c0*/  NANOSLEEP 0x15e ;  /* 0x0000015e0000795d */ /* 0x000fea0003800000 */
[----:B------:R-:W-:Y:S01]  /*25d0*/  NOP ;  /* 0x0000000000007918 */ /* 0x000fe20000000000 */
.L_x_2962:
[----:B------:R-:W2:Y:S01]  /*25e0*/  LD.E.64.STRONG.GPU R22, desc[UR8][R42.64+0x100] ;  /* 0x000100082a167980 */ /* 0x000ea2000c10fb00 */
[----:B------:R-:W-:Y:S01]  /*25f0*/  UMOV UR5, 0xffffffff ;  /* 0xffffffff00057882 */ /* 0x000fe20000000000 */
[----:B--2---:R-:W-:Y:S02]  /*2600*/  ISETP.NE.AND P0, PT, R22, 0x63, PT ;  /* 0x000000631600780c */ /* 0x004fe40003f05270 */
[----:B------:R-:W-:Y:S11]  /*2610*/  BRA.DIV UR5, `(.L_x_2963) ;  /* 0x00000056053c7947 */ /* 0x000ff6000b800000 */
[----:B------:R-:W-:-:S13]  /*2620*/  VOTE.ANY P0, !P0 ;  /* 0x0000000000ff7806 */ /* 0x000fda0004000100 */
.L_x_3033:
[----:B------:R-:W-:Y:S05]  /*2630*/  @P0 BRA `(.L_x_2964) ;  /* 0xfffffffc00d00947 */ /* 0x000fea000383ffff */
.L_x_2960:
        /* <DEDUP_REMOVED lines=8> */
[----:B------:R-:W-:Y:S02]  /*26c0*/  VIADD R44, R38, 0x10 ;  /* 0x00000010262c7836 */ /* 0x000fe40000000000 */
[----:B------:R-:W-:Y:S01]  /*26d0*/  IMAD.IADD R50, R50, 0x1, R41 ;  /* 0x0000000132327824 */ /* 0x000fe200078e0229 */
[----:B0-----:R-:W-:-:S05]  /*26e0*/  LOP3.LUT R28, R28, 0x80000000, R20, 0xec, !PT ;  /* 0x800000001c1c7812 */ /* 0x001fca00078eec14 */
[----:B------:R-:W-:-:S05]  /*26f0*/  VIADD R13, R28, 0xffffffff ;  /* 0xffffffff1c0d7836 */ /* 0x000fca0000000000 */
[----:B------:R-:W-:-:S04]  /*2700*/  LOP3.LUT R13, R28, R13, RZ, 0xc, !PT ;  /* 0x0000000d1c0d7212 */ /* 0x000fc800078e0cff */
        /* <DEDUP_REMOVED lines=18> */
[----:B------:R-:W-:Y:S02]  /*2830*/  IMAD.IADD R23, R53, 0x1, R28 ;  /* 0x0000000135177824 */ /* 0x000fe400078e021c */
[----:B------:R-:W0:Y:S03]  /*2840*/  LDC.64 R28, c[0x0][0x3b0] ;  /* 0x0000ec00ff1c7b82 */ /* 0x000e260000000a00 */
[----:B------:R-:W1:Y:S05]  /*2850*/  SHFL.DOWN PT, R49, R23, 0x10, R48 ;  /* 0x0a00000017317989 */ /* 0x000e6a00000e0030 */
[----:B------:R-:W-:-:S02]  /*2860*/  VOTE.ALL P0, P0 ;  /* 0x0000000000ff7806 */ /* 0x000fc40000000000 */
[----:B0-----:R-:W-:Y:S02]  /*2870*/  IADD3 R45, P4, PT, R28, 0x100, RZ ;  /* 0x000001001c2d7810 */ /* 0x001fe40007f9e0ff */
[----:B-1----:R-:W-:-:S03]  /*2880*/  SEL R22, R49, RZ, !P3 ;  /* 0x000000ff31167207 */ /* 0x002fc60005800000 */
[----:B------:R-:W-:Y:S02]  /*2890*/  IMAD.X R51, RZ, RZ, R29, P4 ;  /* 0x000000ffff337224 */ /* 0x000fe400020e061d */
[----:B------:R-:W-:-:S07]  /*28a0*/  IMAD.IADD R41, R23, 0x1, R22 ;  /* 0x0000000117297824 */ /* 0x000fce00078e0216 */
.L_x_3042:
[----:B------:R-:W-:Y:S05]  /*28b0*/  @!P0 BRA `(.L_x_2966) ;  /* 0x0000000000d88947 */ /* 0x000fea0003800000 */
.L_x_2974:
[----:B------:R-:W-:Y:S02]  /*28c0*/  IMAD.MOV.U32 R22, RZ, RZ, R45 ;  /* 0x000000ffff167224 */ /* 0x000fe400078e002d */
[----:B------:R-:W-:Y:S02]  /*28d0*/  IMAD.MOV.U32 R23, RZ, RZ, R51 ;  /* 0x000000ffff177224 */ /* 0x000fe400078e0033 */
[----:B------:R-:W-:-:S05]  /*28e0*/  IMAD.WIDE R48, R50, 0x8, R22 ;  /* 0x0000000832307825 */ /* 0x000fca00078e0216 */
[----:B------:R-:W2:Y:S01]  /*28f0*/  LD.E.64.STRONG.GPU R22, desc[UR8][R48.64+-0x100] ;  /* 0xffff000830167980 */ /* 0x000ea2000c10fb00 */
[----:B------:R-:W-:Y:S05]  /*2900*/  YIELD ;  /* 0x0000000000007946 */ /* 0x000fea0003800000 */
[----:B------:R-:W-:Y:S01]  /*2910*/  UMOV UR5, 0xffffffff ;  /* 0xffffffff00057882 */ /* 0x000fe20000000000 */
[----:B--2---:R-:W-:Y:S02]  /*2920*/  ISETP.NE.AND P0, PT, R22, 0x63, PT ;  /* 0x000000631600780c */ /* 0x004fe40003f05270 */
[----:B------:R-:W-:Y:S11]  /*2930*/  BRA.DIV UR5, `(.L_x_2967) ;  /* 0x00000056059c7947 */ /* 0x000ff6000b800000 */
[----:B------:R-:W-:-:S13]  /*2940*/  VOTE.ANY P0, !P0 ;  /* 0x0000000000ff7806 */ /* 0x000fda0004000100 */
.L_x_3045:
[----:B------:R-:W-:Y:S05]  /*2950*/  @!P0 BRA `(.L_x_2968) ;  /* 0x0000000000308947 */ /* 0x000fea0003800000 */
.L_x_2972:
[----:B------:R-:W-:Y:S05]  /*2960*/  YIELD ;  /* 0x0000000000007946 */ /* 0x000fea0003800000 */
[----:B------:R-:W-:Y:S05]  /*2970*/  @P1 BRA `(.L_x_2969) ;  /* 0x0000000000081947 */ /* 0x000fea0003800000 */
[----:B------:R0:W-:Y:S06]  /*2980*/  MEMBAR.SC.CTA ;  /* 0x0000000000007992 */ /* 0x0001ec0000000000 */
[----:B0-----:R-:W-:Y:S05]  /*2990*/  BRA `(.L_x_2970) ;  /* 0x0000000000087947 */ /* 0x001fea0003800000 */
.L_x_2969:
[----:B------:R-:W-:Y:S05]  /*29a0*/  NANOSLEEP 0x15e ;  /* 0x0000015e0000795d */ /* 0x000fea0003800000 */
[----:B------:R-:W-:Y:S01]  /*29b0*/  NOP ;  /* 0x0000000000007918 */ /* 0x000fe20000000000 */
.L_x_2970:
[----:B------:R-:W2:Y:S01]  /*29c0*/  LD.E.64.STRONG.GPU R22, desc[UR8][R48.64+-0x100] ;  /* 0xffff000830167980 */ /* 0x000ea2000c10fb00 */
[----:B------:R-:W-:Y:S01]  /*29d0*/  UMOV UR5, 0xffffffff ;  /* 0xffffffff00057882 */ /* 0x000fe20000000000 */
[----:B--2---:R-:W-:Y:S02]  /*29e0*/  ISETP.NE.AND P0, PT, R22, 0x63, PT ;  /* 0x000000631600780c */ /* 0x004fe40003f05270 */
[----:B------:R-:W-:Y:S11]  /*29f0*/  BRA.DIV UR5, `(.L_x_2971) ;  /* 0x00000056058c7947 */ /* 0x000ff6000b800000 */
[----:B------:R-:W-:-:S13]  /*2a00*/  VOTE.ANY P0, !P0 ;  /* 0x0000000000ff7806 */ /* 0x000fda0004000100 */
.L_x_3048:
[----:B------:R-:W-:Y:S05]  /*2a10*/  @P0 BRA `(.L_x_2972) ;  /* 0xfffffffc00d00947 */ /* 0x000fea000383ffff */
.L_x_2968:
[----:B------:R-:W-:Y:S01]  /*2a20*/  UMOV UR5, 0xffffffff ;  /* 0xffffffff00057882 */ /* 0x000fe20000000000 */
[----:B------:R-:W-:Y:S02]  /*2a30*/  ISETP.NE.AND P0, PT, R22, 0x65, PT ;  /* 0x000000651600780c */ /* 0x000fe40003f05270 */
[----:B------:R-:W-:Y:S11]  /*2a40*/  BRA.DIV UR5, `(.L_x_2973) ;  /* 0x0000005605987947 */ /* 0x000ff6000b800000 */
[----:B------:R-:W-:Y:S01]  /*2a50*/  VOTE.ANY R28, PT, !P0 ;  /* 0x00000000001c7806 */ /* 0x000fe200040e0100 */
[----:B------:R-:W-:-:S03]  /*2a60*/  VIADD R50, R50, 0xffffffe0 ;  /* 0xffffffe032327836 */ /* 0x000fc60000000000 */
[----:B------:R-:W-:-:S05]  /*2a70*/  LOP3.LUT R28, R28, 0x80000000, R20, 0xec, !PT ;  /* 0x800000001c1c7812 */ /* 0x000fca00078eec14 */
        /* <DEDUP_REMOVED lines=25> */
.L_x_3057:
[----:B------:R-:W-:Y:S05]  /*2c10*/  @P0 BRA `(.L_x_2974) ;  /* 0xfffffffc00280947 */ /* 0x000fea000383ffff */
.L_x_2966:
        /* <DEDUP_REMOVED lines=15> */
.L_x_2956:
[----:B-1----:R-:W-:Y:S01]  /*2d10*/  IMAD.IADD R21, R12, 0x1, R11 ;  /* 0x000000010c157824 */ /* 0x002fe200078e020b */
[----:B------:R-:W-:Y:S05]  /*2d20*/  WARPSYNC.ALL ;  /* 0x0000000000007948 */ /* 0x000fea0003800000 */
[----:B------:R-:W-:Y:S01]  /*2d30*/  ISETP.NE.AND P0, PT, R37, RZ, PT ;  /* 0x000000ff2500720c */ /* 0x000fe20003f05270 */
[----:B------:R-:W-:Y:S01]  /*2d40*/  IMAD.IADD R23, R21, 0x1, R14 ;  /* 0x0000000115177824 */ /* 0x000fe200078e020e */
[----:B------:R-:W0:Y:S08]  /*2d50*/  S2UR UR5, SR_CgaCtaId ;  /* 0x00000000000579c3 */ /* 0x000e300000008800 */
[----:B------:R-:W-:Y:S01]  /*2d60*/  BAR.SYNC.DEFER_BLOCKING 0x0 ;  /* 0x0000000000007b1d */ /* 0x000fe20000010000 */
[----:B------:R-:W-:-:S02]  /*2d70*/  ISETP.NE.AND P2, PT, R11, RZ, PT ;  /* 0x000000ff0b00720c */ /* 0x000fc40003f45270 */
[----:B------:R-:W-:Y:S02]  /*2d80*/  ISETP.NE.AND P6, PT, R12, RZ, PT ;  /* 0x000000ff0c00720c */ /* 0x000fe40003fc5270 */
[----:B------:R-:W-:Y:S01]  /*2d90*/  ISETP.NE.AND P5, PT, R14, RZ, PT ;  /* 0x000000ff0e00720c */ /* 0x000fe20003fa5270 */
[----:B------:R-:W-:Y:S01]  /*2da0*/  UMOV UR4, 0x400 ;  /* 0x0000040000047882 */ /* 0x000fe20000000000 */
[----:B------:R-:W-:Y:S01]  /*2db0*/  ISETP.NE.AND P1, PT, R15, RZ, PT ;  /* 0x000000ff0f00720c */ /* 0x000fe20003f25270 */
[----:B------:R-:W-:Y:S01]  /*2dc0*/  BSSY.RECONVERGENT B0, `(.L_x_2975) ;  /* 0x00000af000007945 */ /* 0x000fe20003800200 */
[----:B------:R-:W-:Y:S02]  /*2dd0*/  ISETP.NE.AND P4, PT, R17, RZ, PT ;  /* 0x000000ff1100720c */ /* 0x000fe40003f85270 */
[----:B------:R-:W-:Y:S01]  /*2de0*/  ISETP.NE.AND P3, PT, R19, RZ, PT ;  /* 0x000000ff1300720c */ /* 0x000fe20003f65270 */
[----:B0-----:R-:W-:-:S09]  /*2df0*/  ULEA UR6, UR5, UR4, 0x18 ;  /* 0x0000000405067291 */ /* 0x001fd2000f8ec0ff */
[----:B------:R-:W0:Y:S04]  /*2e00*/  @P0 LDS R22, [UR6+0xc] ;  /* 0x00000c06ff160984 */ /* 0x000e280008000800 */
[----:B------:R-:W1:Y:S04]  /*2e10*/  LDS R20, [UR6+0x24] ;  /* 0x00002406ff147984 */ /* 0x000e680008000800 */
[----:B------:R-:W2:Y:S01]  /*2e20*/  LDS R12, [UR6+0x2c] ;  /* 0x00002c06ff0c7984 */ /* 0x000ea20008000800 */
[----:B0-----:R-:W-:Y:S01]  /*2e30*/  @P0 IMAD.IADD R13, R13, 0x1, R22 ;  /* 0x000000010d0d0824 */ /* 0x001fe200078e0216 */
[----:B------:R-:W-:Y:S01]  /*2e40*/  BAR.SYNC.DEFER_BLOCKING 0x0 ;  /* 0x0000000000007b1d */ /* 0x000fe20000010000 */
[----:B------:R-:W-:-:S02]  /*2e50*/  ISETP.NE.AND P0, PT, R16, RZ, PT ;  /* 0x000000ff1000720c */ /* 0x000fc40003f05270 */
[----:B-1----:R-:W-:Y:S01]  /*2e60*/  @P2 IMAD.IADD R14, R13, 0x1, -R20 ;  /* 0x000000010d0e2824 */ /* 0x002fe200078e0a14 */
[C-C-:B------:R-:W-:Y:S02]  /*2e70*/  @P6 IADD3 R15, PT, PT, -R20.reuse, R11, R13.reuse ;  /* 0x0000000b140f6210 */ /* 0x140fe40007ffe10d */
[--C-:B------:R-:W-:Y:S02]  /*2e80*/  @P1 IADD3 R16, PT, PT, -R20, R23, R13.reuse ;  /* 0x0000001714101210 */ /* 0x100fe40007ffe10d */
[----:B------:R-:W-:Y:S02]  /*2e90*/  @P2 LEA R11, R14, UR6, 0x2 ;  /* 0x000000060e0b2c11 */ /* 0x000fe4000f8e10ff */
[----:B------:R-:W-:Y:S02]  /*2ea0*/  @P5 IADD3 R14, PT, PT, -R20, R21, R13 ;  /* 0x00000015140e5210 */ /* 0x000fe40007ffe10d */
[----:B------:R-:W-:Y:S02]  /*2eb0*/  @P6 LEA R15, R15, UR6, 0x2 ;  /* 0x000000060f0f6c11 */ /* 0x000fe4000f8e10ff */
[----:B------:R-:W-:-:S02]  /*2ec0*/  @P5 LEA R14, R14, UR6, 0x2 ;  /* 0x000000060e0e5c11 */ /* 0x000fc4000f8e10ff */
[----:B------:R-:W-:Y:S02]  /*2ed0*/  @P1 LEA R17, R16, UR6, 0x2 ;  /* 0x0000000610111c11 */ /* 0x000fe4000f8e10ff */
[C-C-:B------:R-:W-:Y:S02]  /*2ee0*/  @P0 IADD3 R18, PT, PT, -R20.reuse, R18, R13.reuse ;  /* 0x0000001214120210 */ /* 0x140fe40007ffe10d */
[--C-:B------:R-:W-:Y:S02]  /*2ef0*/  @P4 IADD3 R24, PT, PT, -R20, R24, R13.reuse ;  /* 0x0000001814184210 */ /* 0x100fe40007ffe10d */
[----:B------:R-:W-:Y:S01]  /*2f00*/  @P0 LEA R18, R18, UR6, 0x2 ;  /* 0x0000000612120c11 */ /* 0x000fe2000f8e10ff */
[----:B------:R0:W-:Y:S01]  /*2f10*/  @P2 STS [R11], R36 ;  /* 0x000000240b002388 */ /* 0x0001e20000000800 */
[----:B------:R-:W-:Y:S02]  /*2f20*/  ISETP.NE.AND P2, PT, R25, RZ, PT ;  /* 0x000000ff1900720c */ /* 0x000fe40003f45270 */
[----:B------:R-:W-:Y:S01]  /*2f30*/  @P3 IADD3 R26, PT, PT, -R20, R26, R13 ;  /* 0x0000001a141a3210 */ /* 0x000fe20007ffe10d */
[----:B------:R-:W-:Y:S01]  /*2f40*/  @P6 STS [R15], R2 ;  /* 0x000000020f006388 */ /* 0x000fe20000000800 */
[----:B------:R-:W-:-:S02]  /*2f50*/  ISETP.NE.AND P6, PT, R27, RZ, PT ;  /* 0x000000ff1b00720c */ /* 0x000fc40003fc5270 */
[----:B------:R-:W-:Y:S01]  /*2f60*/  @P3 LEA R26, R26, UR6, 0x2 ;  /* 0x000000061a1a3c11 */ /* 0x000fe2000f8e10ff */
[----:B------:R1:W-:Y:S01]  /*2f70*/  @P5 STS [R14], R3 ;  /* 0x000000030e005388 */ /* 0x0003e20000000800 */
[----:B------:R-:W-:Y:S02]  /*2f80*/  ISETP.NE.AND P5, PT, R31, RZ, PT ;  /* 0x000000ff1f00720c */ /* 0x000fe40003fa5270 */
[----:B0-----:R-:W-:Y:S01]  /*2f90*/  @P4 LEA R11, R24, UR6, 0x2 ;  /* 0x00000006180b4c11 */ /* 0x001fe2000f8e10ff */
[----:B------:R0:W-:Y:S01]  /*2fa0*/  @P1 STS [R17], R4 ;  /* 0x0000000411001388 */ /* 0x0001e20000000800 */
[----:B------:R-:W-:Y:S02]  /*2fb0*/  ISETP.NE.AND P1, PT, R33, RZ, PT ;  /* 0x000000ff2100720c */ /* 0x000fe40003f25270 */
[----:B------:R-:W-:Y:S01]  /*2fc0*/  @P2 IADD3 R30, PT, PT, -R20, R30, R13 ;  /* 0x0000001e141e2210 */ /* 0x000fe20007ffe10d */
[----:B------:R0:W-:Y:S01]  /*2fd0*/  @P0 STS [R18], R5 ;  /* 0x0000000512000388 */ /* 0x0001e20000000800 */
[----:B--2---:R-:W-:-:S02]  /*2fe0*/  ISETP.GE.AND P0, PT, R37, R12, PT ;  /* 0x0000000c2500720c */ /* 0x004fc40003f06270 */
[--C-:B------:R-:W-:Y:S01]  /*2ff0*/  @P6 IADD3 R32, PT, PT, -R20, R32, R13.reuse ;  /* 0x0000002014206210 */ /* 0x100fe20007ffe10d */
[----:B------:R0:W-:Y:S01]  /*3000*/  @P4 STS [R11], R6 ;  /* 0x000000060b004388 */ /* 0x0001e20000000800 */
[----:B-1----:R-:W-:Y:S02]  /*3010*/  @P2 LEA R3, R30, UR6, 0x2 ;  /* 0x000000061e032c11 */ /* 0x002fe4000f8e10ff */
[--C-:B------:R-:W-:Y:S01]  /*3020*/  @P5 IADD3 R34, PT, PT, -R20, R34, R13.reuse ;  /* 0x0000002214225210 */ /* 0x100fe20007ffe10d */
[----:B------:R0:W-:Y:S01]  /*3030*/  @P3 STS [R26], R7 ;  /* 0x000000071a003388 */ /* 0x0001e20000000800 */
[----:B------:R-:W-:Y:S02]  /*3040*/  @P6 LEA R32, R32, UR6, 0x2 ;  /* 0x0000000620206c11 */ /* 0x000fe4000f8e10ff */
[----:B------:R-:W-:Y:S01]  /*3050*/  @P1 IADD3 R35, PT, PT, -R20, R35, R13 ;  /* 0x0000002314231210 */ /* 0x000fe20007ffe10d */
[----:B------:R0:W-:Y:S01]  /*3060*/  @P2 STS [R3], R8 ;  /* 0x0000000803002388 */ /* 0x0001e20000000800 */
[----:B------:R-:W-:-:S02]  /*3070*/  @P5 LEA R13, R34, UR6, 0x2 ;  /* 0x00000006220d5c11 */ /* 0x000fc4000f8e10ff */
[----:B------:R-:W-:Y:S01]  /*3080*/  @P1 LEA R35, R35, UR6, 0x2 ;  /* 0x0000000623231c11 */ /* 0x000fe2000f8e10ff */
[----:B------:R0:W-:Y:S04]  /*3090*/  @P6 STS [R32], R9 ;  /* 0x0000000920006388 */ /* 0x0001e80000000800 */
[----:B------:R0:W-:Y:S04]  /*30a0*/  @P5 STS [R13], R10 ;  /* 0x0000000a0d005388 */ /* 0x0001e80000000800 */
[----:B------:R0:W-:Y:S01]  /*30b0*/  @P1 STS [R35], R0 ;  /* 0x0000000023001388 */ /* 0x0001e20000000800 */
[----:B------:R-:W-:Y:S06]  /*30c0*/  BAR.SYNC.DEFER_BLOCKING 0x0 ;  /* 0x0000000000007b1d */ /* 0x000fec0000010000 */
[----:B------:R-:W-:Y:S05]  /*30d0*/  @P0 BRA `(.L_x_2976) ;  /* 0x0000000400f40947 */ /* 0x000fea0003800000 */
[----:B0-----:R-:W-:Y:S01]  /*30e0*/  LOP3.LUT R3, RZ, R37, RZ, 0x33, !PT ;  /* 0x00000025ff037212 */ /* 0x001fe200078e33ff */
[----:B------:R-:W-:Y:S04]  /*30f0*/  BSSY.RECONVERGENT B1, `(.L_x_2977) ;  /* 0x0000017000017945 */ /* 0x000fe80003800200 */
[----:B------:R-:W-:-:S05]  /*3100*/  IMAD.IADD R0, R12, 0x1, R3 ;  /* 0x000000010c007824 */ /* 0x000fca00078e0203 */
[C---:B------:R-:W-:Y:S02]  /*3110*/  LOP3.LUT R2, R0.reuse, 0xc0, RZ, 0xc0, !PT ;  /* 0x000000c000027812 */ /* 0x040fe400078ec0ff */
[----:B------:R-:W-:Y:S02]  /*3120*/  ISETP.GE.U32.AND P1, PT, R0, 0xc0, PT ;  /* 0x000000c00000780c */ /* 0x000fe40003f26070 */
[----:B------:R-:W-:-:S13]  /*3130*/  ISETP.NE.AND P0, PT, R2, 0xc0, PT ;  /* 0x000000c00200780c */ /* 0x000fda0003f05270 */
[----:B------:R-:W-:Y:S05]  /*3140*/  @!P0 BRA `(.L_x_2978) ;  /* 0x0000000000448947 */ /* 0x000fea0003800000 */
[----:B------:R-:W0:Y:S01]  /*3150*/  LDC.64 R4, c[0x0][0x388] ;  /* 0x0000e200ff047b82 */ /* 0x000e220000000a00 */
[----:B------:R-:W-:Y:S01]  /*3160*/  LEA.HI R0, R0, 0x1, RZ, 0x1a ;  /* 0x0000000100007811 */ /* 0x000fe200078fd0ff */
[C---:B------:R-:W-:Y:S01]  /*3170*/  IMAD.IADD R7, R37.reuse, 0x1, R20 ;  /* 0x0000000125077824 */ /* 0x040fe200078e0214 */
[----:B------:R-:W-:-:S03]  /*3180*/  LEA R6, R37, UR6, 0x2 ;  /* 0x0000000625067c11 */ /* 0x000fc6000f8e10ff */
[C---:B------:R-:W-:Y:S01]  /*3190*/  IMAD.SHL.U32 R2, R0.reuse, 0x40, RZ ;  /* 0x0000004000027824 */ /* 0x040fe200078e00ff */
[----:B------:R-:W-:-:S04]  /*31a0*/  LOP3.LUT R0, R0, 0x3, RZ, 0xc0, !PT ;  /* 0x0000000300007812 */ /* 0x000fc800078ec0ff */
[----:B------:R-:W-:Y:S01]  /*31b0*/  LOP3.LUT R2, R2, 0xc0, RZ, 0xc0, !PT ;  /* 0x000000c002027812 */ /* 0x000fe200078ec0ff */
[----:B------:R-:W-:-:S04]  /*31c0*/  IMAD.MOV R0, RZ, RZ, -R0 ;  /* 0x000000ffff007224 */ /* 0x000fc800078e0a00 */
[----:B------:R-:W-:-:S07]  /*31d0*/  IMAD.IADD R37, R37, 0x1, R2 ;  /* 0x0000000125257824 */ /* 0x000fce00078e0202 */
.L_x_2979:
[----:B-1----:R1:W2:Y:S01]  /*31e0*/  LDS R9, [R6] ;  /* 0x0000000006097984 */ /* 0x0022a20000000800 */
[----:B0-----:R-:W-:-:S04]  /*31f0*/  IMAD.WIDE R2, R7, 0x4, R4 ;  /* 0x0000000407027825 */ /* 0x001fc800078e0204 */
[----:B------:R-:W-:Y:S02]  /*3200*/  VIADD R0, R0, 0x1 ;  /* 0x0000000100007836 */ /* 0x000fe40000000000 */
[----:B------:R-:W-:Y:S02]  /*3210*/  VIADD R7, R7, 0x40 ;  /* 0x0000004007077836 */ /* 0x000fe40000000000 */
[----:B-1----:R-:W-:Y:S01]  /*3220*/  VIADD R6, R6, 0x100 ;  /* 0x0000010006067836 */ /* 0x002fe20000000000 */
[----:B------:R-:W-:Y:S01]  /*3230*/  ISETP.NE.AND P0, PT, R0, RZ, PT ;  /* 0x000000ff0000720c */ /* 0x000fe20003f05270 */
[----:B--2---:R1:W-:-:S12]  /*3240*/  STG.E desc[UR8][R2.64], R9 ;  /* 0x0000000902007986 */ /* 0x0043d8000c101908 */
[----:B------:R-:W-:Y:S05]  /*3250*/  @P0 BRA `(.L_x_2979) ;  /* 0xfffffffc00e00947 */ /* 0x000fea000383ffff */
.L_x_2978:
[----:B------:R-:W-:Y:S05]  /*3260*/  BSYNC.RECONVERGENT B1 ;  /* 0x0000000000017941 */ /* 0x000fea0003800200 */
.L_x_2977:
[----:B------:R-:W-:Y:S05]  /*3270*/  @!P1 BRA `(.L_x_2976) ;  /* 0x00000004008c9947 */ /* 0x000fea0003800000 */
[----:B------:R-:W0:Y:S01]  /*3280*/  LDCU.64 UR4, c[0x0][0x388] ;  /* 0x00007100ff0477ac */ /* 0x000e220008000a00 */
[----:B------:R-:W-:Y:S01]  /*3290*/  IMAD.IADD R0, R12, 0x1, -R37 ;  /* 0x000000010c007824 */ /* 0x000fe200078e0a25 */
[----:B------:R-:W-:Y:S01]  /*32a0*/  BSSY.RECONVERGENT B1, `(.L_x_2980) ;  /* 0x0000039000017945 */ /* 0x000fe20003800200 */
[C---:B------:R-:W-:Y:S01]  /*32b0*/  IMAD.IADD R13, R37.reuse, 0x1, R20 ;  /* 0x00000001250d7824 */ /* 0x040fe200078e0214 */
[----:B------:R-:W-:Y:S02]  /*32c0*/  PLOP3.LUT P0, PT, PT, PT, PT, 0x80, 0x8 ;  /* 0x000000000008781c */ /* 0x000fe40003f0f070 */
[----:B------:R-:W-:Y:S02]  /*32d0*/  ISETP.GT.AND P1, PT, R0, 0x300, PT ;  /* 0x000003000000780c */ /* 0x000fe40003f24270 */
[----:B------:R-:W-:-:S05]  /*32e0*/  LEA R0, R37, UR6, 0x2 ;  /* 0x0000000625007c11 */ /* 0x000fca000f8e10ff */
[----:B------:R-:W-:Y:S01]  /*32f0*/  VIADD R0, R0, 0x200 ;  /* 0x0000020000007836 */ /* 0x000fe20000000000 */
[----:B0-----:R-:W-:-:S04]  /*3300*/  UIADD3 UR4, UP0, UPT, UR4, 0x200, URZ ;  /* 0x0000020004047890 */ /* 0x001fc8000ff1e0ff */
[----:B------:R-:W-:Y:S02]  /*3310*/  UIADD3.X UR5, UPT, UPT, URZ, UR5, URZ, UP0, !UPT ;  /* 0x00000005ff057290 */ /* 0x000fe400087fe4ff */
[----:B-1----:R-:W-:-:S04]  /*3320*/  IMAD.U32 R2, RZ, RZ, UR4 ;  /* 0x00000004ff027e24 */ /* 0x002fc8000f8e00ff */
[----:B------:R-:W-:Y:S01]  /*3330*/  IMAD.U32 R3, RZ, RZ, UR5 ;  /* 0x00000005ff037e24 */ /* 0x000fe2000f8e00ff */
[----:B------:R-:W-:Y:S06]  /*3340*/  @!P1 BRA `(.L_x_2981) ;  /* 0x0000000000b89947 */ /* 0x000fec0003800000 */
[----:B------:R-:W-:Y:S01]  /*3350*/  PLOP3.LUT P0, PT, PT, PT, PT, 0x8, 0x80 ;  /* 0x000000000080781c */ /* 0x000fe20003f0e170 */
[----:B------:R-:W-:-:S12]  /*3360*/  VIADD R14, R12, 0xfffffd00 ;  /* 0xfffffd000c0e7836 */ /* 0x000fd80000000000 */
.L_x_2982:
[----:B-1----:R-:W0:Y:S01]  /*3370*/  LDS R11, [R0+-0x200] ;  /* 0xfffe0000000b7984 */ /* 0x002e220000000800 */
[----:B------:R-:W-:-:S03]  /*3380*/  IMAD.WIDE R4, R13, 0x4, R2 ;  /* 0x000000040d047825 */ /* 0x000fc600078e0202 */
[----:B------:R-:W1:Y:S01]  /*3390*/  LDS R15, [R0+-0x100] ;  /* 0xffff0000000f7984 */ /* 0x000e620000000800 */
[C---:B------:R-:W-:Y:S02]  /*33a0*/  VIADD R7, R13.reuse, 0x100 ;  /* 0x000001000d077836 */ /* 0x040fe40000000000 */
[C---:B------:R-:W-:Y:S01]  /*33b0*/  VIADD R9, R13.reuse, 0x200 ;  /* 0x000002000d097836 */ /* 0x040fe20000000000 */
[----:B------:R-:W2:Y:S01]  /*33c0*/  LDS R17, [R0] ;  /* 0x0000000000117984 */ /* 0x000ea20000000800 */
[----:B------:R-:W-:Y:S02]  /*33d0*/  VIADD R39, R13, 0x300 ;  /* 0x000003000d277836 */ /* 0x000fe40000000000 */
[--C-:B------:R-:W-:Y:S01]  /*33e0*/  IMAD.WIDE R6, R7, 0x4, R2.reuse ;  /* 0x0000000407067825 */ /* 0x100fe200078e0202 */
[----:B------:R-:W3:Y:S03]  /*33f0*/  LDS R19, [R0+0x100] ;  /* 0x0001000000137984 */ /* 0x000ee60000000800 */
[----:B------:R-:W-:Y:S01]  /*3400*/  IMAD.WIDE R8, R9, 0x4, R2 ;  /* 0x0000000409087825 */ /* 0x000fe200078e0202 */
[----:B------:R-:W4:Y:S03]  /*3410*/  LDS R21, [R0+0x200] ;  /* 0x0002000000157984 */ /* 0x000f260000000800 */
[----:B------:R-:W-:Y:S01]  /*3420*/  VIADD R37, R37, 0x400 ;  /* 0x0000040025257836 */ /* 0x000fe20000000000 */
[----:B------:R-:W5:Y:S01]  /*3430*/  LDS R23, [R0+0x300] ;  /* 0x0003000000177984 */ /* 0x000f620000000800 */
[----:B------:R-:W-:-:S03]  /*3440*/  VIADD R13, R13, 0x400 ;  /* 0x000004000d0d7836 */ /* 0x000fc60000000000 */
[----:B------:R-:W5:Y:S01]  /*3450*/  LDS R25, [R0+0x400] ;  /* 0x0004000000197984 */ /* 0x000f620000000800 */
[----:B------:R-:W-:-:S03]  /*3460*/  ISETP.GE.AND P1, PT, R37, R14, PT ;  /* 0x0000000e2500720c */ /* 0x000fc60003f26270 */
        /* <DEDUP_REMOVED lines=10> */
[----:B-1----:R1:W-:Y:S01]  /*3510*/  STG.E desc[UR8][R4.64+-0x100], R15 ;  /* 0xffff000f04007986 */ /* 0x0023e2000c101908 */
[----:B--2---:R-:W-:-:S03]  /*3520*/  VIADD R0, R0, 0x1000 ;  /* 0x0000100000007836 */ /* 0x004fc60000000000 */
[----:B------:R1:W-:Y:S01]  /*3530*/  STG.E desc[UR8][R4.64], R17 ;  /* 0x0000001104007986 */ /* 0x0003e2000c101908 */
[----:B0-----:R-:W-:-:S03]  /*3540*/  IMAD.WIDE R10, R39, 0x4, R2 ;  /* 0x00000004270a7825 */ /* 0x001fc600078e0202 */
[----:B---3--:R1:W-:Y:S04]  /*3550*/  STG.E desc[UR8][R4.64+0x100], R19 ;  /* 0x0001001304007986 */ /* 0x0083e8000c101908 */
[----:B----4-:R1:W-:Y:S04]  /*3560*/  STG.E desc[UR8][R6.64+-0x200], R21 ;  /* 0xfffe001506007986 */ /* 0x0103e8000c101908 */
[----:B-----5:R1:W-:Y:S04]  /*3570*/  STG.E desc[UR8][R6.64+-0x100], R23 ;  /* 0xffff001706007986 */ /* 0x0203e8000c101908 */
        /* <DEDUP_REMOVED lines=10> */
[----:B------:R-:W-:Y:S05]  /*3620*/  @!P1 BRA `(.L_x_2982) ;  /* 0xfffffffc00509947 */ /* 0x000fea000383ffff */
.L_x_2981:
[----:B------:R-:W-:Y:S05]  /*3630*/  BSYNC.RECONVERGENT B1 ;  /* 0x0000000000017941 */ /* 0x000fea0003800200 */
.L_x_2980:
[----:B-1----:R-:W-:Y:S01]  /*3640*/  IMAD.IADD R4, R12, 0x1, -R37 ;  /* 0x000000010c047824 */ /* 0x002fe200078e0a25 */
[----:B------:R-:W-:Y:S04]  /*3650*/  BSSY.RECONVERGENT B1, `(.L_x_2983) ;  /* 0x000001a000017945 */ /* 0x000fe80003800200 */
[----:B------:R-:W-:-:S13]  /*3660*/  ISETP.GT.AND P1, PT, R4, 0x100, PT ;  /* 0x000001000400780c */ /* 0x000fda0003f24270 */
[----:B------:R-:W-:Y:S05]  /*3670*/  @!P1 BRA `(.L_x_2984) ;  /* 0x00000000005c9947 */ /* 0x000fea0003800000 */
[----:B------:R-:W0:Y:S01]  /*3680*/  LDS R9, [R0+-0x200] ;  /* 0xfffe000000097984 */ /* 0x000e220000000800 */
[C---:B------:R-:W-:Y:S01]  /*3690*/  VIADD R7, R13.reuse, 0x100 ;  /* 0x000001000d077836 */ /* 0x040fe20000000000 */
[----:B------:R-:W-:Y:S01]  /*36a0*/  PLOP3.LUT P0, PT, PT, PT, PT, 0x8, 0x80 ;  /* 0x000000000080781c */ /* 0x000fe20003f0e170 */
[--C-:B------:R-:W-:Y:S01]  /*36b0*/  IMAD.WIDE R4, R13, 0x4, R2.reuse ;  /* 0x000000040d047825 */ /* 0x100fe200078e0202 */
[----:B------:R-:W1:Y:S03]  /*36c0*/  LDS R11, [R0+-0x100] ;  /* 0xffff0000000b7984 */ /* 0x000e660000000800 */
[----:B------:R-:W-:Y:S01]  /*36d0*/  IMAD.WIDE R6, R7, 0x4, R2 ;  /* 0x0000000407067825 */ /* 0x000fe200078e0202 */
[----:B------:R-:W2:Y:S03]  /*36e0*/  LDS R15, [R0] ;  /* 0x00000000000f7984 */ /* 0x000ea60000000800 */
[----:B------:R-:W-:Y:S01]  /*36f0*/  VIADD R37, R37, 0x200 ;  /* 0x0000020025257836 */ /* 0x000fe20000000000 */
[----:B------:R-:W3:Y:S01]  /*3700*/  LDS R17, [R0+0x100] ;  /* 0x0001000000117984 */ /* 0x000ee20000000800 */
[----:B------:R-:W-:-:S03]  /*3710*/  VIADD R13, R13, 0x200 ;  /* 0x000002000d0d7836 */ /* 0x000fc60000000000 */
[----:B------:R-:W4:Y:S04]  /*3720*/  LDS R19, [R0+0x200] ;  /* 0x0002000000137984 */ /* 0x000f280000000800 */
[----:B------:R-:W5:Y:S04]  /*3730*/  LDS R21, [R0+0x300] ;  /* 0x0003000000157984 */ /* 0x000f680000000800 */
[----:B------:R-:W5:Y:S04]  /*3740*/  LDS R23, [R0+0x400] ;  /* 0x0004000000177984 */ /* 0x000f680000000800 */
[----:B------:R0:W5:Y:S02]  /*3750*/  LDS R25, [R0+0x500] ;  /* 0x0005000000197984 */ /* 0x0001640000000800 */
[----:B0-----:R-:W-:-:S02]  /*3760*/  VIADD R0, R0, 0x800 ;  /* 0x0000080000007836 */ /* 0x001fc40000000000 */
[----:B------:R0:W-:Y:S04]  /*3770*/  STG.E desc[UR8][R4.64+-0x200], R9 ;  /* 0xfffe000904007986 */ /* 0x0001e8000c101908 */
[----:B-1----:R0:W-:Y:S04]  /*3780*/  STG.E desc[UR8][R4.64+-0x100], R11 ;  /* 0xffff000b04007986 */ /* 0x0021e8000c101908 */
[----:B--2---:R0:W-:Y:S04]  /*3790*/  STG.E desc[UR8][R4.64], R15 ;  /* 0x0000000f04007986 */ /* 0x0041e8000c101908 */
[----:B---3--:R0:W-:Y:S04]  /*37a0*/  STG.E desc[UR8][R4.64+0x100], R17 ;  /* 0x0001001104007986 */ /* 0x0081e8000c101908 */
[----:B----4-:R0:W-:Y:S04]  /*37b0*/  STG.E desc[UR8][R6.64+-0x200], R19 ;  /* 0xfffe001306007986 */ /* 0x0101e8000c101908 */
[----:B-----5:R0:W-:Y:S04]  /*37c0*/  STG.E desc[UR8][R6.64+-0x100], R21 ;  /* 0xffff001506007986 */ /* 0x0201e8000c101908 */
[----:B------:R0:W-:Y:S04]  /*37d0*/  STG.E desc[UR8][R6.64], R23 ;  /* 0x0000001706007986 */ /* 0x0001e8000c101908 */
[----:B------:R0:W-:Y:S02]  /*37e0*/  STG.E desc[UR8][R6.64+0x100], R25 ;  /* 0x0001001906007986 */ /* 0x0001e4000c101908 */
.L_x_2984:
[----:B------:R-:W-:Y:S05]  /*37f0*/  BSYNC.RECONVERGENT B1 ;  /* 0x0000000000017941 */ /* 0x000fea0003800200 */
.L_x_2983:
[----:B------:R-:W-:-:S13]  /*3800*/  ISETP.LT.OR P0, PT, R37, R12, P0 ;  /* 0x0000000c2500720c */ /* 0x000fda0000701670 */
[----:B------:R-:W-:Y:S05]  /*3810*/  @!P0 BRA `(.L_x_2976) ;  /* 0x0000000000248947 */ /* 0x000fea0003800000 */
[----:B0-----:R-:W0:Y:S01]  /*3820*/  LDS R5, [R0+-0x200] ;  /* 0xfffe000000057984 */ /* 0x001e220000000800 */
[----:B------:R-:W-:-:S03]  /*3830*/  IMAD.WIDE R2, R13, 0x4, R2 ;  /* 0x000000040d027825 */ /* 0x000fc600078e0202 */
[----:B------:R-:W1:Y:S04]  /*3840*/  LDS R7, [R0+-0x100] ;  /* 0xffff000000077984 */ /* 0x000e680000000800 */
[----:B------:R-:W2:Y:S04]  /*3850*/  LDS R9, [R0] ;  /* 0x0000000000097984 */ /* 0x000ea80000000800 */
[----:B------:R-:W3:Y:S04]  /*3860*/  LDS R11, [R0+0x100] ;  /* 0x00010000000b7984 */ /* 0x000ee80000000800 */
[----:B0-----:R4:W-:Y:S04]  /*3870*/  STG.E desc[UR8][R2.64+-0x200], R5 ;  /* 0xfffe000502007986 */ /* 0x0019e8000c101908 */
[----:B-1----:R4:W-:Y:S04]  /*3880*/  STG.E desc[UR8][R2.64+-0x100], R7 ;  /* 0xffff000702007986 */ /* 0x0029e8000c101908 */
[----:B--2---:R4:W-:Y:S04]  /*3890*/  STG.E desc[UR8][R2.64], R9 ;  /* 0x0000000902007986 */ /* 0x0049e8000c101908 */
[----:B---3--:R4:W-:Y:S02]  /*38a0*/  STG.E desc[UR8][R2.64+0x100], R11 ;  /* 0x0001000b02007986 */ /* 0x0089e4000c101908 */
.L_x_2976:
[----:B------:R-:W-:Y:S05]  /*38b0*/  BSYNC.RECONVERGENT B0 ;  /* 0x0000000000007941 */ /* 0x000fea0003800200 */
.L_x_2975:
[----:B------:R-:W-:Y:S06]  /*38c0*/  BAR.SYNC.DEFER_BLOCKING 0x0 ;  /* 0x0000000000007b1d */ /* 0x000fec0000010000 */
[----:B------:R-:W-:Y:S05]  /*38d0*/  EXIT ;  /* 0x000000000000794d */ /* 0x000fea0003800000 */
.L_x_2942:
[----:B------:R-:W0:Y:S01]  /*38e0*/  LDCU UR6, c[0x0][0x3a8] ;  /* 0x00007500ff0677ac */ /* 0x000e220008000800 */
[----:B------:R-:W-:Y:S02]  /*38f0*/  ISETP.NE.AND P0, PT, R41, RZ, PT ;  /* 0x000000ff2900720c */ /* 0x000fe40003f05270 */
[----:B0-----:R-:W-:-:S11]  /*3900*/  IADD3 R0, PT, PT, -R38, UR6, RZ ;  /* 0x0000000626007c10 */ /* 0x001fd6000fffe1ff */
[----:B------:R-:W-:Y:S05]  /*3910*/  @P0 BRA `(.L_x_2985) ;  /* 0x0000001800d00947 */ /* 0x000fea0003800000 */
[----:B------:R-:W0:Y:S02]  /*3920*/  LDC.64 R6, c[0x0][0x380] ;  /* 0x0000e000ff067b82 */ /* 0x000e240000000a00 */
[----:B0-----:R-:W-:-:S05]  /*3930*/  IMAD.WIDE.U32 R4, R38, 0x4, R6 ;  /* 0x0000000426047825 */ /* 0x001fca00078e0006 */
[----:B------:R0:W2:Y:S01]  /*3940*/  LDG.E.CONSTANT R9, desc[UR8][R4.64] ;  /* 0x0000000804097981 */ /* 0x0000a2000c1e9900 */
[----:B------:R-:W1:Y:S02]  /*3950*/  S2R R2, SR_TID.X ;  /* 0x0000000000027919 */ /* 0x000e640000002100 */
[C---:B-1----:R-:W-:Y:S02]  /*3960*/  LOP3.LUT R3, R2.reuse, 0x1f, RZ, 0xc0, !PT ;  /* 0x0000001f02037812 */ /* 0x042fe400078ec0ff */
[----:B------:R-:W-:-:S05]  /*3970*/  LOP3.LUT R8, R2, 0x3e0, RZ, 0xc0, !PT ;  /* 0x000003e002087812 */ /* 0x000fca00078ec0ff */
[----:B------:R-:W-:-:S04]  /*3980*/  IMAD R3, R8, 0xb, R3 ;  /* 0x0000000b08037824 */ /* 0x000fc800078e0203 */
[C---:B------:R-:W-:Y:S01]  /*3990*/  VIADD R11, R3.reuse, 0x20 ;  /* 0x00000020030b7836 */ /* 0x040fe20000000000 */
[C---:B------:R-:W-:Y:S01]  /*39a0*/  ISETP.GE.AND P3, PT, R3.reuse, R0, PT ;  /* 0x000000000300720c */ /* 0x040fe20003f66270 */
[C---:B------:R-:W-:Y:S01]  /*39b0*/  VIADD R13, R3.reuse, 0x40 ;  /* 0x00000040030d7836 */ /* 0x040fe20000000000 */
[C---:B0-----:R-:W-:Y:S01]  /*39c0*/  LEA R4, P2, R3.reuse, R4, 0x2 ;  /* 0x0000000403047211 */ /* 0x041fe200078410ff */
[----:B------:R-:W-:Y:S01]  /*39d0*/  VIADD R15, R3, 0x60 ;  /* 0x00000060030f7836 */ /* 0x000fe20000000000 */
[-C--:B------:R-:W-:Y:S01]  /*39e0*/  ISETP.GE.AND P6, PT, R11, R0.reuse, PT ;  /* 0x000000000b00720c */ /* 0x080fe20003fc6270 */
[----:B------:R-:W-:Y:S01]  /*39f0*/  VIADD R17, R3, 0x80 ;  /* 0x0000008003117836 */ /* 0x000fe20000000000 */
[-C--:B------:R-:W-:Y:S01]  /*3a00*/  ISETP.GE.AND P5, PT, R13, R0.reuse, PT ;  /* 0x000000000d00720c */ /* 0x080fe20003fa6270 */
[----:B------:R-:W-:Y:S01]  /*3a10*/  VIADD R13, R3, 0xe0 ;  /* 0x000000e0030d7836 */ /* 0x000fe20000000000 */
[-C--:B------:R-:W-:Y:S01]  /*3a20*/  ISETP.GE.AND P1, PT, R15, R0.reuse, PT ;  /* 0x000000000f00720c */ /* 0x080fe20003f26270 */
[----:B------:R-:W-:Y:S01]  /*3a30*/  VIADD R19, R3, 0xa0 ;  /* 0x000000a003137836 */ /* 0x000fe20000000000 */
[----:B------:R-:W-:-:S03]  /*3a40*/  ISETP.GE.AND P0, PT, R17, R0, PT ;  /* 0x000000001100720c */ /* 0x000fc60003f06270 */
[----:B------:R-:W-:Y:S01]  /*3a50*/  @!P3 IMAD.IADD R11, R38, 0x1, R3 ;  /* 0x00000001260bb824 */ /* 0x000fe200078e0203 */
[-C--:B------:R-:W-:Y:S01]  /*3a60*/  ISETP.GE.AND P4, PT, R19, R0.reuse, PT ;  /* 0x000000001300720c */ /* 0x080fe20003f86270 */
[----:B------:R-:W-:Y:S02]  /*3a70*/  IMAD.X R5, RZ, RZ, R5, P2 ;  /* 0x000000ffff057224 */ /* 0x000fe400010e0605 */
[----:B------:R-:W-:Y:S01]  /*3a80*/  @!P3 IMAD.WIDE.U32 R6, R11, 0x4, R6 ;  /* 0x000000040b06b825 */ /* 0x000fe200078e0006 */
[----:B------:R-:W0:Y:S01]  /*3a90*/  S2R R43, SR_LANEID ;  /* 0x00000000002b7919 */ /* 0x000e220000000000 */
[----:B------:R-:W1:Y:S02]  /*3aa0*/  S2UR UR5, SR_CgaCtaId ;  /* 0x00000000000579c3 */ /* 0x000e640000008800 */
[----:B------:R-:W-:Y:S01]  /*3ab0*/  VIADD R11, R3, 0xc0 ;  /* 0x000000c0030b7836 */ /* 0x000fe20000000000 */
[----:B------:R-:W-:Y:S01]  /*3ac0*/  ISETP.GE.AND P2, PT, R13, R0, PT ;  /* 0x000000000d00720c */ /* 0x000fe20003f46270 */
[----:B------:R-:W-:-:S02]  /*3ad0*/  VIADD R13, R3, 0x100 ;  /* 0x00000100030d7836 */ /* 0x000fc40000000000 */
[C---:B------:R-:W-:Y:S02]  /*3ae0*/  VIADD R15, R3.reuse, 0x120 ;  /* 0x00000120030f7836 */ /* 0x040fe40000000000 */
[----:B------:R-:W-:Y:S01]  /*3af0*/  VIADD R3, R3, 0x140 ;  /* 0x0000014003037836 */ /* 0x000fe20000000000 */
[----:B------:R-:W-:Y:S01]  /*3b00*/  SHF.R.U32.HI R42, RZ, 0x5, R2 ;  /* 0x00000005ff2a7819 */ /* 0x000fe20000011602 */
[----:B------:R-:W-:Y:S01]  /*3b10*/  UMOV UR4, 0x400 ;  /* 0x0000040000047882 */ /* 0x000fe20000000000 */
[----:B------:R-:W3:Y:S01]  /*3b20*/  LDC.64 R18, c[0x0][0x398] ;  /* 0x0000e600ff127b82 */ /* 0x000ee20000000a00 */
[----:B--2---:R-:W-:Y:S02]  /*3b30*/  IMAD.MOV.U32 R8, RZ, RZ, R9 ;  /* 0x000000ffff087224 */ /* 0x004fe400078e0009 */
[----:B------:R2:W4:Y:S01]  /*3b40*/  @!P3 LDG.E.CONSTANT R9, desc[UR8][R6.64] ;  /* 0x000000080609b981 */ /* 0x000522000c1e9900 */
[----:B------:R-:W-:Y:S01]  /*3b50*/  ISETP.GE.AND P3, PT, R11, R0, PT ;  /* 0x000000000b00720c */ /* 0x000fe20003f66270 */
[----:B------:R-:W-:-:S02]  /*3b60*/  IMAD.MOV.U32 R10, RZ, RZ, R8 ;  /* 0x000000ffff0a7224 */ /* 0x000fc400078e0008 */
[--C-:B------:R-:W-:Y:S02]  /*3b70*/  IMAD.MOV.U32 R11, RZ, RZ, R8.reuse ;  /* 0x000000ffff0b7224 */ /* 0x100fe400078e0008 */
[----:B------:R-:W-:Y:S02]  /*3b80*/  IMAD.MOV.U32 R12, RZ, RZ, R8 ;  /* 0x000000ffff0c7224 */ /* 0x000fe400078e0008 */
[----:B------:R-:W3:Y:S01]  /*3b90*/  @!P6 LDG.E.CONSTANT R10, desc[UR8][R4.64+0x80] ;  /* 0x00008008040ae981 */ /* 0x000ee2000c1e9900 */
[----:B------:R-:W-:-:S03]  /*3ba0*/  ISETP.GE.AND P6, PT, R13, R0, PT ;  /* 0x000000000d00720c */ /* 0x000fc60003fc6270 */
[----:B------:R-:W3:Y:S01]  /*3bb0*/  @!P5 LDG.E.CONSTANT R11, desc[UR8][R4.64+0x100] ;  /* 0x00010008040bd981 */ /* 0x000ee2000c1e9900 */
[----:B------:R-:W-:-:S03]  /*3bc0*/  ISETP.GE.AND P5, PT, R15, R0, PT ;  /* 0x000000000f00720c */ /* 0x000fc60003fa6270 */
[----:B------:R-:W3:Y:S01]  /*3bd0*/  @!P1 LDG.E.CONSTANT R12, desc[UR8][R4.64+0x180] ;  /* 0x00018008040c9981 */ /* 0x000ee2000c1e9900 */
[----:B------:R-:W-:Y:S01]  /*3be0*/  ISETP.GE.AND P1, PT, R3, R0, PT ;  /* 0x000000000300720c */ /* 0x000fe20003f26270 */
[--C-:B------:R-:W-:Y:S02]  /*3bf0*/  IMAD.MOV.U32 R3, RZ, RZ, R8.reuse ;  /* 0x000000ffff037224 */ /* 0x100fe400078e0008 */
[--C-:B--2---:R-:W-:Y:S02]  /*3c00*/  IMAD.MOV.U32 R6, RZ, RZ, R8.reuse ;  /* 0x000000ffff067224 */ /* 0x104fe400078e0008 */
[--C-:B------:R-:W-:Y:S02]  /*3c10*/  IMAD.MOV.U32 R7, RZ, RZ, R8.reuse ;  /* 0x000000ffff077224 */ /* 0x100fe400078e0008 */
[--C-:B------:R-:W-:Y:S01]  /*3c20*/  IMAD.MOV.U32 R13, RZ, RZ, R8.reuse ;  /* 0x000000ffff0d7224 */ /* 0x100fe200078e0008 */
[----:B------:R-:W2:Y:S01]  /*3c30*/  @!P0 LDG.E.CONSTANT R3, desc[UR8][R4.64+0x200] ;  /* 0x0002000804038981 */ /* 0x000ea2000c1e9900 */
[----:B------:R-:W-:-:S02]  /*3c40*/  IMAD.MOV.U32 R14, RZ, RZ, R8 ;  /* 0x000000ffff0e7224 */ /* 0x000fc400078e0008 */
[----:B------:R-:W-:Y:S01]  /*3c50*/  IMAD.MOV.U32 R15, RZ, RZ, R8 ;  /* 0x000000ffff0f7224 */ /* 0x000fe200078e0008 */
[----:B------:R-:W2:Y:S04]  /*3c60*/  @!P4 LDG.E.CONSTANT R6, desc[UR8][R4.64+0x280] ;  /* 0x000280080406c981 */ /* 0x000ea8000c1e9900 */
[----:B------:R-:W2:Y:S04]  /*3c70*/  @!P3 LDG.E.CONSTANT R7, desc[UR8][R4.64+0x300] ;  /* 0x000300080407b981 */ /* 0x000ea8000c1e9900 */
[----:B------:R-:W2:Y:S04]  /*3c80*/  @!P2 LDG.E.CONSTANT R13, desc[UR8][R4.64+0x380] ;  /* 0x00038008040da981 */ /* 0x000ea8000c1e9900 */
[----:B------:R-:W2:Y:S04]  /*3c90*/  @!P6 LDG.E.CONSTANT R14, desc[UR8][R4.64+0x400] ;  /* 0x00040008040ee981 */ /* 0x000ea8000c1e9900 */
[----:B------:R-:W2:Y:S04]  /*3ca0*/  @!P5 LDG.E.CONSTANT R15, desc[UR8][R4.64+0x480] ;  /* 0x00048008040fd981 */ /* 0x000ea8000c1e9900 */
[----:B------:R-:W2:Y:S01]  /*3cb0*/  @!P1 LDG.E.CONSTANT R8, desc[UR8][R4.64+0x500] ;  /* 0x0005000804089981 */ /* 0x000ea2000c1e9900 */
[----:B-1----:R-:W-:Y:S01]  /*3cc0*/  ULEA UR4, UR5, UR4, 0x18 ;  /* 0x0000000405047291 */ /* 0x002fe2000f8ec0ff */
[----:B0-----:R-:W-:-:S05]  /*3cd0*/  IMAD R16, R42, 0x160, R43 ;  /* 0x000001602a107824 */ /* 0x001fca00078e022b */
[----:B------:R-:W-:-:S05]  /*3ce0*/  LEA R20, R16, UR4, 0x2 ;  /* 0x0000000410147c11 */ /* 0x000fca000f8e10ff */
[----:B------:R-:W-:Y:S01]  /*3cf0*/  IMAD R21, R43, 0x28, R20 ;  /* 0x000000282b157824 */ /* 0x000fe200078e0214 */
[----:B------:R-:W-:Y:S01]  /*3d00*/  LEA R38, R2, UR4, 0x2 ;  /* 0x0000000402267c11 */ /* 0x000fe2000f8e10ff */
[----:B----4-:R0:W-:Y:S04]  /*3d10*/  STS [R20], R9 ;  /* 0x0000000914007388 */ /* 0x0101e80000000800 */
[----:B---3--:R-:W-:Y:S01]  /*3d20*/  STS [R20+0x80], R10 ;  /* 0x0000800a14007388 */ /* 0x008fe20000000800 */
[----:B0-----:R-:W0:Y:S03]  /*3d30*/  LDC R9, c[0x0][0x390] ;  /* 0x0000e400ff097b82 */ /* 0x001e260000000800 */
[----:B------:R-:W-:Y:S04]  /*3d40*/  STS [R20+0x100], R11 ;  /* 0x0001000b14007388 */ /* 0x000fe80000000800 */
[----:B------:R-:W-:Y:S04]  /*3d50*/  STS [R20+0x180], R12 ;  /* 0x0001800c14007388 */ /* 0x000fe80000000800 */
[----:B--2---:R-:W-:Y:S04]  /*3d60*/  STS [R20+0x200], R3 ;  /* 0x0002000314007388 */ /* 0x004fe80000000800 */
[----:B------:R-:W-:Y:S04]  /*3d70*/  STS [R20+0x280], R6 ;  /* 0x0002800614007388 */ /* 0x000fe80000000800 */
[----:B------:R-:W-:Y:S04]  /*3d80*/  STS [R20+0x300], R7 ;  /* 0x0003000714007388 */ /* 0x000fe80000000800 */
[----:B------:R-:W-:Y:S04]  /*3d90*/  STS [R20+0x380], R13 ;  /* 0x0003800d14007388 */ /* 0x000fe80000000800 */
[----:B------:R-:W-:Y:S04]  /*3da0*/  STS [R20+0x400], R14 ;  /* 0x0004000e14007388 */ /* 0x000fe80000000800 */
[----:B------:R-:W-:Y:S04]  /*3db0*/  STS [R20+0x480], R15 ;  /* 0x0004800f14007388 */ /* 0x000fe80000000800 */
        /* <DEDUP_REMOVED lines=14> */
[----:B-1----:R-:W-:-:S05]  /*3ea0*/  IMAD.WIDE R6, R41, 0x4, R18 ;  /* 0x0000000429067825 */ /* 0x002fca00078e0212 */
[----:B------:R1:W-:Y:S02]  /*3eb0*/  STS [R38+0x130], R39 ;  /* 0x0001302726007388 */ /* 0x0003e40000000800 */
[----:B------:R-:W-:Y:S01]  /*3ec0*/  BAR.SYNC.DEFER_BLOCKING 0x0 ;  /* 0x0000000000007b1d */ /* 0x000fe20000010000 */
[----:B--2---:R-:W-:-:S05]  /*3ed0*/  IMAD.WIDE R4, R40, 0x4, R18 ;  /* 0x0000000428047825 */ /* 0x004fca00078e0212 */
[----:B------:R-:W2:Y:S04]  /*3ee0*/  LDG.E R3, desc[UR8][R6.64] ;  /* 0x0000000806037981 */ /* 0x000ea8000c1e1900 */
[----:B------:R-:W2:Y:S01]  /*3ef0*/  LDG.E R28, desc[UR8][R4.64] ;  /* 0x00000008041c7981 */ /* 0x000ea2000c1e1900 */
[----:B---3--:R-:W-:-:S04]  /*3f00*/  IMAD.WIDE R32, R17, 0x4, R18 ;  /* 0x0000000411207825 */ /* 0x008fc800078e0212 */
[--C-:B----4-:R-:W-:Y:S01]  /*3f10*/  IMAD.WIDE R20, R16, 0x4, R18.reuse ;  /* 0x0000000410147825 */ /* 0x110fe200078e0212 */
[----:B------:R-:W3:Y:S03]  /*3f20*/  LDG.E R8, desc[UR8][R32.64] ;  /* 0x0000000820087981 */ /* 0x000ee6000c1e1900 */
[----:B0-----:R-:W-:-:S04]  /*3f30*/  IMAD.WIDE R22, R15, 0x4, R18 ;  /* 0x000000040f167825 */ /* 0x001fc800078e0212 */
[----:B------:R-:W-:-:S04]  /*3f40*/  IMAD.WIDE R24, R14, 0x4, R18 ;  /* 0x000000040e187825 */ /* 0x000fc800078e0212 */
[----:B------:R-:W-:Y:S02]  /*3f50*/  IMAD.WIDE R26, R9, 0x4, R4 ;  /* 0x00000004091a7825 */ /* 0x000fe400078e0204 */
[----:B------:R1:W5:Y:S04]  /*3f60*/  LDG.E R5, desc[UR8][R22.64] ;  /* 0x0000000816057981 */ /* 0x000368000c1e1900 */
[----:B------:R1:W5:Y:S01]  /*3f70*/  LDG.E R4, desc[UR8][R24.64] ;  /* 0x0000000818047981 */ /* 0x000362000c1e1900 */
[----:B--2---:R-:W-:-:S13]  /*3f80*/  ISETP.NE.AND P4, PT, R3, R28, PT ;  /* 0x0000001c0300720c */ /* 0x004fda0003f85270 */
[----:B------:R-:W-:Y:S01]  /*3f90*/  @!P4 IMAD.WIDE R34, R9, 0x4, R6 ;  /* 0x000000040922c825 */ /* 0x000fe200078e0206 */
[----:B------:R1:W5:Y:S04]  /*3fa0*/  @!P4 LDG.E R3, desc[UR8][R26.64] ;  /* 0x000000081a03c981 */ /* 0x000368000c1e1900 */
[----:B------:R1:W5:Y:S04]  /*3fb0*/  @!P4 LDG.E R7, desc[UR8][R34.64] ;  /* 0x000000082207c981 */ /* 0x000368000c1e1900 */
[----:B------:R1:W5:Y:S01]  /*3fc0*/  LDG.E R6, desc[UR8][R20.64] ;  /* 0x0000000814067981 */ /* 0x000362000c1e1900 */
[----:B------:R-:W-:Y:S01]  /*3fd0*/  ISETP.NE.AND P0, PT, R2, RZ, PT ;  /* 0x000000ff0200720c */ /* 0x000fe20003f05270 */
[----:B------:R-:W-:Y:S01]  /*3fe0*/  BSSY.RECONVERGENT B0, `(.L_x_2986) ;  /* 0x0000015000007945 */ /* 0x000fe20003800200 */
[----:B---3--:R-:W-:Y:S01]  /*3ff0*/  ISETP.NE.AND P5, PT, R28, R8, PT ;  /* 0x000000081c00720c */ /* 0x008fe20003fa5270 */
[----:B------:R-:W-:-:S04]  /*4000*/  IMAD.WIDE R28, R13, 0x4, R18 ;  /* 0x000000040d1c7825 */ /* 0x000fc800078e0212 */
[----:B------:R-:W-:-:S04]  /*4010*/  IMAD.WIDE R30, R12, 0x4, R18 ;  /* 0x000000040c1e7825 */ /* 0x000fc800078e0212 */
[----:B------:R-:W-:-:S04]  /*4020*/  IMAD.WIDE R32, R9, 0x4, R32 ;  /* 0x0000000409207825 */ /* 0x000fc800078e0220 */
[----:B------:R-:W-:Y:S01]  /*4030*/  IMAD.MOV.U32 R44, RZ, RZ, 0x1 ;  /* 0x00000001ff2c7424 */ /* 0x000fe200078e00ff */
[----:B-1----:R-:W-:Y:S06]  /*4040*/  @!P0 BRA `(.L_x_2987) ;  /* 0x0000000000388947 */ /* 0x002fec0003800000 */
        /* <DEDUP_REMOVED lines=14> */
.L_x_2987:
[----:B------:R-:W-:Y:S05]  /*4130*/  BSYNC.RECONVERGENT B0 ;  /* 0x0000000000007941 */ /* 0x000fea0003800200 */
.L_x_2986:
[----:B------:R0:W2:Y:S04]  /*4140*/  @!P5 LDG.E R37, desc[UR8][R26.64] ;  /* 0x000000081a25d981 */ /* 0x0000a8000c1e1900 */
[----:B------:R-:W3:Y:S04]  /*4150*/  LDG.E R34, desc[UR8][R28.64] ;  /* 0x000000081c227981 */ /* 0x000ee8000c1e1900 */
[----:B------:R-:W4:Y:S01]  /*4160*/  LDG.E R35, desc[UR8][R30.64] ;  /* 0x000000081e237981 */ /* 0x000f22000c1e1900 */
[----:B0-----:R-:W-:-:S03]  /*4170*/  IMAD.WIDE R26, R11, 0x4, R18 ;  /* 0x000000040b1a7825 */ /* 0x001fc600078e0212 */
[----:B------:R-:W2:Y:S01]  /*4180*/  @!P5 LDG.E R45, desc[UR8][R32.64] ;  /* 0x00000008202dd981 */ /* 0x000ea2000c1e1900 */
[----:B-----5:R-:W-:Y:S02]  /*4190*/  ISETP.NE.AND P0, PT, R8, R6, PT ;  /* 0x000000060800720c */ /* 0x020fe40003f05270 */
[----:B------:R-:W-:Y:S01]  /*41a0*/  ISETP.NE.AND P1, PT, R6, R5, PT ;  /* 0x000000050600720c */ /* 0x000fe20003f25270 */
[----:B------:R-:W2:Y:S01]  /*41b0*/  LDG.E R36, desc[UR8][R26.64] ;  /* 0x000000081a247981 */ /* 0x000ea2000c1e1900 */
[----:B------:R-:W-:-:S04]  /*41c0*/  IMAD.WIDE R20, R9, 0x4, R20 ;  /* 0x0000000409147825 */ /* 0x000fc800078e0214 */
[----:B------:R-:W-:-:S05]  /*41d0*/  IMAD.WIDE R22, R9, 0x4, R22 ;  /* 0x0000000409167825 */ /* 0x000fca00078e0216 */
[----:B------:R-:W2:Y:S04]  /*41e0*/  @!P0 LDG.E R6, desc[UR8][R20.64] ;  /* 0x0000000814068981 */ /* 0x000ea8000c1e1900 */
[----:B------:R0:W2:Y:S04]  /*41f0*/  @!P1 LDG.E R8, desc[UR8][R20.64] ;  /* 0x0000000814089981 */ /* 0x0000a8000c1e1900 */
[----:B------:R-:W2:Y:S04]  /*4200*/  @!P0 LDG.E R32, desc[UR8][R32.64] ;  /* 0x0000000820208981 */ /* 0x000ea8000c1e1900 */
[----:B------:R-:W2:Y:S01]  /*4210*/  @!P1 LDG.E R46, desc[UR8][R22.64] ;  /* 0x00000008162e9981 */ /* 0x000ea2000c1e1900 */
[----:B0-----:R-:W-:-:S04]  /*4220*/  IMAD.WIDE R20, R10, 0x4, R18 ;  /* 0x000000040a147825 */ /* 0x001fc800078e0212 */
[----:B------:R-:W-:Y:S01]  /*4230*/  IMAD.WIDE R18, R39, 0x4, R18 ;  /* 0x0000000427127825 */ /* 0x000fe200078e0212 */
[----:B------:R0:W2:Y:S04]  /*4240*/  LDG.E R47, desc[UR8][R20.64] ;  /* 0x00000008142f7981 */ /* 0x0000a8000c1e1900 */
[----:B------:R-:W2:Y:S01]  /*4250*/  LDG.E R33, desc[UR8][R18.64] ;  /* 0x0000000812217981 */ /* 0x000ea2000c1e1900 */
[----:B------:R-:W-:Y:S02]  /*4260*/  ISETP.NE.AND P3, PT, R5, R4, PT ;  /* 0x000000040500720c */ /* 0x000fe40003f65270 */
[----:B------:R-:W-:Y:S01]  /*4270*/  @!P4 ISETP.NE.AND P6, PT, R7, R3, PT ;  /* 0x000000030700c20c */ /* 0x000fe20003fc5270 */
[----:B------:R-:W-:-:S03]  /*4280*/  IMAD.MOV.U32 R3, RZ, RZ, 0x1 ;  /* 0x00000001ff037424 */ /* 0x000fc600078e00ff */
[----:B------:R-:W-:Y:S01]  /*4290*/  @!P4 SEL R3, RZ, 0x1, !P6 ;  /* 0x00000001ff03c807 */ /* 0x000fe20007000000 */
[----:B------:R-:W-:-:S04]  /*42a0*/  IMAD.WIDE R24, R9, 0x4, R24 ;  /* 0x0000000409187825 */ /* 0x000fc800078e0218 */
[C---:B------:R-:W-:Y:S02]  /*42b0*/  IMAD.WIDE R28, R9.reuse, 0x4, R28 ;  /* 0x00000004091c7825 */ /* 0x040fe400078e021c */
[----:B------:R-:W2:Y:S02]  /*42c0*/  @!P3 LDG.E R22, desc[UR8][R22.64] ;  /* 0x000000081616b981 */ /* 0x000ea4000c1e1900 */
[C---:B------:R-:W-:Y:S02]  /*42d0*/  IMAD.WIDE R30, R9.reuse, 0x4, R30 ;  /* 0x00000004091e7825 */ /* 0x040fe400078e021e */
[----:B------:R-:W2:Y:S02]  /*42e0*/  @!P3 LDG.E R5, desc[UR8][R24.64] ;  /* 0x000000081805b981 */ /* 0x000ea4000c1e1900 */
[----:B------:R-:W-:-:S04]  /*42f0*/  IMAD.WIDE R26, R9, 0x4, R26 ;  /* 0x00000004091a7825 */ /* 0x000fc800078e021a */
[----:B0-----:R-:W-:Y:S01]  /*4300*/  IMAD.WIDE R20, R9, 0x4, R20 ;  /* 0x0000000409147825 */ /* 0x001fe200078e0214 */
[----:B---3--:R-:W-:-:S03]  /*4310*/  ISETP.NE.AND P2, PT, R4, R34, PT ;  /* 0x000000220400720c */ /* 0x008fc60003f45270 */
[----:B------:R-:W-:Y:S01]  /*4320*/  IMAD.MOV.U32 R4, RZ, RZ, 0x1 ;  /* 0x00000001ff047424 */ /* 0x000fe200078e00ff */
[----:B----4-:R-:W-:Y:S02]  /*4330*/  ISETP.NE.AND P4, PT, R34, R35, PT ;  /* 0x000000232200720c */ /* 0x010fe40003f85270 */
[----:B--2---:R-:W-:-:S04]  /*4340*/  @!P5 ISETP.NE.AND P6, PT, R37, R45, PT ;  /* 0x0000002d2500d20c */ /* 0x004fc80003fc5270 */
[----:B------:R-:W-:-:S03]  /*4350*/  @!P5 SEL R4, RZ, 0x1, !P6 ;  /* 0x00000001ff04d807 */ /* 0x000fc60007000000 */
[----:B------:R0:W2:Y:S01]  /*4360*/  @!P2 LDG.E R34, desc[UR8][R24.64] ;  /* 0x000000081822a981 */ /* 0x0000a2000c1e1900 */
[----:B------:R-:W-:-:S03]  /*4370*/  ISETP.NE.AND P5, PT, R35, R36, PT ;  /* 0x000000242300720c */ /* 0x000fc60003fa5270 */
[----:B------:R-:W3:Y:S04]  /*4380*/  @!P4 LDG.E R35, desc[UR8][R28.64] ;  /* 0x000000081c23c981 */ /* 0x000ee8000c1e1900 */
[----:B------:R-:W3:Y:S04]  /*4390*/  @!P4 LDG.E R48, desc[UR8][R30.64] ;  /* 0x000000081e30c981 */ /* 0x000ee8000c1e1900 */
[----:B------:R1:W2:Y:S04]  /*43a0*/  @!P2 LDG.E R7, desc[UR8][R28.64] ;  /* 0x000000081c07a981 */ /* 0x0002a8000c1e1900 */
[----:B------:R-:W4:Y:S01]  /*43b0*/  @!P5 LDG.E R23, desc[UR8][R30.64] ;  /* 0x000000081e17d981 */ /* 0x000f22000c1e1900 */
[----:B------:R-:W-:-:S03]  /*43c0*/  @!P0 ISETP.NE.AND P6, PT, R32, R6, PT ;  /* 0x000000062000820c */ /* 0x000fc60003fc5270 */
[----:B------:R-:W4:Y:S01]  /*43d0*/  @!P5 LDG.E R50, desc[UR8][R26.64] ;  /* 0x000000081a32d981 */ /* 0x000f22000c1e1900 */
[----:B------:R-:W-:Y:S01]  /*43e0*/  IMAD.MOV.U32 R6, RZ, RZ, 0x1 ;  /* 0x00000001ff067424 */ /* 0x000fe200078e00ff */
[----:B------:R-:W-:Y:S02]  /*43f0*/  @!P0 SEL R6, RZ, 0x1, !P6 ;  /* 0x00000001ff068807 */ /* 0x000fe40007000000 */
[----:B------:R-:W-:Y:S01]  /*4400*/  @!P1 ISETP.NE.AND P6, PT, R8, R46, PT ;  /* 0x0000002e0800920c */ /* 0x000fe20003fc5270 */
[----:B------:R-:W-:-:S03]  /*4410*/  IMAD.MOV.U32 R8, RZ, RZ, 0x1 ;  /* 0x00000001ff087424 */ /* 0x000fc600078e00ff */
[----:B------:R-:W-:Y:S02]  /*4420*/  @!P1 SEL R8, RZ, 0x1, !P6 ;  /* 0x00000001ff089807 */ /* 0x000fe40007000000 */
[----:B------:R-:W-:Y:S02]  /*4430*/  ISETP.NE.AND P0, PT, R47, R33, PT ;  /* 0x000000212f00720c */ /* 0x000fe40003f05270 */
[----:B------:R-:W-:-:S11]  /*4440*/  ISETP.NE.AND P1, PT, R36, R47, PT ;  /* 0x0000002f2400720c */ /* 0x000fd60003f25270 */
[----:B------:R-:W-:Y:S01]  /*4450*/  @!P0 IMAD.WIDE R18, R9, 0x4, R18 ;  /* 0x0000000409128825 */ /* 0x000fe200078e0212 */
[----:B------:R-:W4:Y:S04]  /*4460*/  @!P0 LDG.E R24, desc[UR8][R20.64] ;  /* 0x0000000814188981 */ /* 0x000f28000c1e1900 */
[----:B------:R1:W4:Y:S04]  /*4470*/  @!P1 LDG.E R26, desc[UR8][R26.64] ;  /* 0x000000081a1a9981 */ /* 0x000328000c1e1900 */
[----:B------:R1:W4:Y:S04]  /*4480*/  @!P1 LDG.E R9, desc[UR8][R20.64] ;  /* 0x0000000814099981 */ /* 0x000328000c1e1900 */
[----:B------:R4:W4:Y:S01]  /*4490*/  @!P0 LDG.E R19, desc[UR8][R18.64] ;  /* 0x0000000812138981 */ /* 0x000922000c1e1900 */
[----:B------:R-:W-:Y:S01]  /*44a0*/  BAR.SYNC.DEFER_BLOCKING 0x0 ;  /* 0x0000000000007b1d */ /* 0x000fe20000010000 */
[----:B------:R-:W-:Y:S01]  /*44b0*/  @!P3 ISETP.NE.AND P6, PT, R22, R5, PT ;  /* 0x000000051600b20c */ /* 0x000fe20003fc5270 */
[----:B------:R-:W-:-:S02]  /*44c0*/  IMAD R5, R2, 0xb, RZ ;  /* 0x0000000b02057824 */ /* 0x000fc400078e02ff */
[----:B------:R-:W-:Y:S01]  /*44d0*/  IMAD.MOV.U32 R22, RZ, RZ, 0x1 ;  /* 0x00000001ff167424 */ /* 0x000fe200078e00ff */
[----:B------:R-:W-:Y:S01]  /*44e0*/  @!P3 SEL R22, RZ, 0x1, !P6 ;  /* 0x00000001ff16b807 */ /* 0x000fe20007000000 */
[C---:B0-----:R-:W-:Y:S02]  /*44f0*/  VIADD R25, R5.reuse, 0x1 ;  /* 0x0000000105197836 */ /* 0x041fe40000000000 */
[----:B-1----:R-:W-:Y:S02]  /*4500*/  IMAD.MOV.U32 R28, RZ, RZ, 0x1 ;  /* 0x00000001ff1c7424 */ /* 0x002fe400078e00ff */
[C---:B------:R-:W-:Y:S02]  /*4510*/  VIADD R27, R5.reuse, 0x2 ;  /* 0x00000002051b7836 */ /* 0x040fe40000000000 */
[----:B------:R-:W-:Y:S02]  /*4520*/  VIADD R21, R5, 0x3 ;  /* 0x0000000305157836 */ /* 0x000fe40000000000 */
[----:B------:R-:W-:-:S02]  /*4530*/  IMAD.MOV.U32 R20, RZ, RZ, 0x1 ;  /* 0x00000001ff147424 */ /* 0x000fc400078e00ff */
[----:B------:R-:W-:Y:S02]  /*4540*/  VIADD R29, R5, 0x9 ;  /* 0x00000009051d7836 */ /* 0x000fe40000000000 */
[----:B------:R-:W-:Y:S01]  /*4550*/  IMAD.MOV.U32 R31, RZ, RZ, 0x1 ;  /* 0x00000001ff1f7424 */ /* 0x000fe200078e00ff */
[----:B---3--:R-:W-:Y:S02]  /*4560*/  @!P4 ISETP.NE.AND P6, PT, R35, R48, PT ;  /* 0x000000302300c20c */ /* 0x008fe40003fc5270 */
[----:B--2---:R-:W-:Y:S01]  /*4570*/  @!P2 ISETP.NE.AND P3, PT, R34, R7, PT ;  /* 0x000000072200a20c */ /* 0x004fe20003f65270 */
[----:B------:R-:W-:Y:S01]  /*4580*/  IMAD.MOV.U32 R7, RZ, RZ, 0x1 ;  /* 0x00000001ff077424 */ /* 0x000fe200078e00ff */
[----:B------:R-:W-:Y:S02]  /*4590*/  @!P4 SEL R7, RZ, 0x1, !P6 ;  /* 0x00000001ff07c807 */ /* 0x000fe40007000000 */
[----:B------:R-:W-:Y:S02]  /*45a0*/  @!P2 SEL R28, RZ, 0x1, !P3 ;  /* 0x00000001ff1ca807 */ /* 0x000fe40005800000 */
[----:B------:R-:W-:-:S02]  /*45b0*/  ISETP.GE.AND P2, PT, R25, R0, PT ;  /* 0x000000001900720c */ /* 0x000fc40003f46270 */
[----:B----4-:R-:W-:Y:S01]  /*45c0*/  @!P5 ISETP.NE.AND P6, PT, R23, R50, PT ;  /* 0x000000321700d20c */ /* 0x010fe20003fc5270 */
[C---:B------:R-:W-:Y:S01]  /*45d0*/  VIADD R23, R5.reuse, 0x4 ;  /* 0x0000000405177836 */ /* 0x040fe20000000000 */
[CC--:B------:R-:W-:Y:S01]  /*45e0*/  ISETP.GE.AND P4, PT, R5.reuse, R0.reuse, PT ;  /* 0x000000000500720c */ /* 0x0c0fe20003f86270 */
[----:B------:R-:W-:Y:S01]  /*45f0*/  VIADD R25, R5, 0x5 ;  /* 0x0000000505197836 */ /* 0x000fe20000000000 */
[----:B------:R-:W-:Y:S02]  /*4600*/  ISETP.GE.AND P3, PT, R27, R0, PT ;  /* 0x000000001b00720c */ /* 0x000fe40003f66270 */
[----:B------:R-:W-:Y:S02]  /*4610*/  @!P5 SEL R20, RZ, 0x1, !P6 ;  /* 0x00000001ff14d807 */ /* 0x000fe40007000000 */
[----:B------:R-:W-:Y:S02]  /*4620*/  SEL R44, R44, 0x1, !P4 ;  /* 0x000000012c2c7807 */ /* 0x000fe40006000000 */
[----:B------:R-:W-:-:S02]  /*4630*/  SEL R3, R3, 0x1, !P2 ;  /* 0x0000000103037807 */ /* 0x000fc40005000000 */
[-C--:B------:R-:W-:Y:S01]  /*4640*/  ISETP.GE.AND P6, PT, R23, R0.reuse, PT ;  /* 0x000000001700720c */ /* 0x080fe20003fc6270 */
[----:B------:R-:W-:Y:S01]  /*4650*/  VIADD R23, R5, 0x6 ;  /* 0x0000000605177836 */ /* 0x000fe20000000000 */
[-C--:B------:R-:W-:Y:S01]  /*4660*/  ISETP.GE.AND P5, PT, R21, R0.reuse, PT ;  /* 0x000000001500720c */ /* 0x080fe20003fa6270 */
[----:B------:R-:W-:Y:S01]  /*4670*/  IMAD.IADD R18, R44, 0x1, R3 ;  /* 0x000000012c127824 */ /* 0x000fe200078e0203 */
[----:B------:R-:W-:Y:S02]  /*4680*/  SEL R21, R4, 0x1, !P3 ;  /* 0x0000000104157807 */ /* 0x000fe40005800000 */
[-C--:B------:R-:W-:Y:S01]  /*4690*/  ISETP.GE.AND P4, PT, R25, R0.reuse, PT ;  /* 0x000000001900720c */ /* 0x080fe20003f86270 */
[----:B------:R-:W-:Y:S01]  /*46a0*/  VIADD R25, R5, 0x7 ;  /* 0x0000000705197836 */ /* 0x000fe20000000000 */
[----:B------:R-:W-:Y:S02]  /*46b0*/  ISETP.GE.AND P3, PT, R23, R0, PT ;  /* 0x000000001700720c */ /* 0x000fe40003f66270 */
[----:B------:R-:W-:Y:S01]  /*46c0*/  SEL R23, R6, 0x1, !P5 ;  /* 0x0000000106177807 */ /* 0x000fe20006800000 */
[----:B------:R-:W-:-:S02]  /*46d0*/  IMAD.IADD R6, R21, 0x1, R18 ;  /* 0x0000000115067824 */ /* 0x000fc400078e0212 */
[----:B------:R-:W-:Y:S01]  /*46e0*/  VIADD R27, R5, 0x8 ;  /* 0x00000008051b7836 */ /* 0x000fe20000000000 */
[-C--:B------:R-:W-:Y:S01]  /*46f0*/  ISETP.GE.AND P2, PT, R25, R0.reuse, PT ;  /* 0x000000001900720c */ /* 0x080fe20003f46270 */
[----:B------:R-:W-:Y:S01]  /*4700*/  IMAD.IADD R25, R23, 0x1, R6 ;  /* 0x0000000117197824 */ /* 0x000fe200078e0206 */
[----:B------:R-:W-:Y:S02]  /*4710*/  SEL R8, R8, 0x1, !P6 ;  /* 0x0000000108087807 */ /* 0x000fe40007000000 */
[----:B------:R-:W-:Y:S02]  /*4720*/  ISETP.GE.AND P6, PT, R27, R0, PT ;  /* 0x000000001b00720c */ /* 0x000fe40003fc6270 */
[----:B------:R-:W-:Y:S01]  /*4730*/  SEL R27, R22, 0x1, !P4 ;  /* 0x00000001161b7807 */ /* 0x000fe20006000000 */
[----:B------:R-:W-:Y:S01]  /*4740*/  IMAD.IADD R22, R8, 0x1, R25 ;  /* 0x0000000108167824 */ /* 0x000fe200078e0219 */
[----:B------:R-:W-:Y:S02]  /*4750*/  @!P1 ISETP.NE.AND P4, PT, R26, R9, PT ;  /* 0x000000091a00920c */ /* 0x000fe40003f85270 */
[----:B------:R-:W-:-:S02]  /*4760*/  SEL R9, R28, 0x1, !P3 ;  /* 0x000000011c097807 */ /* 0x000fc40005800000 */
[----:B------:R-:W-:Y:S01]  /*4770*/  @!P0 ISETP.NE.AND P3, PT, R24, R19, PT ;  /* 0x000000131800820c */ /* 0x000fe20003f65270 */
[----:B------:R-:W-:Y:S01]  /*4780*/  IMAD.IADD R24, R27, 0x1, R22 ;  /* 0x000000011b187824 */ /* 0x000fe200078e0216 */
[----:B------:R-:W-:Y:S01]  /*4790*/  SEL R26, R7, 0x1, !P2 ;  /* 0x00000001071a7807 */ /* 0x000fe20005000000 */
[----:B------:R-:W-:Y:S01]  /*47a0*/  VIADD R5, R5, 0xa ;  /* 0x0000000a05057836 */ /* 0x000fe20000000000 */
[-C--:B------:R-:W-:Y:S01]  /*47b0*/  ISETP.GE.AND P5, PT, R29, R0.reuse, PT ;  /* 0x000000001d00720c */ /* 0x080fe20003fa6270 */
[----:B------:R-:W-:Y:S01]  /*47c0*/  IMAD.IADD R7, R9, 0x1, R24 ;  /* 0x0000000109077824 */ /* 0x000fe200078e0218 */
[----:B------:R-:W-:Y:S01]  /*47d0*/  SEL R20, R20, 0x1, !P6 ;  /* 0x0000000114147807 */ /* 0x000fe20007000000 */
[----:B------:R-:W-:Y:S01]  /*47e0*/  IMAD.MOV.U32 R29, RZ, RZ, 0x1 ;  /* 0x00000001ff1d7424 */ /* 0x000fe200078e00ff */
[----:B------:R-:W-:Y:S01]  /*47f0*/  @!P1 SEL R29, RZ, 0x1, !P4 ;  /* 0x00000001ff1d9807 */ /* 0x000fe20006000000 */
[----:B------:R-:W-:Y:S01]  /*4800*/  IMAD.IADD R19, R26, 0x1, R7 ;  /* 0x000000011a137824 */ /* 0x000fe200078e0207 */
[----:B------:R-:W-:-:S02]  /*4810*/  ISETP.GE.AND P1, PT, R5, R0, PT ;  /* 0x000000000500720c */ /* 0x000fc40003f26270 */
[----:B------:R-:W-:Y:S01]  /*4820*/  SEL R29, R29, 0x1, !P5 ;  /* 0x000000011d1d7807 */ /* 0x000fe20006800000 */
[----:B------:R-:W-:Y:S01]  /*4830*/  IMAD.IADD R28, R20, 0x1, R19 ;  /* 0x00000001141c7824 */ /* 0x000fe200078e0213 */
[----:B------:R-:W-:-:S03]  /*4840*/  @!P0 SEL R31, RZ, 0x1, !P3 ;  /* 0x00000001ff1f8807 */ /* 0x000fc60005800000 */
[----:B------:R-:W-:Y:S01]  /*4850*/  IMAD.IADD R30, R29, 0x1, R28 ;  /* 0x000000011d1e7824 */ /* 0x000fe200078e021c */
[----:B------:R-:W-:-:S05]  /*4860*/  SEL R31, R31, 0x1, !P1 ;  /* 0x000000011f1f7807 */ /* 0x000fca0004800000 */
        /* <DEDUP_REMOVED lines=16> */
[----:B------:R-:W-:Y:S01]  /*4970*/  ISETP.NE.AND P6, PT, R3, RZ, PT ;  /* 0x000000ff0300720c */ /* 0x000fe20003fc5270 */
[----:B------:R-:W-:Y:S01]  /*4980*/  IMAD.IADD R3, R34, 0x1, -R37 ;  /* 0x0000000122037824 */ /* 0x000fe200078e0a25 */
[----:B------:R-:W-:-:S02]  /*4990*/  ISETP.NE.AND P3, PT, R43, RZ, PT ;  /* 0x000000ff2b00720c */ /* 0x000fc40003f65270 */
[----:B------:R-:W-:Y:S01]  /*49a0*/  ISETP.GE.U32.AND P0, PT, R2, 0x20, PT ;  /* 0x000000200200780c */ /* 0x000fe20003f06070 */
[----:B------:R-:W-:Y:S01]  /*49b0*/  BAR.SYNC.DEFER_BLOCKING 0x0 ;  /* 0x0000000000007b1d */ /* 0x000fe20000010000 */
[----:B------:R-:W-:Y:S02]  /*49c0*/  ISETP.NE.AND P2, PT, R44, RZ, PT ;  /* 0x000000ff2c00720c */ /* 0x000fe40003f45270 */
[----:B------:R-:W-:Y:S02]  /*49d0*/  SEL R32, R3, RZ, P3 ;  /* 0x000000ff03207207 */ /* 0x000fe40001800000 */
[----:B------:R-:W-:Y:S02]  /*49e0*/  ISETP.NE.AND P5, PT, R21, RZ, PT ;  /* 0x000000ff1500720c */ /* 0x000fe40003fa5270 */
[----:B------:R-:W-:Y:S02]  /*49f0*/  ISETP.NE.AND P1, PT, R23, RZ, PT ;  /* 0x000000ff1700720c */ /* 0x000fe40003f25270 */
[----:B------:R-:W-:-:S02]  /*4a00*/  ISETP.NE.AND P3, PT, R9, RZ, PT ;  /* 0x000000ff0900720c */ /* 0x000fc40003f65270 */
[----:B------:R-:W-:Y:S02]  /*4a10*/  ISETP.NE.AND P4, PT, R27, RZ, PT ;  /* 0x000000ff1b00720c */ /* 0x000fe40003f85270 */
[----:B0-----:R-:W-:-:S05]  /*4a20*/  SEL R3, R4, RZ, P0 ;  /* 0x000000ff04037207 */ /* 0x001fca0000000000 */
[----:B------:R-:W-:Y:S01]  /*4a30*/  IMAD.IADD R21, R3, 0x1, R32 ;  /* 0x0000000103157824 */ /* 0x000fe200078e0220 */
[----:B------:R-:W-:-:S04]  /*4a40*/  ISETP.NE.AND P0, PT, R8, RZ, PT ;  /* 0x000000ff0800720c */ /* 0x000fc80003f05270 */
[----:B------:R-:W-:Y:S01]  /*4a50*/  @P2 LEA R8, R21, UR4, 0x2 ;  /* 0x0000000415082c11 */ /* 0x000fe2000f8e10ff */
[--C-:B------:R-:W-:Y:S02]  /*4a60*/  @P6 IMAD.IADD R44, R44, 0x1, R21.reuse ;  /* 0x000000012c2c6824 */ /* 0x100fe400078e0215 */
[--C-:B------:R-:W-:Y:S02]  /*4a70*/  @P5 IMAD.IADD R18, R18, 0x1, R21.reuse ;  /* 0x0000000112125824 */ /* 0x100fe400078e0215 */
[----:B------:R-:W-:Y:S01]  /*4a80*/  @P2 STS [R8], R41 ;  /* 0x0000002908002388 */ /* 0x000fe20000000800 */
[----:B------:R-:W-:Y:S01]  /*4a90*/  ISETP.NE.AND P2, PT, R26, RZ, PT ;  /* 0x000000ff1a00720c */ /* 0x000fe20003f45270 */
[----:B------:R-:W-:Y:S01]  /*4aa0*/  @P1 IMAD.IADD R6, R6, 0x1, R21 ;  /* 0x0000000106061824 */ /* 0x000fe200078e0215 */
[----:B------:R-:W-:Y:S02]  /*4ab0*/  @P6 LEA R3, R44, UR4, 0x2 ;  /* 0x000000042c036c11 */ /* 0x000fe4000f8e10ff */
[----:B------:R-:W-:-:S02]  /*4ac0*/  @P5 LEA R18, R18, UR4, 0x2 ;  /* 0x0000000412125c11 */ /* 0x000fc4000f8e10ff */
[----:B------:R-:W-:Y:S01]  /*4ad0*/  @P1 LEA R9, R6, UR4, 0x2 ;  /* 0x0000000406091c11 */ /* 0x000fe2000f8e10ff */
[----:B------:R-:W-:Y:S01]  /*4ae0*/  @P6 STS [R3], R40 ;  /* 0x0000002803006388 */ /* 0x000fe20000000800 */
[----:B------:R-:W-:-:S03]  /*4af0*/  ISETP.NE.AND P6, PT, R20, RZ, PT ;  /* 0x000000ff1400720c */ /* 0x000fc60003fc5270 */
[----:B------:R-:W-:Y:S01]  /*4b00*/  @P5 STS [R18], R17 ;  /* 0x0000001112005388 */ /* 0x000fe20000000800 */
[----:B------:R-:W-:Y:S01]  /*4b10*/  ISETP.NE.AND P5, PT, R29, RZ, PT ;  /* 0x000000ff1d00720c */ /* 0x000fe20003fa5270 */
[--C-:B------:R-:W-:Y:S02]  /*4b20*/  @P0 IMAD.IADD R25, R25, 0x1, R21.reuse ;  /* 0x0000000119190824 */ /* 0x100fe400078e0215 */
[----:B------:R0:W-:Y:S01]  /*4b30*/  @P1 STS [R9], R16 ;  /* 0x0000001009001388 */ /* 0x0001e20000000800 */
[----:B------:R-:W-:Y:S01]  /*4b40*/  ISETP.NE.AND P1, PT, R31, RZ, PT ;  /* 0x000000ff1f00720c */ /* 0x000fe20003f25270 */
[--C-:B------:R-:W-:Y:S01]  /*4b50*/  @P2 IMAD.IADD R7, R7, 0x1, R21.reuse ;  /* 0x0000000107072824 */ /* 0x100fe200078e0215 */
[----:B------:R-:W-:Y:S02]  /*4b60*/  IADD3 R0, PT, PT, R5, R0, R4 ;  /* 0x0000000005007210 */ /* 0x000fe40007ffe004 */
[----:B------:R-:W-:Y:S01]  /*4b70*/  @P0 LEA R6, R25, UR4, 0x2 ;  /* 0x0000000419060c11 */ /* 0x000fe2000f8e10ff */
[----:B------:R-:W-:Y:S01]  /*4b80*/  @P4 IMAD.IADD R22, R22, 0x1, R21 ;  /* 0x0000000116164824 */ /* 0x000fe200078e0215 */
[----:B0-----:R-:W-:Y:S01]  /*4b90*/  @P2 LEA R9, R7, UR4, 0x2 ;  /* 0x0000000407092c11 */ /* 0x001fe2000f8e10ff */
[----:B------:R-:W-:-:S02]  /*4ba0*/  VIADD R7, R0, 0xfffffd40 ;  /* 0xfffffd4000077836 */ /* 0x000fc40000000000 */
[--C-:B------:R-:W-:Y:S01]  /*4bb0*/  @P3 IMAD.IADD R24, R24, 0x1, R21.reuse ;  /* 0x0000000118183824 */ /* 0x100fe200078e0215 */
[----:B------:R0:W-:Y:S01]  /*4bc0*/  @P0 STS [R6], R15 ;  /* 0x0000000f06000388 */ /* 0x0001e20000000800 */
[--C-:B------:R-:W-:Y:S01]  /*4bd0*/  @P6 IMAD.IADD R19, R19, 0x1, R21.reuse ;  /* 0x0000000113136824 */ /* 0x100fe200078e0215 */
[----:B------:R-:W-:Y:S01]  /*4be0*/  ISETP.GE.AND P0, PT, R2, R7, PT ;  /* 0x000000070200720c */ /* 0x000fe20003f06270 */
[--C-:B------:R-:W-:Y:S01]  /*4bf0*/  @P5 IMAD.IADD R28, R28, 0x1, R21.reuse ;  /* 0x000000011c1c5824 */ /* 0x100fe200078e0215 */
[----:B------:R-:W-:Y:S01]  /*4c00*/  @P4 LEA R3, R22, UR4, 0x2 ;  /* 0x0000000416034c11 */ /* 0x000fe2000f8e10ff */
[----:B------:R-:W-:Y:S01]  /*4c10*/  @P1 IMAD.IADD R30, R30, 0x1, R21 ;  /* 0x000000011e1e1824 */ /* 0x000fe200078e0215 */
[----:B------:R-:W-:Y:S02]  /*4c20*/  @P3 LEA R24, R24, UR4, 0x2 ;  /* 0x0000000418183c11 */ /* 0x000fe4000f8e10ff */
[----:B------:R-:W-:Y:S01]  /*4c30*/  @P6 LEA R8, R19, UR4, 0x2 ;  /* 0x0000000413086c11 */ /* 0x000fe2000f8e10ff */
[----:B------:R0:W-:Y:S01]  /*4c40*/  @P4 STS [R3], R14 ;  /* 0x0000000e03004388 */ /* 0x0001e20000000800 */
[----:B------:R-:W-:-:S02]  /*4c50*/  @P5 LEA R17, R28, UR4, 0x2 ;  /* 0x000000041c115c11 */ /* 0x000fc4000f8e10ff */
[----:B------:R-:W-:Y:S01]  /*4c60*/  @P1 LEA R30, R30, UR4, 0x2 ;  /* 0x000000041e1e1c11 */ /* 0x000fe2000f8e10ff */
[----:B------:R0:W-:Y:S04]  /*4c70*/  @P3 STS [R24], R13 ;  /* 0x0000000d18003388 */ /* 0x0001e80000000800 */
[----:B------:R0:W-:Y:S01]  /*4c80*/  @P2 STS [R9], R12 ;  /* 0x0000000c09002388 */ /* 0x0001e20000000800 */
[----:B------:R-:W-:Y:S03]  /*4c90*/  BSSY.RECONVERGENT B0, `(.L_x_2988) ;  /* 0x000007a000007945 */ /* 0x000fe60003800200 */
[----:B------:R0:W-:Y:S04]  /*4ca0*/  @P6 STS [R8], R11 ;  /* 0x0000000b08006388 */ /* 0x0001e80000000800 */
[----:B------:R0:W-:Y:S04]  /*4cb0*/  @P5 STS [R17], R10 ;  /* 0x0000000a11005388 */ /* 0x0001e80000000800 */
[----:B------:R0:W-:Y:S01]  /*4cc0*/  @P1 STS [R30], R39 ;  /* 0x000000271e001388 */ /* 0x0001e20000000800 */
[----:B------:R-:W-:Y:S06]  /*4cd0*/  BAR.SYNC.DEFER_BLOCKING 0x0 ;  /* 0x0000000000007b1d */ /* 0x000fec0000010000 */
[----:B------:R-:W-:Y:S05]  /*4ce0*/  @P0 BRA `(.L_x_2989) ;  /* 0x0000000400d00947 */ /* 0x000fea0003800000 */
[----:B------:R-:W-:Y:S01]  /*4cf0*/  IADD3 R5, PT, PT, R5, UR6, R4 ;  /* 0x0000000605057c10 */ /* 0x000fe2000fffe004 */
[----:B------:R-:W-:Y:S03]  /*4d00*/  BSSY.RECONVERGENT B1, `(.L_x_2990) ;  /* 0x0000016000017945 */ /* 0x000fe60003800200 */
[----:B------:R-:W-:-:S04]  /*4d10*/  IADD3 R0, PT, PT, R5, -0x2c1, -R2 ;  /* 0xfffffd3f05007810 */ /* 0x000fc80007ffe802 */
[C---:B0-----:R-:W-:Y:S02]  /*4d20*/  LOP3.LUT R3, R0.reuse, 0xc0, RZ, 0xc0, !PT ;  /* 0x000000c000037812 */ /* 0x041fe400078ec0ff */
        /* <DEDUP_REMOVED lines=11> */
.L_x_2992:
        /* <DEDUP_REMOVED lines=8> */
.L_x_2991:
[----:B------:R-:W-:Y:S05]  /*4e60*/  BSYNC.RECONVERGENT B1 ;  /* 0x0000000000017941 */ /* 0x000fea0003800200 */
.L_x_2990:
        /* <DEDUP_REMOVED lines=14> */
.L_x_2995:
        /* <DEDUP_REMOVED lines=40> */
.L_x_2994:
[----:B------:R-:W-:Y:S05]  /*51d0*/  BSYNC.RECONVERGENT B1 ;  /* 0x0000000000017941 */ /* 0x000fea0003800200 */
.L_x_2993:
        /* <DEDUP_REMOVED lines=27> */
.L_x_2997:
[----:B------:R-:W-:Y:S05]  /*5390*/  BSYNC.RECONVERGENT B1 ;  /* 0x0000000000017941 */ /* 0x000fea0003800200 */
.L_x_2996:
        /* <DEDUP_REMOVED lines=9> */
.L_x_2989:
[----:B------:R-:W-:Y:S05]  /*5430*/  BSYNC.RECONVERGENT B0 ;  /* 0x0000000000007941 */ /* 0x000fea0003800200 */
.L_x_2988:
[----:B------:R-:W-:Y:S06]  /*5440*/  BAR.SYNC.DEFER_BLOCKING 0x0 ;  /* 0x0000000000007b1d */ /* 0x000fec0000010000 */
[----:B------:R-:W-:Y:S05]  /*5450*/  BRA `(.L_x_2998) ;  /* 0x0000002400747947 */ /* 0x000fea0003800000 */
.L_x_2985:
[----:B------:R-:W0:Y:S01]  /*5460*/  LDC.64 R4, c[0x0][0x380] ;  /* 0x0000e000ff047b82 */ /* 0x000e220000000a00 */
[----:B------:R-:W1:Y:S01]  /*5470*/  S2R R2, SR_TID.X ;  /* 0x0000000000027919 */ /* 0x000e620000002100 */
[----:B------:R-:W2:Y:S06]  /*5480*/  S2R R40, SR_LANEID ;  /* 0x0000000000287919 */ /* 0x000eac0000000000 */
[----:B------:R-:W3:Y:S01]  /*5490*/  S2UR UR5, SR_CgaCtaId ;  /* 0x00000000000579c3 */ /* 0x000ee20000008800 */
[----:B------:R-:W-:-:S07]  /*54a0*/  UMOV UR4, 0x400 ;  /* 0x0000040000047882 */ /* 0x000fce0000000000 */
[----:B------:R-:W4:Y:S01]  /*54b0*/  LDC.64 R26, c[0x0][0x398] ;  /* 0x0000e600ff1a7b82 */ /* 0x000f220000000a00 */
[----:B0-----:R-:W-:-:S05]  /*54c0*/  IMAD.WIDE.U32 R6, R38, 0x4, R4 ;  /* 0x0000000426067825 */ /* 0x001fca00078e0004 */
[----:B------:R0:W5:Y:S01]  /*54d0*/  LDG.E.CONSTANT R3, desc[UR8][R6.64] ;  /* 0x0000000806037981 */ /* 0x000162000c1e9900 */
        /* <DEDUP_REMOVED lines=14> */
[----:B------:R-:W-:Y:S01]  /*55c0*/  ISETP.GE.AND P0, PT, R17, R0, PT ;  /* 0x000000001100720c */ /* 0x000fe20003f06270 */
[----:B------:R-:W-:-:S02]  /*55d0*/  VIADD R19, R15, 0xa0 ;  /* 0x000000a00f137836 */ /* 0x000fc40000000000 */
[----:B------:R-:W-:Y:S02]  /*55e0*/  @!P3 IMAD.IADD R9, R38, 0x1, R15 ;  /* 0x000000012609b824 */ /* 0x000fe400078e020f */
[----:B------:R-:W-:Y:S01]  /*55f0*/  IMAD.X R7, RZ, RZ, R7, P2 ;  /* 0x000000ffff077224 */ /* 0x000fe200010e0607 */
[-C--:B------:R-:W-:Y:S01]  /*5600*/  ISETP.GE.AND P4, PT, R19, R0.reuse, PT ;  /* 0x000000001300720c */ /* 0x080fe20003f86270 */
[----:B------:R-:W-:Y:S01]  /*5610*/  @!P3 IMAD.WIDE.U32 R8, R9, 0x4, R4 ;  /* 0x000000040908b825 */ /* 0x000fe200078e0004 */
[----:B------:R-:W-:-:S03]  /*5620*/  ISETP.GE.AND P2, PT, R13, R0, PT ;  /* 0x000000000d00720c */ /* 0x000fc60003f46270 */
[C---:B------:R-:W-:Y:S02]  /*5630*/  VIADD R17, R15.reuse, 0x100 ;  /* 0x000001000f117836 */ /* 0x040fe40000000000 */
[C---:B------:R-:W-:Y:S02]  /*5640*/  VIADD R19, R15.reuse, 0x120 ;  /* 0x000001200f137836 */ /* 0x040fe40000000000 */
[----:B------:R-:W-:Y:S02]  /*5650*/  VIADD R15, R15, 0x140 ;  /* 0x000001400f0f7836 */ /* 0x000fe40000000000 */
[----:B------:R-:W-:-:S05]  /*5660*/  IMAD.WIDE R4, R38, 0x4, R4 ;  /* 0x0000000426047825 */ /* 0x000fca00078e0204 */
[----:B------:R-:W4:Y:S01]  /*5670*/  LDG.E.CONSTANT R45, desc[UR8][R4.64+-0x4] ;  /* 0xfffffc08042d7981 */ /* 0x000f22000c1e9900 */
[----:B-----5:R-:W-:-:S03]  /*5680*/  IMAD.MOV.U32 R10, RZ, RZ, R3 ;  /* 0x000000ffff0a7224 */ /* 0x020fc600078e0003 */
[----:B------:R0:W5:Y:S01]  /*5690*/  @!P3 LDG.E.CONSTANT R3, desc[UR8][R8.64] ;  /* 0x000000080803b981 */ /* 0x000162000c1e9900 */
[-C--:B------:R-:W-:Y:S01]  /*56a0*/  ISETP.GE.AND P3, PT, R11, R0.reuse, PT ;  /* 0x000000000b00720c */ /* 0x080fe20003f66270 */
[--C-:B------:R-:W-:Y:S02]  /*56b0*/  IMAD.MOV.U32 R11, RZ, RZ, R10.reuse ;  /* 0x000000ffff0b7224 */ /* 0x100fe400078e000a */
[--C-:B------:R-:W-:Y:S02]  /*56c0*/  IMAD.MOV.U32 R13, RZ, RZ, R10.reuse ;  /* 0x000000ffff0d7224 */ /* 0x100fe400078e000a */
[----:B------:R-:W-:Y:S02]  /*56d0*/  IMAD.MOV.U32 R14, RZ, RZ, R10 ;  /* 0x000000ffff0e7224 */ /* 0x000fe400078e000a */
[----:B------:R-:W4:Y:S01]  /*56e0*/  @!P6 LDG.E.CONSTANT R11, desc[UR8][R6.64+0x80] ;  /* 0x00008008060be981 */ /* 0x000f22000c1e9900 */
[----:B------:R-:W-:-:S03]  /*56f0*/  ISETP.GE.AND P6, PT, R17, R0, PT ;  /* 0x000000001100720c */ /* 0x000fc60003fc6270 */
[----:B------:R-:W4:Y:S01]  /*5700*/  @!P5 LDG.E.CONSTANT R13, desc[UR8][R6.64+0x100] ;  /* 0x00010008060dd981 */ /* 0x000f22000c1e9900 */
[----:B------:R-:W-:-:S03]  /*5710*/  ISETP.GE.AND P5, PT, R19, R0, PT ;  /* 0x000000001300720c */ /* 0x000fc60003fa6270 */
[----:B------:R-:W4:Y:S01]  /*5720*/  @!P1 LDG.E.CONSTANT R14, desc[UR8][R6.64+0x180] ;  /* 0x00018008060e9981 */ /* 0x000f22000c1e9900 */
[----:B------:R-:W-:Y:S01]  /*5730*/  ISETP.GE.AND P1, PT, R15, R0, PT ;  /* 0x000000000f00720c */ /* 0x000fe20003f26270 */
[--C-:B0-----:R-:W-:Y:S02]  /*5740*/  IMAD.MOV.U32 R8, RZ, RZ, R10.reuse ;  /* 0x000000ffff087224 */ /* 0x101fe400078e000a */
[--C-:B------:R-:W-:Y:S02]  /*5750*/  IMAD.MOV.U32 R9, RZ, RZ, R10.reuse ;  /* 0x000000ffff097224 */ /* 0x100fe400078e000a */
[--C-:B------:R-:W-:Y:S02]  /*5760*/  IMAD.MOV.U32 R15, RZ, RZ, R10.reuse ;  /* 0x000000ffff0f7224 */ /* 0x100fe400078e000a */
[--C-:B------:R-:W-:Y:S01]  /*5770*/  IMAD.MOV.U32 R16, RZ, RZ, R10.reuse ;  /* 0x000000ffff107224 */ /* 0x100fe200078e000a */
[----:B------:R-:W4:Y:S01]  /*5780*/  @!P0 LDG.E.CONSTANT R8, desc[UR8][R6.64+0x200] ;  /* 0x0002000806088981 */ /* 0x000f22000c1e9900 */
[----:B------:R-:W-:-:S02]  /*5790*/  IMAD.MOV.U32 R17, RZ, RZ, R10 ;  /* 0x000000ffff117224 */ /* 0x000fc400078e000a */
[----:B------:R-:W-:Y:S01]  /*57a0*/  IMAD.MOV.U32 R18, RZ, RZ, R10 ;  /* 0x000000ffff127224 */ /* 0x000fe200078e000a */
[----:B------:R-:W4:Y:S04]  /*57b0*/  @!P4 LDG.E.CONSTANT R9, desc[UR8][R6.64+0x280] ;  /* 0x000280080609c981 */ /* 0x000f28000c1e9900 */
[----:B------:R-:W4:Y:S04]  /*57c0*/  @!P3 LDG.E.CONSTANT R15, desc[UR8][R6.64+0x300] ;  /* 0x00030008060fb981 */ /* 0x000f28000c1e9900 */
[----:B------:R-:W4:Y:S04]  /*57d0*/  @!P2 LDG.E.CONSTANT R16, desc[UR8][R6.64+0x380] ;  /* 0x000380080610a981 */ /* 0x000f28000c1e9900 */
[----:B------:R-:W4:Y:S04]  /*57e0*/  @!P6 LDG.E.CONSTANT R17, desc[UR8][R6.64+0x400] ;  /* 0x000400080611e981 */ /* 0x000f28000c1e9900 */
[----:B------:R-:W4:Y:S04]  /*57f0*/  @!P5 LDG.E.CONSTANT R18, desc[UR8][R6.64+0x480] ;  /* 0x000480080612d981 */ /* 0x000f28000c1e9900 */
[----:B------:R-:W4:Y:S01]  /*5800*/  @!P1 LDG.E.CONSTANT R10, desc[UR8][R6.64+0x500] ;  /* 0x00050008060a9981 */ /* 0x000f22000c1e9900 */
[----:B------:R-:W-:Y:S01]  /*5810*/  SHF.R.U32.HI R12, RZ, 0x5, R2 ;  /* 0x00000005ff0c7819 */ /* 0x000fe20000011602 */
[----:B---3--:R-:W-:-:S04]  /*5820*/  ULEA UR4, UR5, UR4, 0x18 ;  /* 0x0000000405047291 */ /* 0x008fc8000f8ec0ff */
[----:B--2---:R-:W-:-:S05]  /*5830*/  IMAD R19, R12, 0x160, R40 ;  /* 0x000001600c137824 */ /* 0x004fca00078e0228 */
[----:B------:R-:W-:-:S05]  /*5840*/  LEA R19, R19, UR4, 0x2 ;  /* 0x0000000413137c11 */ /* 0x000fca000f8e10ff */
[----:B------:R-:W-:Y:S01]  /*5850*/  IMAD R20, R40, 0x28, R19 ;  /* 0x0000002828147824 */ /* 0x000fe200078e0213 */
[C---:B------:R-:W-:Y:S02]  /*5860*/  LEA R24, R2.reuse, UR4, 0x2 ;  /* 0x0000000402187c11 */ /* 0x040fe4000f8e10ff */
[----:B------:R-:W-:Y:S01]  /*5870*/  ISETP.NE.AND P0, PT, R2, RZ, PT ;  /* 0x000000ff0200720c */ /* 0x000fe20003f05270 */
[----:B-----5:R-:W-:Y:S04]  /*5880*/  STS [R19], R3 ;  /* 0x0000000313007388 */ /* 0x020fe80000000800 */
[----:B----4-:R-:W-:Y:S04]  /*5890*/  STS [R19+0x80], R11 ;  /* 0x0000800b13007388 */ /* 0x010fe80000000800 */
[----:B------:R0:W-:Y:S04]  /*58a0*/  STS [R19+0x100], R13 ;  /* 0x0001000d13007388 */ /* 0x0001e80000000800 */
[----:B------:R-:W-:Y:S01]  /*58b0*/  STS [R19+0x180], R14 ;  /* 0x0001800e13007388 */ /* 0x000fe20000000800 */
[----:B0-----:R-:W0:Y:S03]  /*58c0*/  LDC R13, c[0x0][0x390] ;  /* 0x0000e400ff0d7b82 */ /* 0x001e260000000800 */
        /* <DEDUP_REMOVED lines=8> */
[----:B------:R-:W1:Y:S04]  /*5950*/  LDS R3, [R20+0x28] ;  /* 0x0000280014037984 */ /* 0x000e680000000800 */
[----:B------:R-:W2:Y:S04]  /*5960*/  LDS R4, [R20] ;  /* 0x0000000014047984 */ /* 0x000ea80000000800 */
[----:B------:R-:W3:Y:S04]  /*5970*/  LDS R5, [R20+0x4] ;  /* 0x0000040014057984 */ /* 0x000ee80000000800 */
[----:B------:R-:W4:Y:S04]  /*5980*/  LDS R6, [R20+0x8] ;  /* 0x0000080014067984 */ /* 0x000f280000000800 */
        /* <DEDUP_REMOVED lines=8> */
[----:B-1----:R-:W-:Y:S02]  /*5a10*/  STS [R24+0x130], R3 ;  /* 0x0001300318007388 */ /* 0x002fe40000000800 */
[----:B------:R-:W-:Y:S06]  /*5a20*/  BAR.SYNC.DEFER_BLOCKING 0x0 ;  /* 0x0000000000007b1d */ /* 0x000fec0000010000 */
[----:B------:R-:W1:Y:S01]  /*5a30*/  @P0 LDS R45, [R24+0x12c] ;  /* 0x00012c00182d0984 */ /* 0x000e620000000800 */
[----:B--2---:R-:W-:-:S04]  /*5a40*/  IMAD.WIDE R42, R4, 0x4, R26 ;  /* 0x00000004042a7825 */ /* 0x004fc800078e021a */
[--C-:B---3--:R-:W-:Y:S01]  /*5a50*/  IMAD.WIDE R18, R5, 0x4, R26.reuse ;  /* 0x0000000405127825 */ /* 0x108fe200078e021a */
[----:B------:R-:W2:Y:S04]  /*5a60*/  LDG.E R15, desc[UR8][R42.64] ;  /* 0x000000082a0f7981 */ /* 0x000ea8000c1e1900 */
[----:B------:R0:W2:Y:S01]  /*5a70*/  LDG.E R25, desc[UR8][R18.64] ;  /* 0x0000000812197981 */ /* 0x0000a2000c1e1900 */
[----:B----4-:R-:W-:-:S05]  /*5a80*/  IMAD.WIDE R30, R6, 0x4, R26 ;  /* 0x00000004061e7825 */ /* 0x010fca00078e021a */
[----:B------:R3:W4:Y:S01]  /*5a90*/  LDG.E R46, desc[UR8][R30.64] ;  /* 0x000000081e2e7981 */ /* 0x000722000c1e1900 */
[----:B-1----:R-:W-:-:S05]  /*5aa0*/  IMAD.WIDE R44, R45, 0x4, R26 ;  /* 0x000000042d2c7825 */ /* 0x002fca00078e021a */
[----:B------:R-:W5:Y:S01]  /*5ab0*/  LDG.E R14, desc[UR8][R44.64] ;  /* 0x000000082c0e7981 */ /* 0x000f62000c1e1900 */
[----:B------:R-:W-:-:S04]  /*5ac0*/  IMAD.WIDE R22, R7, 0x4, R26 ;  /* 0x0000000407167825 */ /* 0x000fc800078e021a */
[----:B------:R-:W-:Y:S01]  /*5ad0*/  IMAD.WIDE R28, R8, 0x4, R26 ;  /* 0x00000004081c7825 */ /* 0x000fe200078e021a */
[----:B------:R1:W5:Y:S04]  /*5ae0*/  LDG.E R47, desc[UR8][R22.64] ;  /* 0x00000008162f7981 */ /* 0x000368000c1e1900 */
[----:B------:R1:W5:Y:S01]  /*5af0*/  LDG.E R39, desc[UR8][R28.64] ;  /* 0x000000081c277981 */ /* 0x000362000c1e1900 */
[----:B0-----:R-:W-:-:S04]  /*5b00*/  IMAD.WIDE R18, R13, 0x4, R18 ;  /* 0x000000040d127825 */ /* 0x001fc800078e0212 */
[----:B---3--:R-:W-:-:S04]  /*5b10*/  IMAD.WIDE R30, R13, 0x4, R30 ;  /* 0x000000040d1e7825 */ /* 0x008fc800078e021e */
[----:B-1----:R-:W-:-:S04]  /*5b20*/  IMAD.WIDE R22, R13, 0x4, R22 ;  /* 0x000000040d167825 */ /* 0x002fc800078e0216 */
[----:B------:R-:W-:Y:S01]  /*5b30*/  IMAD.WIDE R28, R13, 0x4, R28 ;  /* 0x000000040d1c7825 */ /* 0x000fe200078e021c */
[----:B--2---:R-:W-:Y:S02]  /*5b40*/  ISETP.NE.AND P3, PT, R15, R25, PT ;  /* 0x000000190f00720c */ /* 0x004fe40003f65270 */
[----:B----4-:R-:W-:Y:S01]  /*5b50*/  ISETP.NE.AND P5, PT, R25, R46, PT ;  /* 0x0000002e1900720c */ /* 0x010fe20003fa5270 */
[----:B------:R-:W-:-:S05]  /*5b60*/  IMAD.WIDE R24, R10, 0x4, R26 ;  /* 0x000000040a187825 */ /* 0x000fca00078e021a */
[----:B------:R-:W2:Y:S05]  /*5b70*/  LDG.E R32, desc[UR8][R24.64] ;  /* 0x0000000818207981 */ /* 0x000eaa000c1e1900 */
[----:B------:R-:W3:Y:S01]  /*5b80*/  @!P3 LDG.E R36, desc[UR8][R18.64] ;  /* 0x000000081224b981 */ /* 0x000ee2000c1e1900 */
[----:B-----5:R-:W-:Y:S01]  /*5b90*/  ISETP.NE.AND P6, PT, R14, R15, PT ;  /* 0x0000000f0e00720c */ /* 0x020fe20003fc5270 */
[----:B------:R-:W-:-:S05]  /*5ba0*/  IMAD.WIDE R14, R9, 0x4, R26 ;  /* 0x00000004090e7825 */ /* 0x000fca00078e021a */
[----:B------:R-:W4:Y:S07]  /*5bb0*/  LDG.E R37, desc[UR8][R14.64] ;  /* 0x000000080e257981 */ /* 0x000f2e000c1e1900 */
[----:B------:R-:W-:-:S04]  /*5bc0*/  @!P6 IMAD.WIDE R44, R13, 0x4, R44 ;  /* 0x000000040d2ce825 */ /* 0x000fc800078e022c */
[C-C-:B------:R-:W-:Y:S02]  /*5bd0*/  @!P6 IMAD.WIDE R20, R13.reuse, 0x4, R42.reuse ;  /* 0x000000040d14e825 */ /* 0x140fe400078e022a */
[----:B------:R-:W5:Y:S02]  /*5be0*/  @!P6 LDG.E R44, desc[UR8][R44.64] ;  /* 0x000000082c2ce981 */ /* 0x000f64000c1e1900 */
[----:B------:R-:W-:Y:S02]  /*5bf0*/  @!P3 IMAD.WIDE R42, R13, 0x4, R42 ;  /* 0x000000040d2ab825 */ /* 0x000fe400078e022a */
[----:B------:R0:W5:Y:S04]  /*5c00*/  @!P6 LDG.E R35, desc[UR8][R20.64] ;  /* 0x000000081423e981 */ /* 0x000168000c1e1900 */
[----:B------:R-:W3:Y:S04]  /*5c10*/  @!P3 LDG.E R42, desc[UR8][R42.64] ;  /* 0x000000082a2ab981 */ /* 0x000ee8000c1e1900 */
[----:B------:R1:W2:Y:S01]  /*5c20*/  @!P5 LDG.E R45, desc[UR8][R18.64] ;  /* 0x00000008122dd981 */ /* 0x0002a2000c1e1900 */
[----:B0-----:R-:W-:-:S03]  /*5c30*/  IMAD.WIDE R20, R16, 0x4, R26 ;  /* 0x0000000410147825 */ /* 0x001fc600078e021a */
[----:B------:R-:W2:Y:S01]  /*5c40*/  @!P5 LDG.E R43, desc[UR8][R30.64] ;  /* 0x000000081e2bd981 */ /* 0x000ea2000c1e1900 */
[----:B-1----:R-:W-:-:S03]  /*5c50*/  IMAD.WIDE R18, R11, 0x4, R26 ;  /* 0x000000040b127825 */ /* 0x002fc600078e021a */
[----:B------:R-:W2:Y:S04]  /*5c60*/  LDG.E R34, desc[UR8][R20.64] ;  /* 0x0000000814227981 */ /* 0x000ea8000c1e1900 */
[----:B------:R-:W2:Y:S01]  /*5c70*/  LDG.E R33, desc[UR8][R18.64] ;  /* 0x0000000812217981 */ /* 0x000ea2000c1e1900 */
[----:B------:R-:W-:Y:S02]  /*5c80*/  ISETP.NE.AND P0, PT, R46, R47, PT ;  /* 0x0000002f2e00720c */ /* 0x000fe40003f05270 */
[----:B------:R-:W-:-:S11]  /*5c90*/  ISETP.NE.AND P1, PT, R47, R39, PT ;  /* 0x000000272f00720c */ /* 0x000fd60003f25270 */
[----:B------:R0:W2:Y:S04]  /*5ca0*/  @!P0 LDG.E R46, desc[UR8][R30.64] ;  /* 0x000000081e2e8981 */ /* 0x0000a8000c1e1900 */
[----:B------:R-:W2:Y:S04]  /*5cb0*/  @!P0 LDG.E R47, desc[UR8][R22.64] ;  /* 0x00000008162f8981 */ /* 0x000ea8000c1e1900 */
[----:B------:R-:W2:Y:S01]  /*5cc0*/  @!P1 LDG.E R49, desc[UR8][R28.64] ;  /* 0x000000081c319981 */ /* 0x000ea2000c1e1900 */
[----:B0-----:R-:W-:-:S03]  /*5cd0*/  IMAD.WIDE R30, R17, 0x4, R26 ;  /* 0x00000004111e7825 */ /* 0x001fc600078e021a */
[----:B------:R-:W2:Y:S01]  /*5ce0*/  @!P1 LDG.E R22, desc[UR8][R22.64] ;  /* 0x0000000816169981 */ /* 0x000ea2000c1e1900 */
[----:B------:R-:W-:-:S05]  /*5cf0*/  IMAD.WIDE R26, R3, 0x4, R26 ;  /* 0x00000004031a7825 */ /* 0x000fca00078e021a */
[----:B------:R-:W2:Y:S04]  /*5d00*/  LDG.E R48, desc[UR8][R26.64] ;  /* 0x000000081a307981 */ /* 0x000ea8000c1e1900 */
[----:B------:R0:W2:Y:S01]  /*5d10*/  LDG.E R23, desc[UR8][R30.64] ;  /* 0x000000081e177981 */ /* 0x0000a2000c1e1900 */
[----:B------:R-:W-:-:S04]  /*5d20*/  IMAD.WIDE R14, R13, 0x4, R14 ;  /* 0x000000040d0e7825 */ /* 0x000fc800078e020e */
[----:B------:R-:W-:-:S04]  /*5d30*/  IMAD.WIDE R24, R13, 0x4, R24 ;  /* 0x000000040d187825 */ /* 0x000fc800078e0218 */
[----:B------:R-:W-:-:S04]  /*5d40*/  IMAD.WIDE R18, R13, 0x4, R18 ;  /* 0x000000040d127825 */ /* 0x000fc800078e0212 */
[----:B------:R-:W-:-:S04]  /*5d50*/  IMAD.WIDE R20, R13, 0x4, R20 ;  /* 0x000000040d147825 */ /* 0x000fc800078e0214 */
[----:B0-----:R-:W-:Y:S01]  /*5d60*/  IMAD.WIDE R30, R13, 0x4, R30 ;  /* 0x000000040d1e7825 */ /* 0x001fe200078e021e */
[----:B----4-:R-:W-:-:S13]  /*5d70*/  ISETP.NE.AND P2, PT, R39, R37, PT ;  /* 0x000000252700720c */ /* 0x010fda0003f45270 */
[----:B------:R0:W4:Y:S01]  /*5d80*/  @!P2 LDG.E R28, desc[UR8][R28.64] ;  /* 0x000000081c1ca981 */ /* 0x000122000c1e1900 */
[----:B-----5:R-:W-:Y:S01]  /*5d90*/  @!P6 ISETP.NE.AND P4, PT, R44, R35, PT ;  /* 0x000000232c00e20c */ /* 0x020fe20003f85270 */
[----:B------:R-:W-:-:S03]  /*5da0*/  IMAD.MOV.U32 R35, RZ, RZ, 0x1 ;  /* 0x00000001ff237424 */ /* 0x000fc600078e00ff */
[----:B------:R-:W-:Y:S02]  /*5db0*/  @!P6 SEL R35, RZ, 0x1, !P4 ;  /* 0x00000001ff23e807 */ /* 0x000fe40006000000 */
[----:B---3--:R-:W-:Y:S01]  /*5dc0*/  @!P3 ISETP.NE.AND P6, PT, R42, R36, PT ;  /* 0x000000242a00b20c */ /* 0x008fe20003fc5270 */
[----:B------:R-:W-:Y:S01]  /*5dd0*/  IMAD.MOV.U32 R36, RZ, RZ, 0x1 ;  /* 0x00000001ff247424 */ /* 0x000fe200078e00ff */
[----:B--2---:R-:W-:Y:S02]  /*5de0*/  ISETP.NE.AND P4, PT, R37, R32, PT ;  /* 0x000000202500720c */ /* 0x004fe40003f85270 */
[----:B------:R-:W-:Y:S01]  /*5df0*/  @!P3 SEL R36, RZ, 0x1, !P6 ;  /* 0x00000001ff24b807 */ /* 0x000fe20007000000 */
[----:B------:R-:W-:Y:S01]  /*5e00*/  IMAD.MOV.U32 R37, RZ, RZ, 0x1 ;  /* 0x00000001ff257424 */ /* 0x000fe200078e00ff */
[----:B------:R-:W-:-:S04]  /*5e10*/  @!P5 ISETP.NE.AND P6, PT, R45, R43, PT ;  /* 0x0000002b2d00d20c */ /* 0x000fc80003fc5270 */
[----:B------:R-:W-:-:S05]  /*5e20*/  @!P5 SEL R37, RZ, 0x1, !P6 ;  /* 0x00000001ff25d807 */ /* 0x000fca0007000000 */
[----:B------:R-:W2:Y:S01]  /*5e30*/  @!P4 LDG.E R39, desc[UR8][R14.64] ;  /* 0x000000080e27c981 */ /* 0x000ea2000c1e1900 */
[----:B------:R-:W-:Y:S02]  /*5e40*/  ISETP.NE.AND P3, PT, R32, R33, PT ;  /* 0x000000212000720c */ /* 0x000fe40003f65270 */
[----:B------:R-:W-:Y:S01]  /*5e50*/  ISETP.NE.AND P5, PT, R33, R34, PT ;  /* 0x000000222100720c */ /* 0x000fe20003fa5270 */
[----:B------:R-:W2:Y:S04]  /*5e60*/  @!P4 LDG.E R32, desc[UR8][R24.64] ;  /* 0x000000081820c981 */ /* 0x000ea8000c1e1900 */
[----:B------:R1:W4:Y:S06]  /*5e70*/  @!P2 LDG.E R33, desc[UR8][R14.64] ;  /* 0x000000080e21a981 */ /* 0x00032c000c1e1900 */
[----:B------:R-:W3:Y:S04]  /*5e80*/  @!P3 LDG.E R43, desc[UR8][R24.64] ;  /* 0x00000008182bb981 */ /* 0x000ee8000c1e1900 */
[----:B------:R-:W3:Y:S04]  /*5e90*/  @!P3 LDG.E R42, desc[UR8][R18.64] ;  /* 0x00000008122ab981 */ /* 0x000ee8000c1e1900 */
[----:B------:R5:W3:Y:S04]  /*5ea0*/  @!P5 LDG.E R44, desc[UR8][R18.64] ;  /* 0x00000008122cd981 */ /* 0x000ae8000c1e1900 */
[----:B------:R-:W3:Y:S01]  /*5eb0*/  @!P5 LDG.E R45, desc[UR8][R20.64] ;  /* 0x00000008142dd981 */ /* 0x000ee2000c1e1900 */
[----:B------:R-:W-:Y:S01]  /*5ec0*/  @!P0 ISETP.NE.AND P6, PT, R46, R47, PT ;  /* 0x0000002f2e00820c */ /* 0x000fe20003fc5270 */
[----:B0-----:R-:W-:-:S03]  /*5ed0*/  IMAD.MOV.U32 R29, RZ, RZ, 0x1 ;  /* 0x00000001ff1d7424 */ /* 0x001fc600078e00ff */
[----:B------:R-:W-:Y:S02]  /*5ee0*/  @!P0 SEL R29, RZ, 0x1, !P6 ;  /* 0x00000001ff1d8807 */ /* 0x000fe40007000000 */
[----:B------:R-:W-:Y:S01]  /*5ef0*/  @!P1 ISETP.NE.AND P6, PT, R22, R49, PT ;  /* 0x000000311600920c */ /* 0x000fe20003fc5270 */
[----:B-1----:R-:W-:Y:S01]  /*5f00*/  IMAD.MOV.U32 R14, RZ, RZ, 0x1 ;  /* 0x00000001ff0e7424 */ /* 0x002fe200078e00ff */
[----:B------:R-:W-:Y:S02]  /*5f10*/  ISETP.NE.AND P0, PT, R34, R23, PT ;  /* 0x000000172200720c */ /* 0x000fe40003f05270 */
[----:B------:R-:W-:Y:S02]  /*5f20*/  @!P1 SEL R14, RZ, 0x1, !P6 ;  /* 0x00000001ff0e9807 */ /* 0x000fe40007000000 */
[----:B------:R-:W-:-:S09]  /*5f30*/  ISETP.NE.AND P1, PT, R23, R48, PT ;  /* 0x000000301700720c */ /* 0x000fd20003f25270 */
[----:B------:R0:W3:Y:S04]  /*5f40*/  @!P0 LDG.E R15, desc[UR8][R20.64] ;  /* 0x00000008140f8981 */ /* 0x0000e8000c1e1900 */
[----:B------:R-:W3:Y:S01]  /*5f50*/  @!P0 LDG.E R34, desc[UR8][R30.64] ;  /* 0x000000081e228981 */ /* 0x000ee2000c1e1900 */
[----:B------:R-:W-:-:S03]  /*5f60*/  @!P1 IMAD.WIDE R26, R13, 0x4, R26 ;  /* 0x000000040d1a9825 */ /* 0x000fc600078e021a */
[----:B------:R-:W3:Y:S04]  /*5f70*/  @!P1 LDG.E R13, desc[UR8][R30.64] ;  /* 0x000000081e0d9981 */ /* 0x000ee8000c1e1900 */
[----:B------:R1:W3:Y:S01]  /*5f80*/  @!P1 LDG.E R46, desc[UR8][R26.64] ;  /* 0x000000081a2e9981 */ /* 0x0002e2000c1e1900 */
[----:B------:R-:W-:Y:S01]  /*5f90*/  IMAD.MOV.U32 R47, RZ, RZ, 0x1 ;  /* 0x00000001ff2f7424 */ /* 0x000fe200078e00ff */
[----:B------:R-:W-:Y:S01]  /*5fa0*/  BAR.SYNC.DEFER_BLOCKING 0x0 ;  /* 0x0000000000007b1d */ /* 0x000fe20000010000 */
[----:B----4-:R-:W-:Y:S01]  /*5fb0*/  @!P2 ISETP.NE.AND P6, PT, R28, R33, PT ;  /* 0x000000211c00a20c */ /* 0x010fe20003fc5270 */
[----:B------:R-:W-:-:S03]  /*5fc0*/  IMAD R33, R2, 0xb, RZ ;  /* 0x0000000b02217824 */ /* 0x000fc600078e02ff */
[----:B------:R-:W-:Y:S01]  /*5fd0*/  @!P2 SEL R47, RZ, 0x1, !P6 ;  /* 0x00000001ff2fa807 */ /* 0x000fe20007000000 */
[----:B-----5:R-:W-:Y:S01]  /*5fe0*/  VIADD R19, R33, 0x1 ;  /* 0x0000000121137836 */ /* 0x020fe20000000000 */
[----:B--2---:R-:W-:Y:S01]  /*5ff0*/  @!P4 ISETP.NE.AND P6, PT, R39, R32, PT ;  /* 0x000000202700c20c */ /* 0x004fe20003fc5270 */
[----:B------:R-:W-:Y:S02]  /*6000*/  IMAD.MOV.U32 R28, RZ, RZ, 0x1 ;  /* 0x00000001ff1c7424 */ /* 0x000fe400078e00ff */
[----:B0-----:R-:W-:Y:S01]  /*6010*/  VIADD R21, R33, 0x3 ;  /* 0x0000000321157836 */ /* 0x001fe20000000000 */
[----:B------:R-:W-:Y:S02]  /*6020*/  @!P4 SEL R28, RZ, 0x1, !P6 ;  /* 0x00000001ff1cc807 */ /* 0x000fe40007000000 */
[----:B------:R-:W-:Y:S01]  /*6030*/  ISETP.GE.AND P2, PT, R19, R0, PT ;  /* 0x000000001300720c */ /* 0x000fe20003f46270 */
[----:B------:R-:W-:Y:S01]  /*6040*/  VIADD R19, R33, 0x2 ;  /* 0x0000000221137836 */ /* 0x000fe20000000000 */
[----:B---3--:R-:W-:Y:S01]  /*6050*/  @!P3 ISETP.NE.AND P4, PT, R43, R42, PT ;  /* 0x0000002a2b00b20c */ /* 0x008fe20003f85270 */
[----:B------:R-:W-:Y:S01]  /*6060*/  IMAD.MOV.U32 R32, RZ, RZ, 0x1 ;  /* 0x00000001ff207424 */ /* 0x000fe200078e00ff */
[----:B------:R-:W-:Y:S01]  /*6070*/  @!P5 ISETP.NE.AND P6, PT, R44, R45, PT ;  /* 0x0000002d2c00d20c */ /* 0x000fe20003fc5270 */
[----:B------:R-:W-:Y:S01]  /*6080*/  IMAD.MOV.U32 R39, RZ, RZ, 0x1 ;  /* 0x00000001ff277424 */ /* 0x000fe200078e00ff */
[----:B------:R-:W-:-:S02]  /*6090*/  @!P3 SEL R32, RZ, 0x1, !P4 ;  /* 0x00000001ff20b807 */ /* 0x000fc40006000000 */
[-C--:B------:R-:W-:Y:S01]  /*60a0*/  ISETP.GE.AND P4, PT, R21, R0.reuse, PT ;  /* 0x000000001500720c */ /* 0x080fe20003f86270 */
[----:B------:R-:W-:Y:S01]  /*60b0*/  VIADD R21, R33, 0x5 ;  /* 0x0000000521157836 */ /* 0x000fe20000000000 */
[----:B------:R-:W-:Y:S02]  /*60c0*/  @!P5 SEL R39, RZ, 0x1, !P6 ;  /* 0x00000001ff27d807 */ /* 0x000fe40007000000 */
[-C--:B------:R-:W-:Y:S01]  /*60d0*/  ISETP.GE.AND P3, PT, R19, R0.reuse, PT ;  /* 0x000000001300720c */ /* 0x080fe20003f66270 */
[C---:B------:R-:W-:Y:S01]  /*60e0*/  VIADD R19, R33.reuse, 0x4 ;  /* 0x0000000421137836 */ /* 0x040fe20000000000 */
[C---:B------:R-:W-:Y:S01]  /*60f0*/  ISETP.GE.AND P6, PT, R33.reuse, R0, PT ;  /* 0x000000002100720c */ /* 0x040fe20003fc6270 */
[----:B------:R-:W-:-:S03]  /*6100*/  VIADD R23, R33, 0x6 ;  /* 0x0000000621177836 */ /* 0x000fc60000000000 */
[----:B------:R-:W-:Y:S02]  /*6110*/  SEL R18, R35, 0x1, !P6 ;  /* 0x0000000123127807 */ /* 0x000fe40007000000 */
[-C--:B------:R-:W-:Y:S01]  /*6120*/  ISETP.GE.AND P6, PT, R21, R0.reuse, PT ;  /* 0x000000001500720c */ /* 0x080fe20003fc6270 */
[----:B------:R-:W-:Y:S01]  /*6130*/  VIADD R21, R33, 0x7 ;  /* 0x0000000721157836 */ /* 0x000fe20000000000 */
[-C--:B------:R-:W-:Y:S02]  /*6140*/  ISETP.GE.AND P5, PT, R19, R0.reuse, PT ;  /* 0x000000001300720c */ /* 0x080fe40003fa6270 */
[----:B------:R-:W-:Y:S02]  /*6150*/  SEL R19, R36, 0x1, !P2 ;  /* 0x0000000124137807 */ /* 0x000fe40005000000 */
[----:B------:R-:W-:Y:S02]  /*6160*/  SEL R20, R37, 0x1, !P3 ;  /* 0x0000000125147807 */ /* 0x000fe40005800000 */
[-C--:B------:R-:W-:Y:S01]  /*6170*/  ISETP.GE.AND P3, PT, R21, R0.reuse, PT ;  /* 0x000000001500720c */ /* 0x080fe20003f66270 */
[----:B------:R-:W-:Y:S01]  /*6180*/  IMAD.IADD R21, R18, 0x1, R19 ;  /* 0x0000000112157824 */ /* 0x000fe200078e0213 */
[----:B------:R-:W-:Y:S01]  /*6190*/  ISETP.GE.AND P2, PT, R23, R0, PT ;  /* 0x000000001700720c */ /* 0x000fe20003f46270 */
[----:B------:R-:W-:Y:S01]  /*61a0*/  VIADD R23, R33, 0x8 ;  /* 0x0000000821177836 */ /* 0x000fe20000000000 */
[----:B------:R-:W-:Y:S01]  /*61b0*/  SEL R22, R29, 0x1, !P4 ;  /* 0x000000011d167807 */ /* 0x000fe20006000000 */
[----:B------:R-:W-:-:S03]  /*61c0*/  IMAD.IADD R24, R20, 0x1, R21 ;  /* 0x0000000114187824 */ /* 0x000fc600078e0215 */
[----:B------:R-:W-:Y:S01]  /*61d0*/  ISETP.GE.AND P4, PT, R23, R0, PT ;  /* 0x000000001700720c */ /* 0x000fe20003f86270 */
[----:B------:R-:W-:Y:S01]  /*61e0*/  IMAD.IADD R25, R22, 0x1, R24 ;  /* 0x0000000116197824 */ /* 0x000fe200078e0218 */
[----:B------:R-:W-:Y:S02]  /*61f0*/  SEL R23, R14, 0x1, !P5 ;  /* 0x000000010e177807 */ /* 0x000fe40006800000 */
[----:B-1----:R-:W-:Y:S02]  /*6200*/  SEL R26, R47, 0x1, !P6 ;  /* 0x000000012f1a7807 */ /* 0x002fe40007000000 */
[----:B------:R-:W-:Y:S01]  /*6210*/  @!P0 ISETP.NE.AND P5, PT, R15, R34, PT ;  /* 0x000000220f00820c */ /* 0x000fe20003fa5270 */
[----:B------:R-:W-:Y:S02]  /*6220*/  IMAD.IADD R27, R23, 0x1, R25 ;  /* 0x00000001171b7824 */ /* 0x000fe400078e0219 */
[C---:B------:R-:W-:Y:S01]  /*6230*/  VIADD R15, R33.reuse, 0x9 ;  /* 0x00000009210f7836 */ /* 0x040fe20000000000 */
[----:B------:R-:W-:Y:S01]  /*6240*/  SEL R30, R28, 0x1, !P2 ;  /* 0x000000011c1e7807 */ /* 0x000fe20005000000 */
[----:B------:R-:W-:-:S02]  /*6250*/  VIADD R33, R33, 0xa ;  /* 0x0000000a21217836 */ /* 0x000fc40000000000 */
[----:B------:R-:W-:Y:S02]  /*6260*/  IMAD.IADD R31, R26, 0x1, R27 ;  /* 0x000000011a1f7824 */ /* 0x000fe400078e021b */
[----:B------:R-:W-:Y:S01]  /*6270*/  IMAD.MOV.U32 R35, RZ, RZ, 0x1 ;  /* 0x00000001ff237424 */ /* 0x000fe200078e00ff */
[----:B------:R-:W-:Y:S02]  /*6280*/  @!P0 SEL R35, RZ, 0x1, !P5 ;  /* 0x00000001ff238807 */ /* 0x000fe40006800000 */
[-C--:B------:R-:W-:Y:S01]  /*6290*/  ISETP.GE.AND P5, PT, R33, R0.reuse, PT ;  /* 0x000000002100720c */ /* 0x080fe20003fa6270 */
[----:B------:R-:W-:Y:S01]  /*62a0*/  IMAD.IADD R33, R30, 0x1, R31 ;  /* 0x000000011e217824 */ /* 0x000fe200078e021f */
[----:B------:R-:W-:Y:S02]  /*62b0*/  SEL R32, R32, 0x1, !P3 ;  /* 0x0000000120207807 */ /* 0x000fe40005800000 */
[----:B------:R-:W-:Y:S02]  /*62c0*/  ISETP.GE.AND P6, PT, R15, R0, PT ;  /* 0x000000000f00720c */ /* 0x000fe40003fc6270 */
[----:B------:R-:W-:Y:S01]  /*62d0*/  @!P1 ISETP.NE.AND P0, PT, R13, R46, PT ;  /* 0x0000002e0d00920c */ /* 0x000fe20003f05270 */
[----:B------:R-:W-:Y:S01]  /*62e0*/  IMAD.MOV.U32 R36, RZ, RZ, 0x1 ;  /* 0x00000001ff247424 */ /* 0x000fe200078e00ff */
[----:B------:R-:W-:Y:S01]  /*62f0*/  SEL R34, R39, 0x1, !P4 ;  /* 0x0000000127227807 */ /* 0x000fe20006000000 */
[----:B------:R-:W-:Y:S01]  /*6300*/  IMAD.IADD R37, R32, 0x1, R33 ;  /* 0x0000000120257824 */ /* 0x000fe200078e0221 */
[----:B------:R-:W-:-:S02]  /*6310*/  SEL R35, R35, 0x1, !P6 ;  /* 0x0000000123237807 */ /* 0x000fc40007000000 */
[----:B------:R-:W-:Y:S02]  /*6320*/  @!P1 SEL R36, RZ, 0x1, !P0 ;  /* 0x00000001ff249807 */ /* 0x000fe40004000000 */
[----:B------:R-:W-:Y:S02]  /*6330*/  IADD3 R37, PT, PT, R35, R34, R37 ;  /* 0x0000002223257210 */ /* 0x000fe40007ffe025 */
        /* <DEDUP_REMOVED lines=27> */
[----:B------:R-:W-:-:S07]  /*64f0*/  ISETP.NE.AND P2, PT, R2, RZ, PT ;  /* 0x000000ff0200720c */ /* 0x000fce0003f45270 */
        /* <DEDUP_REMOVED lines=9> */
.L_x_3000:
[----:B------:R-:W-:Y:S05]  /*6590*/  NANOSLEEP 0x1c2 ;  /* 0x000001c20000795d */ /* 0x000fea0003800000 */
[----:B------:R-:W-:Y:S01]  /*65a0*/  NOP ;  /* 0x0000000000007918 */ /* 0x000fe20000000000 */
.L_x_3001:
[----:B------:R-:W-:-:S03]  /*65b0*/  IMAD.WIDE.U32 R28, R2, 0x8, RZ ;  /* 0x00000008021c7825 */ /* 0x000fc600078e00ff */
[----:B------:R-:W-:Y:S02]  /*65c0*/  LOP3.LUT R43, R28, 0xfffffff8, RZ, 0x3c, !PT ;  /* 0xfffffff81c2b7812 */ /* 0x000fe400078e3cff */
[----:B------:R-:W-:Y:S02]  /*65d0*/  LOP3.LUT R29, RZ, R29, RZ, 0x33, !PT ;  /* 0x0000001dff1d7212 */ /* 0x000fe400078e33ff */
[----:B------:R-:W-:-:S05]  /*65e0*/  IADD3 R42, P0, PT, R12, R43, RZ ;  /* 0x0000002b0c2a7210 */ /* 0x000fca0007f1e0ff */
[----:B------:R-:W-:-:S05]  /*65f0*/  IMAD.X R43, R13, 0x1, R29, P0 ;  /* 0x000000010d2b7824 */ /* 0x000fca00000e061d */
[----:B------:R-:W2:Y:S01]  /*6600*/  LD.E.64.STRONG.GPU R12, desc[UR8][R42.64+0x100] ;  /* 0x000100082a0c7980 */ /* 0x000ea2000c10fb00 */
[----:B------:R-:W-:Y:S01]  /*6610*/  UMOV UR5, 0xffffffff ;  /* 0xffffffff00057882 */ /* 0x000fe20000000000 */
[----:B--2---:R-:W-:Y:S02]  /*6620*/  ISETP.NE.AND P0, PT, R12, 0x63, PT ;  /* 0x000000630c00780c */ /* 0x004fe40003f05270 */
[----:B------:R-:W-:Y:S11]  /*6630*/  BRA.DIV UR5, `(.L_x_3002) ;  /* 0x0000001e05847947 */ /* 0x000ff6000b800000 */
[----:B------:R-:W-:-:S13]  /*6640*/  VOTE.ANY P0, !P0 ;  /* 0x0000000000ff7806 */ /* 0x000fda0004000100 */
.L_x_3060:
[----:B------:R-:W-:Y:S05]  /*6650*/  @!P0 BRA `(.L_x_3003) ;  /* 0x0000000000308947 */ /* 0x000fea0003800000 */
.L_x_3007:
[----:B------:R-:W-:Y:S05]  /*6660*/  YIELD ;  /* 0x0000000000007946 */ /* 0x000fea0003800000 */
[----:B------:R-:W-:Y:S05]  /*6670*/  @P1 BRA `(.L_x_3004) ;  /* 0x0000000000081947 */ /* 0x000fea0003800000 */
[----:B------:R0:W-:Y:S06]  /*6680*/  MEMBAR.SC.CTA ;  /* 0x0000000000007992 */ /* 0x0001ec0000000000 */
[----:B0-----:R-:W-:Y:S05]  /*6690*/  BRA `(.L_x_3005) ;  /* 0x0000000000087947 */ /* 0x001fea0003800000 */
.L_x_3004:
[----:B------:R-:W-:Y:S05]  /*66a0*/  NANOSLEEP 0x15e ;  /* 0x0000015e0000795d */ /* 0x000fea0003800000 */
[----:B------:R-:W-:Y:S01]  /*66b0*/  NOP ;  /* 0x0000000000007918 */ /* 0x000fe20000000000 */
.L_x_3005:
[----:B------:R-:W2:Y:S01]  /*66c0*/  LD.E.64.STRONG.GPU R12, desc[UR8][R42.64+0x100] ;  /* 0x000100082a0c7980 */ /* 0x000ea2000c10fb00 */
[----:B------:R-:W-:Y:S01]  /*66d0*/  UMOV UR5, 0xffffffff ;  /* 0xffffffff00057882 */ /* 0x000fe20000000000 */
[----:B--2---:R-:W-:Y:S02]  /*66e0*/  ISETP.NE.AND P0, PT, R12, 0x63, PT ;  /* 0x000000630c00780c */ /* 0x004fe40003f05270 */
[----:B------:R-:W-:Y:S11]  /*66f0*/  BRA.DIV UR5, `(.L_x_3006) ;  /* 0x0000001e05747947 */ /* 0x000ff6000b800000 */
[----:B------:R-:W-:-:S13]  /*6700*/  VOTE.ANY P0, !P0 ;  /* 0x0000000000ff7806 */ /* 0x000fda0004000100 */
.L_x_3063:
[----:B------:R-:W-:Y:S05]  /*6710*/  @P0 BRA `(.L_x_3007) ;  /* 0xfffffffc00d00947 */ /* 0x000fea000383ffff */
.L_x_3003:
        /* <DEDUP_REMOVED lines=35> */
[----:B------:R-:W-:Y:S02]  /*6950*/  LOP3.LUT R28, RZ, R2, RZ, 0x33, !PT ;  /* 0x00000002ff1c7212 */ /* 0x000fe400078e33ff */
[----:B-1----:R-:W-:Y:S01]  /*6960*/  SEL R12, R49, RZ, !P3 ;  /* 0x000000ff310c7207 */ /* 0x002fe20005800000 */
[----:B------:R-:W-:Y:S02]  /*6970*/  IMAD.X R50, RZ, RZ, R29, P4 ;  /* 0x000000ffff327224 */ /* 0x000fe400020e061d */
[----:B------:R-:W-:Y:S02]  /*6980*/  IMAD.IADD R28, R28, 0x1, R41 ;  /* 0x000000011c1c7824 */ /* 0x000fe400078e0229 */
[----:B------:R-:W-:-:S07]  /*6990*/  IMAD.IADD R45, R51, 0x1, R12 ;  /* 0x00000001332d7824 */ /* 0x000fce00078e020c */
.L_x_3072:
[----:B------:R-:W-:Y:S05]  /*69a0*/  @!P0 BRA `(.L_x_3009) ;  /* 0x0000000000dc8947 */ /* 0x000fea0003800000 */
[----:B------:R-:W-:-:S07]  /*69b0*/  IMAD.MOV.U32 R51, RZ, RZ, R28 ;  /* 0x000000ffff337224 */ /* 0x000fce00078e001c */
.L_x_3017:
        /* <DEDUP_REMOVED lines=9> */
.L_x_3075:
[----:B------:R-:W-:Y:S05]  /*6a50*/  @!P0 BRA `(.L_x_3011) ;  /* 0x0000000000308947 */ /* 0x000fea0003800000 */
.L_x_3015:
[----:B------:R-:W-:Y:S05]  /*6a60*/  YIELD ;  /* 0x0000000000007946 */ /* 0x000fea0003800000 */
[----:B------:R-:W-:Y:S05]  /*6a70*/  @P1 BRA `(.L_x_3012) ;  /* 0x0000000000081947 */ /* 0x000fea0003800000 */
[----:B------:R0:W-:Y:S06]  /*6a80*/  MEMBAR.SC.CTA ;  /* 0x0000000000007992 */ /* 0x0001ec0000000000 */
[----:B0-----:R-:W-:Y:S05]  /*6a90*/  BRA `(.L_x_3013) ;  /* 0x0000000000087947 */ /* 0x001fea0003800000 */
.L_x_3012:
[----:B------:R-:W-:Y:S05]  /*6aa0*/  NANOSLEEP 0x15e ;  /* 0x0000015e0000795d */ /* 0x000fea0003800000 */
[----:B------:R-:W-:Y:S01]  /*6ab0*/  NOP ;  /* 0x0000000000007918 */ /* 0x000fe20000000000 */
.L_x_3013:
[----:B------:R-:W2:Y:S01]  /*6ac0*/  LD.E.64.STRONG.GPU R12, desc[UR8][R48.64+-0x100] ;  /* 0xffff0008300c7980 */ /* 0x000ea2000c10fb00 */
[----:B------:R-:W-:Y:S01]  /*6ad0*/  UMOV UR5, 0xffffffff ;  /* 0xffffffff00057882 */ /* 0x000fe20000000000 */
[----:B--2---:R-:W-:Y:S02]  /*6ae0*/  ISETP.NE.AND P0, PT, R12, 0x63, PT ;  /* 0x000000630c00780c */ /* 0x004fe40003f05270 */
[----:B------:R-:W-:Y:S11]  /*6af0*/  BRA.DIV UR5, `(.L_x_3014) ;  /* 0x0000001e05bc7947 */ /* 0x000ff6000b800000 */
[----:B------:R-:W-:-:S13]  /*6b00*/  VOTE.ANY P0, !P0 ;  /* 0x0000000000ff7806 */ /* 0x000fda0004000100 */
.L_x_3078:
[----:B------:R-:W-:Y:S05]  /*6b10*/  @P0 BRA `(.L_x_3015) ;  /* 0xfffffffc00d00947 */ /* 0x000fea000383ffff */
.L_x_3011:
        /* <DEDUP_REMOVED lines=31> */
.L_x_3087:
[----:B------:R-:W-:Y:S05]  /*6d10*/  @P0 BRA `(.L_x_3017) ;  /* 0xfffffffc00280947 */ /* 0x000fea000383ffff */
.L_x_3009:
[----:B------:R-:W-:Y:S01]  /*6d20*/  ISETP.NE.AND P0, PT, R40, RZ, PT ;  /* 0x000000ff2800720c */ /* 0x000fe20003f05270 */
[----:B------:R-:W0:Y:S01]  /*6d30*/  @!P2 S2R R29, SR_CgaCtaId ;  /* 0x00000000001da919 */ /* 0x000e220000008800 */
[----:B------:R-:W1:Y:S01]  /*6d40*/  LDC.64 R12, c[0x0][0x3b0] ;  /* 0x0000ec00ff0c7b82 */ /* 0x000e620000000a00 */
[----:B------:R-:W-:Y:S01]  /*6d50*/  @!P2 MOV R28, 0x400 ;  /* 0x00000400001ca802 */ /* 0x000fe20000000f00 */
[----:B------:R-:W-:Y:S02]  /*6d60*/  @!P2 IMAD.IADD R15, R15, 0x1, R45 ;  /* 0x000000010f0fa824 */ /* 0x000fe400078e022d */
[----:B------:R-:W-:-:S07]  /*6d70*/  @!P2 IMAD.MOV.U32 R14, RZ, RZ, 0x65 ;  /* 0x00000065ff0ea424 */ /* 0x000fce00078e00ff */
[----:B------:R-:W2:Y:S01]  /*6d80*/  @!P0 S2R R42, SR_CgaCtaId ;  /* 0x00000000002a8919 */ /* 0x000ea20000008800 */
[----:B-1----:R-:W-:Y:S01]  /*6d90*/  IMAD.WIDE.U32 R12, R41, 0x8, R12 ;  /* 0x00000008290c7825 */ /* 0x002fe200078e000c */
[----:B------:R-:W-:-:S04]  /*6da0*/  @!P0 MOV R41, 0x400 ;  /* 0x0000040000298802 */ /* 0x000fc80000000f00 */
[----:B------:R1:W-:Y:S01]  /*6db0*/  @!P2 ST.E.64.STRONG.GPU desc[UR8][R12.64+0x100], R14 ;  /* 0x0001000e0c00a985 */ /* 0x0003e2000c10fb08 */
[----:B0-----:R-:W-:Y:S01]  /*6dc0*/  @!P2 LEA R40, R29, R28, 0x18 ;  /* 0x0000001c1d28a211 */ /* 0x001fe200078ec0ff */
[----:B------:R-:W-:Y:S02]  /*6dd0*/  IMAD.MOV.U32 R28, RZ, RZ, R39 ;  /* 0x000000ffff1c7224 */ /* 0x000fe400078e0027 */
[----:B------:R-:W-:Y:S02]  /*6de0*/  @!P0 IMAD.MOV.U32 R28, RZ, RZ, R45 ;  /* 0x000000ffff1c8224 */ /* 0x000fe400078e002d */
[----:B------:R1:W-:Y:S04]  /*6df0*/  @!P2 STS [R40+0x28], R15 ;  /* 0x0000280f2800a388 */ /* 0x0003e80000000800 */
[----:B------:R1:W-:Y:S01]  /*6e00*/  @!P2 STS [R40+0x24], R45 ;  /* 0x0000242d2800a388 */ /* 0x0003e20000000800 */
[----:B--2---:R-:W-:-:S05]  /*6e10*/  @!P0 LEA R42, R42, R41, 0x18 ;  /* 0x000000292a2a8211 */ /* 0x004fca00078ec0ff */
[----:B------:R1:W-:Y:S02]  /*6e20*/  @!P0 STS [R42+0xc], R45 ;  /* 0x00000c2d2a008388 */ /* 0x0003e40000000800 */
.L_x_2999:
        /* <DEDUP_REMOVED lines=12> */
[----:B------:R-:W-:Y:S02]  /*6ef0*/  ISETP.NE.AND P4, PT, R30, RZ, PT ;  /* 0x000000ff1e00720c */ /* 0x000fe40003f85270 */
[----:B------:R-:W-:Y:S01]  /*6f00*/  IADD3 R0, PT, PT, -R0, 0x2c0, RZ ;  /* 0x000002c000007810 */ /* 0x000fe20007ffe1ff */
[----:B0-----:R-:W-:-:S09]  /*6f10*/  ULEA UR4, UR5, UR4, 0x18 ;  /* 0x0000000405047291 */ /* 0x001fd2000f8ec0ff */
[----:B------:R-:W0:Y:S04]  /*6f20*/  @P2 LDS R29, [UR4+0xc] ;  /* 0x00000c04ff1d2984 */ /* 0x000e280008000800 */
[----:B-1----:R-:W1:Y:S01]  /*6f30*/  LDS.128 R12, [UR4+0x20] ;  /* 0x00002004ff0c7984 */ /* 0x002e620008000c00 */
[----:B0-----:R-:W-:Y:S01]  /*6f40*/  @P2 IMAD.IADD R28, R28, 0x1, R29 ;  /* 0x000000011c1c2824 */ /* 0x001fe200078e021d */
[----:B------:R-:W-:Y:S01]  /*6f50*/  BAR.SYNC.DEFER_BLOCKING 0x0 ;  /* 0x0000000000007b1d */ /* 0x000fe20000010000 */
[----:B------:R-:W-:Y:S02]  /*6f60*/  ISETP.NE.AND P2, PT, R23, RZ, PT ;  /* 0x000000ff1700720c */ /* 0x000fe40003f45270 */
[----:B-1----:R-:W-:Y:S01]  /*6f70*/  @P5 IMAD.IADD R12, R28, 0x1, -R13 ;  /* 0x000000011c0c5824 */ /* 0x002fe200078e0a0d */
[----:B------:R-:W-:-:S02]  /*6f80*/  @P6 IADD3 R18, PT, PT, -R13, R18, R28 ;  /* 0x000000120d126210 */ /* 0x000fc40007ffe11c */
[C-C-:B------:R-:W-:Y:S02]  /*6f90*/  @P0 IADD3 R21, PT, PT, -R13.reuse, R21, R28.reuse ;  /* 0x000000150d150210 */ /* 0x140fe40007ffe11c */
[--C-:B------:R-:W-:Y:S02]  /*6fa0*/  @P1 IADD3 R24, PT, PT, -R13, R24, R28.reuse ;  /* 0x000000180d181210 */ /* 0x100fe40007ffe11c */
[----:B------:R-:W-:Y:S01]  /*6fb0*/  @P5 LEA R19, R12, UR4, 0x2 ;  /* 0x000000040c135c11 */ /* 0x000fe2000f8e10ff */
[----:B------:R-:W-:Y:S01]  /*6fc0*/  IMAD.IADD R12, R39, 0x1, R28 ;  /* 0x00000001270c7824 */ /* 0x000fe200078e021c */
[----:B------:R-:W-:Y:S02]  /*6fd0*/  @P6 LEA R18, R18, UR4, 0x2 ;  /* 0x0000000412126c11 */ /* 0x000fe4000f8e10ff */
[----:B------:R-:W-:Y:S02]  /*6fe0*/  @P0 LEA R21, R21, UR4, 0x2 ;  /* 0x0000000415150c11 */ /* 0x000fe4000f8e10ff */
[----:B------:R-:W-:-:S02]  /*6ff0*/  @P1 LEA R24, R24, UR4, 0x2 ;  /* 0x0000000418181c11 */ /* 0x000fc4000f8e10ff */
[C-C-:B------:R-:W-:Y:S02]  /*7000*/  @P2 IADD3 R25, PT, PT, -R13.reuse, R25, R28.reuse ;  /* 0x000000190d192210 */ /* 0x140fe40007ffe11c */
[C-C-:B------:R-:W-:Y:S02]  /*7010*/  @P3 IADD3 R27, PT, PT, -R13.reuse, R27, R28.reuse ;  /* 0x0000001b0d1b3210 */ /* 0x140fe40007ffe11c */
[----:B------:R-:W-:Y:S01]  /*7020*/  @P4 IADD3 R31, PT, PT, -R13, R31, R28 ;  /* 0x0000001f0d1f4210 */ /* 0x000fe20007ffe11c */
[----:B------:R0:W-:Y:S01]  /*7030*/  @P5 STS [R19], R4 ;  /* 0x0000000413005388 */ /* 0x0001e20000000800 */
[----:B------:R-:W-:Y:S02]  /*7040*/  ISETP.NE.AND P5, PT, R32, RZ, PT ;  /* 0x000000ff2000720c */ /* 0x000fe40003fa5270 */
[----:B------:R-:W-:Y:S01]  /*7050*/  @P2 LEA R25, R25, UR4, 0x2 ;  /* 0x0000000419192c11 */ /* 0x000fe2000f8e10ff */
        /* <DEDUP_REMOVED lines=8> */
[C-C-:B------:R-:W-:Y:S01]  /*70e0*/  @P5 IADD3 R33, PT, PT, -R13.reuse, R33, R28.reuse ;  /* 0x000000210d215210 */ /* 0x140fe20007ffe11c */
[----:B------:R-:W-:Y:S02]  /*70f0*/  @P2 STS [R25], R8 ;  /* 0x0000000819002388 */ /* 0x000fe40000000800 */
[----:B------:R-:W-:-:S02]  /*7100*/  @P6 IADD3 R28, PT, PT, -R13, R37, R28 ;  /* 0x000000250d1c6210 */ /* 0x000fc40007ffe11c */
[----:B-1----:R-:W-:Y:S01]  /*7110*/  @P5 LEA R6, R33, UR4, 0x2 ;  /* 0x0000000421065c11 */ /* 0x002fe2000f8e10ff */
[----:B------:R1:W-:Y:S01]  /*7120*/  @P3 STS [R4], R9 ;  /* 0x0000000904003388 */ /* 0x0003e20000000800 */
[----:B------:R-:W-:Y:S01]  /*7130*/  @P0 IADD3 R34, PT, PT, -R13, R12, R34 ;  /* 0x0000000c0d220210 */ /* 0x000fe20007ffe122 */
[--C-:B0-----:R-:W-:Y:S01]  /*7140*/  IMAD.IADD R7, R14, 0x1, -R0.reuse ;  /* 0x000000010e077824 */ /* 0x101fe200078e0a00 */
[----:B------:R-:W-:Y:S01]  /*7150*/  @P6 LEA R28, R28, UR4, 0x2 ;  /* 0x000000041c1c6c11 */ /* 0x000fe2000f8e10ff */
[----:B------:R0:W-:Y:S01]  /*7160*/  @P4 STS [R31], R10 ;  /* 0x0000000a1f004388 */ /* 0x0001e20000000800 */
[----:B------:R-:W-:Y:S01]  /*7170*/  @P1 IMAD.IADD R5, R12, 0x1, -R13 ;  /* 0x000000010c051824 */ /* 0x000fe200078e0a0d */
[----:B------:R-:W-:Y:S02]  /*7180*/  @P0 LEA R34, R34, UR4, 0x2 ;  /* 0x0000000422220c11 */ /* 0x000fe4000f8e10ff */
[----:B------:R0:W-:Y:S02]  /*7190*/  @P5 STS [R6], R11 ;  /* 0x0000000b06005388 */ /* 0x0001e40000000800 */
[----:B------:R-:W-:Y:S01]  /*71a0*/  @P1 LEA R5, R5, UR4, 0x2 ;  /* 0x0000000405051c11 */ /* 0x000fe2000f8e10ff */
[----:B-1----:R-:W-:-:S04]  /*71b0*/  IMAD.IADD R9, R15, 0x1, -R0 ;  /* 0x000000010f097824 */ /* 0x002fc800078e0a00 */
[----:B------:R0:W-:Y:S04]  /*71c0*/  @P1 STS [R5], R16 ;  /* 0x0000001005001388 */ /* 0x0001e80000000800 */
[----:B------:R0:W-:Y:S01]  /*71d0*/  @P0 STS [R34], R17 ;  /* 0x0000001122000388 */ /* 0x0001e20000000800 */
[----:B------:R-:W-:-:S03]  /*71e0*/  ISETP.GE.AND P0, PT, R2, R9, PT ;  /* 0x000000090200720c */ /* 0x000fc60003f06270 */
[----:B------:R0:W-:Y:S01]  /*71f0*/  @P6 STS [R28], R3 ;  /* 0x000000031c006388 */ /* 0x0001e20000000800 */
[----:B------:R-:W-:Y:S09]  /*7200*/  BAR.SYNC.DEFER_BLOCKING 0x0 ;  /* 0x0000000000007b1d */ /* 0x000ff20000010000 */
[----:B0-----:R-:W-:Y:S05]  /*7210*/  @P0 BRA `(.L_x_3019) ;  /* 0x0000000400fc0947 */ /* 0x001fea0003800000 */
[----:B------:R-:W0:Y:S01]  /*7220*/  LDCU UR5, c[0x0][0x3a8] ;  /* 0x00007500ff0577ac */ /* 0x000e220008000800 */
[----:B------:R-:W-:Y:S01]  /*7230*/  IMAD.IADD R38, R38, 0x1, R2 ;  /* 0x0000000126267824 */ /* 0x000fe200078e0202 */
[----:B------:R-:W-:Y:S04]  /*7240*/  BSSY.RECONVERGENT B1, `(.L_x_3020) ;  /* 0x0000018000017945 */ /* 0x000fe80003800200 */
[----:B0-----:R-:W-:-:S05]  /*7250*/  IADD3 R38, PT, PT, -R38, UR5, R15 ;  /* 0x0000000526267c10 */ /* 0x001fca000fffe10f */
[----:B------:R-:W-:-:S05]  /*7260*/  VIADD R38, R38, 0xfffffd3f ;  /* 0xfffffd3f26267836 */ /* 0x000fca0000000000 */
        /* <DEDUP_REMOVED lines=13> */
.L_x_3022:
        /* <DEDUP_REMOVED lines=8> */
.L_x_3021:
[----:B------:R-:W-:Y:S05]  /*73c0*/  BSYNC.RECONVERGENT B1 ;  /* 0x0000000000017941 */ /* 0x000fea0003800200 */
.L_x_3020:
[----:B------:R-:W-:Y:S05]  /*73d0*/  @!P1 BRA `(.L_x_3019) ;  /* 0x00000004008c9947 */ /* 0x000fea0003800000 */
[----:B------:R-:W0:Y:S01]  /*73e0*/  LDCU.64 UR6, c[0x0][0x388] ;  /* 0x00007100ff0677ac */ /* 0x000e220008000a00 */
[----:B------:R-:W-:Y:S01]  /*73f0*/  IMAD.IADD R0, R9, 0x1, -R2 ;  /* 0x0000000109007824 */ /* 0x000fe200078e0a02 */
[----:B------:R-:W-:Y:S01]  /*7400*/  BSSY.RECONVERGENT B1, `(.L_x_3023) ;  /* 0x0000039000017945 */ /* 0x000fe20003800200 */
[----:B-1----:R-:W-:Y:S01]  /*7410*/  IMAD.IADD R3, R2, 0x1, R13 ;  /* 0x0000000102037824 */ /* 0x002fe200078e020d */
[----:B------:R-:W-:Y:S02]  /*7420*/  PLOP3.LUT P0, PT, PT, PT, PT, 0x80, 0x8 ;  /* 0x000000000008781c */ /* 0x000fe40003f0f070 */
[----:B------:R-:W-:Y:S02]  /*7430*/  ISETP.GT.AND P1, PT, R0, 0x300, PT ;  /* 0x000003000000780c */ /* 0x000fe40003f24270 */
[----:B------:R-:W-:-:S05]  /*7440*/  LEA R0, R2, UR4, 0x2 ;  /* 0x0000000402007c11 */ /* 0x000fca000f8e10ff */
[----:B------:R-:W-:Y:S01]  /*7450*/  VIADD R0, R0, 0x200 ;  /* 0x0000020000007836 */ /* 0x000fe20000000000 */
[----:B0-----:R-:W-:-:S04]  /*7460*/  UIADD3 UR6, UP0, UPT, UR6, 0x200, URZ ;  /* 0x0000020006067890 */ /* 0x001fc8000ff1e0ff */
[----:B------:R-:W-:Y:S02]  /*7470*/  UIADD3.X UR7, UPT, UPT, URZ, UR7, URZ, UP0, !UPT ;  /* 0x00000007ff077290 */ /* 0x000fe400087fe4ff */
[----:B------:R-:W-:-:S04]  /*7480*/  IMAD.U32 R4, RZ, RZ, UR6 ;  /* 0x00000006ff047e24 */ /* 0x000fc8000f8e00ff */
[----:B------:R-:W-:Y:S01]  /*7490*/  IMAD.U32 R5, RZ, RZ, UR7 ;  /* 0x00000007ff057e24 */ /* 0x000fe2000f8e00ff */
[----:B------:R-:W-:Y:S06]  /*74a0*/  @!P1 BRA `(.L_x_3024) ;  /* 0x0000000000b89947 */ /* 0x000fec0003800000 */
[----:B------:R-:W-:Y:S01]  /*74b0*/  PLOP3.LUT P0, PT, PT, PT, PT, 0x8, 0x80 ;  /* 0x000000000080781c */ /* 0x000fe20003f0e170 */
[----:B------:R-:W-:-:S12]  /*74c0*/  VIADD R51, R9, 0xfffffd00 ;  /* 0xfffffd0009337836 */ /* 0x000fd80000000000 */
.L_x_3025:
        /* <DEDUP_REMOVED lines=44> */
.L_x_3024:
[----:B------:R-:W-:Y:S05]  /*7790*/  BSYNC.RECONVERGENT B1 ;  /* 0x0000000000017941 */ /* 0x000fea0003800200 */
.L_x_3023:
[----:B------:R-:W-:Y:S01]  /*77a0*/  IMAD.IADD R6, R9, 0x1, -R2 ;  /* 0x0000000109067824 */ /* 0x000fe200078e0a02 */
[----:B------:R-:W-:Y:S04]  /*77b0*/  BSSY.RECONVERGENT B1, `(.L_x_3026) ;  /* 0x000001a000017945 */ /* 0x000fe80003800200 */
[----:B------:R-:W-:-:S13]  /*77c0*/  ISETP.GT.AND P1, PT, R6, 0x100, PT ;  /* 0x000001000600780c */ /* 0x000fda0003f24270 */
[----:B------:R-:W-:Y:S05]  /*77d0*/  @!P1 BRA `(.L_x_3027) ;  /* 0x00000000005c9947 */ /* 0x000fea0003800000 */
[----:B-1----:R-:W0:Y:S01]  /*77e0*/  LDS R15, [R0+-0x200] ;  /* 0xfffe0000000f7984 */ /* 0x002e220000000800 */
        /* <DEDUP_REMOVED lines=22> */
.L_x_3027:
[----:B------:R-:W-:Y:S05]  /*7950*/  BSYNC.RECONVERGENT B1 ;  /* 0x0000000000017941 */ /* 0x000fea0003800200 */
.L_x_3026:
[----:B------:R-:W-:-:S13]  /*7960*/  ISETP.LT.OR P0, PT, R2, R9, P0 ;  /* 0x000000090200720c */ /* 0x000fda0000701670 */
[----:B------:R-:W-:Y:S05]  /*7970*/  @!P0 BRA `(.L_x_3019) ;  /* 0x0000000000248947 */ /* 0x000fea0003800000 */
[----:B------:R-:W2:Y:S01]  /*7980*/  LDS R9, [R0+-0x200] ;  /* 0xfffe000000097984 */ /* 0x000ea20000000800 */
[----:B------:R-:W-:-:S03]  /*7990*/  IMAD.WIDE R4, R3, 0x4, R4 ;  /* 0x0000000403047825 */ /* 0x000fc600078e0204 */
[----:B01----:R-:W0:Y:S04]  /*79a0*/  LDS R11, [R0+-0x100] ;  /* 0xffff0000000b7984 */ /* 0x003e280000000800 */
[----:B------:R-:W1:Y:S04]  /*79b0*/  LDS R13, [R0] ;  /* 0x00000000000d7984 */ /* 0x000e680000000800 */
[----:B------:R-:W3:Y:S04]  /*79c0*/  LDS R15, [R0+0x100] ;  /* 0x00010000000f7984 */ /* 0x000ee80000000800 */
[----:B--2---:R2:W-:Y:S04]  /*79d0*/  STG.E desc[UR8][R4.64+-0x200], R9 ;  /* 0xfffe000904007986 */ /* 0x0045e8000c101908 */
[----:B0-----:R2:W-:Y:S04]  /*79e0*/  STG.E desc[UR8][R4.64+-0x100], R11 ;  /* 0xffff000b04007986 */ /* 0x0015e8000c101908 */
[----:B-1----:R2:W-:Y:S04]  /*79f0*/  STG.E desc[UR8][R4.64], R13 ;  /* 0x0000000d04007986 */ /* 0x0025e8000c101908 */
[----:B---3--:R2:W-:Y:S02]  /*7a00*/  STG.E desc[UR8][R4.64+0x100], R15 ;  /* 0x0001000f04007986 */ /* 0x0085e4000c101908 */
.L_x_3019:
[----:B------:R-:W-:Y:S05]  /*7a10*/  BSYNC.RECONVERGENT B0 ;  /* 0x0000000000007941 */ /* 0x000fea0003800200 */
.L_x_3018:
[----:B------:R-:W-:Y:S06]  /*7a20*/  BAR.SYNC.DEFER_BLOCKING 0x0 ;  /* 0x0000000000007b1d */ /* 0x000fec0000010000 */
.L_x_2998:
[----:B------:R-:W3:Y:S02]  /*7a30*/  S2R R0, SR_TID.X ;  /* 0x0000000000007919 */ /* 0x000ee40000002100 */
[----:B---3--:R-:W-:-:S13]  /*7a40*/  ISETP.NE.AND P0, PT, R0, RZ, PT ;  /* 0x000000ff0000720c */ /* 0x008fda0003f05270 */
[----:B------:R-:W-:Y:S05]  /*7a50*/  @P0 EXIT ;  /* 0x000000000000094d */ /* 0x000fea0003800000 */
[----:B01--4-:R-:W0:Y:S02]  /*7a60*/  LDC.64 R2, c[0x0][0x3a0] ;  /* 0x0000e800ff027b82 */ /* 0x013e240000000a00 */
[----:B0-----:R-:W-:Y:S01]  /*7a70*/  STG.E desc[UR8][R2.64], R7 ;  /* 0x0000000702007986 */ /* 0x001fe2000c101908 */
[----:B------:R-:W-:Y:S05]  /*7a80*/  EXIT ;  /* 0x000000000000794d */ /* 0x000fea0003800000 */
.L_x_2959:
[----:B------:R-:W-:Y:S01]  /*7a90*/  BSSY B0, `(.L_x_3028) ;  /* 0x0000006000007945 */ /* 0x000fe20003800000 */
[----:B------:R-:W-:Y:S01]  /*7aa0*/  PLOP3.LUT P0, PT, P0, PT, PT, 0x8, 0x80 ;  /* 0x000000000080781c */ /* 0x000fe2000070e170 */
[----:B------:R-:W-:-:S12]  /*7ab0*/  IMAD.MOV.U32 R28, RZ, RZ, -0x1 ;  /* 0xffffffffff1c7424 */ /* 0x000fd800078e00ff */
[----:B------:R-:W-:Y:S05]  /*7ac0*/  WARPSYNC.COLLECTIVE R28, `(.L_x_3029) ;  /* 0x000000001c087348 */ /* 0x000fea0003c00000 */
[----:B------:R-:W-:Y:S01]  /*7ad0*/  VOTE.ANY P0, P0 ;  /* 0x0000000000ff7806 */ /* 0x000fe20000000100 */
[----:B------:R-:W-:-:S12]  /*7ae0*/  ENDCOLLECTIVE ;  /* 0x000000000000791b */ /* 0x000fd80003800000 */
.L_x_3029:
[----:B------:R-:W-:Y:S05]  /*7af0*/  BSYNC B0 ;  /* 0x0000000000007941 */ /* 0x000fea0003800000 */
.L_x_3028:
[----:B------:R-:W-:Y:S05]  /*7b00*/  BRA `(.L_x_3030) ;  /* 0xffffffa800987947 */ /* 0x000fea000383ffff */
.L_x_2963:
[----:B------:R-:W-:Y:S01]  /*7b10*/  BSSY B0, `(.L_x_3031) ;  /* 0x0000006000007945 */ /* 0x000fe20003800000 */
[----:B------:R-:W-:Y:S01]  /*7b20*/  PLOP3.LUT P0, PT, P0, PT, PT, 0x8, 0x80 ;  /* 0x000000000080781c */ /* 0x000fe2000070e170 */
[----:B------:R-:W-:-:S12]  /*7b30*/  IMAD.MOV.U32 R28, RZ, RZ, -0x1 ;  /* 0xffffffffff1c7424 */ /* 0x000fd800078e00ff */
[----:B------:R-:W-:Y:S05]  /*7b40*/  WARPSYNC.COLLECTIVE R28, `(.L_x_3032) ;  /* 0x000000001c087348 */ /* 0x000fea0003c00000 */
[----:B------:R-:W-:Y:S01]  /*7b50*/  VOTE.ANY P0, P0 ;  /* 0x0000000000ff7806 */ /* 0x000fe20000000100 */
[----:B------:R-:W-:-:S12]  /*7b60*/  ENDCOLLECTIVE ;  /* 0x000000000000791b */ /* 0x000fd80003800000 */
.L_x_3032:
[----:B------:R-:W-:Y:S05]  /*7b70*/  BSYNC B0 ;  /* 0x0000000000007941 */ /* 0x000fea0003800000 */
.L_x_3031:
[----:B------:R-:W-:Y:S05]  /*7b80*/  BRA `(.L_x_3033) ;  /* 0xffffffa800a87947 */ /* 0x000fea000383ffff */
.L_x_2965:
[----:B------:R-:W0:Y:S01]  /*7b90*/  S2R R20, SR_GEMASK ;  /* 0x0000000000147919 */ /* 0x000e220000003c00 */
[----:B------:R-:W-:Y:S01]  /*7ba0*/  BSSY B0, `(.L_x_3034) ;  /* 0x0000007000007945 */ /* 0x000fe20003800000 */
[----:B------:R-:W-:Y:S01]  /*7bb0*/  IMAD.IADD R50, R50, 0x1, R41 ;  /* 0x0000000132327824 */ /* 0x000fe200078e0229 */
[----:B------:R-:W-:Y:S01]  /*7bc0*/  PLOP3.LUT P0, PT, P0, PT, PT, 0x8, 0x80 ;  /* 0x000000000080781c */ /* 0x000fe2000070e170 */
[----:B------:R-:W-:-:S12]  /*7bd0*/  IMAD.MOV.U32 R28, RZ, RZ, -0x1 ;  /* 0xffffffffff1c7424 */ /* 0x000fd800078e00ff */
[----:B0-----:R-:W-:Y:S05]  /*7be0*/  WARPSYNC.COLLECTIVE R28, `(.L_x_3035) ;  /* 0x000000001c087348 */ /* 0x001fea0003c00000 */
[----:B------:R-:W-:Y:S01]  /*7bf0*/  VOTE.ANY R28, PT, P0 ;  /* 0x00000000001c7806 */ /* 0x000fe200000e0100 */
[----:B0-----:R-:W-:Y:S06]  /*7c00*/  ENDCOLLECTIVE ;  /* 0x000000000000791b */ /* 0x001fec0003800000 */
.L_x_3035:
[----:B------:R-:W-:Y:S05]  /*7c10*/  BSYNC B0 ;  /* 0x0000000000007941 */ /* 0x000fea0003800000 */
.L_x_3034:
[----:B------:R-:W-:Y:S01]  /*7c20*/  LOP3.LUT R28, R28, 0x80000000, R20, 0xec, !PT ;  /* 0x800000001c1c7812 */ /* 0x000fe200078eec14 */
[----:B------:R-:W-:Y:S01]  /*7c30*/  IMAD.MOV.U32 R29, RZ, RZ, 0x1 ;  /* 0x00000001ff1d7424 */ /* 0x000fe200078e00ff */
[----:B------:R-:W-:Y:S01]  /*7c40*/  ISETP.NE.AND P0, PT, R22, 0x65, PT ;  /* 0x000000651600780c */ /* 0x000fe20003f05270 */
[----:B------:R-:W-:Y:S02]  /*7c50*/  VIADD R43, R38, 0x2 ;  /* 0x00000002262b7836 */ /* 0x000fe40000000000 */
[----:B------:R-:W-:Y:S02]  /*7c60*/  VIADD R13, R28, 0xffffffff ;  /* 0xffffffff1c0d7836 */ /* 0x000fe40000000000 */
[C---:B------:R-:W-:Y:S02]  /*7c70*/  VIADD R42, R38.reuse, 0x4 ;  /* 0x00000004262a7836 */ /* 0x040fe40000000000 */
[----:B------:R-:W-:Y:S01]  /*7c80*/  VIADD R44, R38, 0x10 ;  /* 0x00000010262c7836 */ /* 0x000fe20000000000 */
[----:B------:R-:W-:Y:S01]  /*7c90*/  LOP3.LUT R22, R28, R13, RZ, 0xc, !PT ;  /* 0x0000000d1c167212 */ /* 0x000fe200078e0cff */
[----:B------:R-:W-:-:S02]  /*7ca0*/  IMAD.MOV.U32 R13, RZ, RZ, R23 ;  /* 0x000000ffff0d7224 */ /* 0x000fc400078e0017 */
[----:B------:R-:W-:Y:S01]  /*7cb0*/  IMAD.MOV.U32 R28, RZ, RZ, -0x1 ;  /* 0xffffffffff1c7424 */ /* 0x000fe200078e00ff */
[----:B------:R0:W1:Y:S06]  /*7cc0*/  POPC R48, R22 ;  /* 0x0000001600307309 */ /* 0x00006c0000000000 */
[----:B01----:R-:W-:Y:S05]  /*7cd0*/  WARPSYNC.COLLECTIVE R28, `(.L_x_3036) ;  /* 0x000000001c087348 */ /* 0x003fea0003c00000 */
[----:B-1----:R1:W2:Y:S02]  /*7ce0*/  SHFL.DOWN P3, R49, R13, R29, R48 ;  /* 0x0800001d0d317389 */ /* 0x0022a40000060030 */
[----:B012---:R-:W-:Y:S05]  /*7cf0*/  ENDCOLLECTIVE ;  /* 0x000000000000791b */ /* 0x007fea0003800000 */
.L_x_3036:
[----:B------:R-:W-:Y:S01]  /*7d00*/  IMAD.MOV.U32 R29, RZ, RZ, 0x2 ;  /* 0x00000002ff1d7424 */ /* 0x000fe200078e00ff */
[----:B------:R-:W-:-:S04]  /*7d10*/  ISETP.GE.AND P3, PT, R38, R48, PT ;  /* 0x000000302600720c */ /* 0x000fc80003f66270 */
[----:B------:R-:W-:-:S05]  /*7d20*/  SEL R40, R49, RZ, !P3 ;  /* 0x000000ff31287207 */ /* 0x000fca0005800000 */
[----:B------:R-:W-:Y:S02]  /*7d30*/  IMAD.IADD R45, R40, 0x1, R23 ;  /* 0x00000001282d7824 */ /* 0x000fe400078e0217 */
[----:B------:R-:W-:Y:S02]  /*7d40*/  VIADD R40, R38, 0x8 ;  /* 0x0000000826287836 */ /* 0x000fe40000000000 */
[----:B------:R-:W-:-:S07]  /*7d50*/  IMAD.MOV.U32 R13, RZ, RZ, R45 ;  /* 0x000000ffff0d7224 */ /* 0x000fce00078e002d */
[----:B------:R-:W-:Y:S05]  /*7d60*/  WARPSYNC.COLLECTIVE R28, `(.L_x_3037) ;  /* 0x000000001c087348 */ /* 0x000fea0003c00000 */
[----:B------:R0:W1:Y:S02]  /*7d70*/  SHFL.DOWN P3, R49, R13, R29, R48 ;  /* 0x0800001d0d317389 */ /* 0x0000640000060030 */
[----:B01----:R-:W-:Y:S05]  /*7d80*/  ENDCOLLECTIVE ;  /* 0x000000000000791b */ /* 0x003fea0003800000 */
.L_x_3037:
        /* <DEDUP_REMOVED lines=8> */
.L_x_3038:
        /* <DEDUP_REMOVED lines=8> */
.L_x_3039:
        /* <DEDUP_REMOVED lines=8> */
.L_x_3040:
[----:B------:R-:W-:Y:S05]  /*7f10*/  WARPSYNC.COLLECTIVE R28, `(.L_x_3041) ;  /* 0x000000001c087348 */ /* 0x000fea0003c00000 */
[----:B------:R-:W-:Y:S01]  /*7f20*/  VOTE.ALL P0, P0 ;  /* 0x0000000000ff7806 */ /* 0x000fe20000000000 */
[----:B------:R-:W-:-:S12]  /*7f30*/  ENDCOLLECTIVE ;  /* 0x000000000000791b */ /* 0x000fd80003800000 */
.L_x_3041:
[----:B------:R-:W-:-:S04]  /*7f40*/  ISETP.GT.AND P3, PT, R44, R48, PT ;  /* 0x000000302c00720c */ /* 0x000fc80003f64270 */
[----:B------:R-:W-:-:S05]  /*7f50*/  SEL R22, R49, RZ, !P3 ;  /* 0x000000ff31167207 */ /* 0x000fca0005800000 */
[----:B------:R-:W-:Y:S02]  /*7f60*/  IMAD.IADD R41, R23, 0x1, R22 ;  /* 0x0000000117297824 */ /* 0x000fe400078e0216 */
[----:B------:R-:W0:Y:S02]  /*7f70*/  LDC.64 R22, c[0x0][0x3b0] ;  /* 0x0000ec00ff167b82 */ /* 0x000e240000000a00 */
[----:B0-----:R-:W-:-:S05]  /*7f80*/  IADD3 R45, P3, PT, R22, 0x100, RZ ;  /* 0x00000100162d7810 */ /* 0x001fca0007f7e0ff */
[----:B------:R-:W-:Y:S01]  /*7f90*/  IMAD.X R51, RZ, RZ, R23, P3 ;  /* 0x000000ffff337224 */ /* 0x000fe200018e0617 */
[----:B------:R-:W-:Y:S07]  /*7fa0*/  BRA `(.L_x_3042) ;  /* 0xffffffa800407947 */ /* 0x000fee000383ffff */
.L_x_2967:
[----:B------:R-:W-:Y:S01]  /*7fb0*/  BSSY B0, `(.L_x_3043) ;  /* 0x0000006000007945 */ /* 0x000fe20003800000 */
[----:B------:R-:W-:Y:S01]  /*7fc0*/  PLOP3.LUT P0, PT, P0, PT, PT, 0x8, 0x80 ;  /* 0x000000000080781c */ /* 0x000fe2000070e170 */
[----:B------:R-:W-:-:S12]  /*7fd0*/  IMAD.MOV.U32 R28, RZ, RZ, -0x1 ;  /* 0xffffffffff1c7424 */ /* 0x000fd800078e00ff */
[----:B------:R-:W-:Y:S05]  /*7fe0*/  WARPSYNC.COLLECTIVE R28, `(.L_x_3044) ;  /* 0x000000001c087348 */ /* 0x000fea0003c00000 */
[----:B------:R-:W-:Y:S01]  /*7ff0*/  VOTE.ANY P0, P0 ;  /* 0x0000000000ff7806 */ /* 0x000fe20000000100 */
[----:B------:R-:W-:-:S12]  /*8000*/  ENDCOLLECTIVE ;  /* 0x000000000000791b */ /* 0x000fd80003800000 */
.L_x_3044:
[----:B------:R-:W-:Y:S05]  /*8010*/  BSYNC B0 ;  /* 0x0000000000007941 */ /* 0x000fea0003800000 */
.L_x_3043:
[----:B------:R-:W-:Y:S05]  /*8020*/  BRA `(.L_x_3045) ;  /* 0xffffffa800487947 */ /* 0x000fea000383ffff */
.L_x_2971:
[----:B------:R-:W-:Y:S01]  /*8030*/  BSSY B0, `(.L_x_3046) ;  /* 0x0000006000007945 */ /* 0x000fe20003800000 */
[----:B------:R-:W-:Y:S01]  /*8040*/  PLOP3.LUT P0, PT, P0, PT, PT, 0x8, 0x80 ;  /* 0x000000000080781c */ /* 0x000fe2000070e170 */
[----:B------:R-:W-:-:S12]  /*8050*/  IMAD.MOV.U32 R28, RZ, RZ, -0x1 ;  /* 0xffffffffff1c7424 */ /* 0x000fd800078e00ff */
[----:B------:R-:W-:Y:S05]  /*8060*/  WARPSYNC.COLLECTIVE R28, `(.L_x_3047) ;  /* 0x000000001c087348 */ /* 0x000fea0003c00000 */
[----:B------:R-:W-:Y:S01]  /*8070*/  VOTE.ANY P0, P0 ;  /* 0x0000000000ff7806 */ /* 0x000fe20000000100 */
[----:B------:R-:W-:-:S12]  /*8080*/  ENDCOLLECTIVE ;  /* 0x000000000000791b */ /* 0x000fd80003800000 */
.L_x_3047:
[----:B------:R-:W-:Y:S05]  /*8090*/  BSYNC B0 ;  /* 0x0000000000007941 */ /* 0x000fea0003800000 */
.L_x_3046:
[----:B------:R-:W-:Y:S05]  /*80a0*/  BRA `(.L_x_3048) ;  /* 0xffffffa800587947 */ /* 0x000fea000383ffff */
.L_x_2973:
[----:B------:R-:W-:Y:S01]  /*80b0*/  BSSY B0, `(.L_x_3049) ;  /* 0x0000006000007945 */ /* 0x000fe20003800000 */
[----:B------:R-:W-:Y:S01]  /*80c0*/  PLOP3.LUT P0, PT, P0, PT, PT, 0x8, 0x80 ;  /* 0x000000000080781c */ /* 0x000fe2000070e170 */
[----:B------:R-:W-:-:S12]  /*80d0*/  IMAD.MOV.U32 R28, RZ, RZ, -0x1 ;  /* 0xffffffffff1c7424 */ /* 0x000fd800078e00ff */
[----:B------:R-:W-:Y:S05]  /*80e0*/  WARPSYNC.COLLECTIVE R28, `(.L_x_3050) ;  /* 0x000000001c087348 */ /* 0x000fea0003c00000 */
[----:B------:R-:W-:Y:S01]  /*80f0*/  VOTE.ANY R28, PT, P0 ;  /* 0x00000000001c7806 */ /* 0x000fe200000e0100 */
[----:B------:R-:W-:Y:S06]  /*8100*/  ENDCOLLECTIVE ;  /* 0x000000000000791b */ /* 0x000fec0003800000 */
.L_x_3050:
[----:B------:R-:W-:Y:S05]  /*8110*/  BSYNC B0 ;  /* 0x0000000000007941 */ /* 0x000fea0003800000 */
.L_x_3049:
[----:B------:R-:W-:Y:S01]  /*8120*/  LOP3.LUT R28, R28, 0x80000000, R20, 0xec, !PT ;  /* 0x800000001c1c7812 */ /* 0x000fe200078eec14 */
[----:B------:R-:W-:Y:S02]  /*8130*/  IMAD.MOV.U32 R29, RZ, RZ, 0x1 ;  /* 0x00000001ff1d7424 */ /* 0x000fe400078e00ff */
[----:B------:R-:W-:Y:S02]  /*8140*/  VIADD R50, R50, 0xffffffe0 ;  /* 0xffffffe032327836 */ /* 0x000fe40000000000 */
[----:B------:R-:W-:-:S05]  /*8150*/  VIADD R13, R28, 0xffffffff ;  /* 0xffffffff1c0d7836 */ /* 0x000fca0000000000 */
[----:B------:R-:W-:Y:S01]  /*8160*/  LOP3.LUT R52, R28, R13, RZ, 0xc, !PT ;  /* 0x0000000d1c347212 */ /* 0x000fe200078e0cff */
[----:B------:R-:W-:Y:S02]  /*8170*/  IMAD.MOV.U32 R13, RZ, RZ, R23 ;  /* 0x000000ffff0d7224 */ /* 0x000fe400078e0017 */
[----:B------:R-:W-:Y:S01]  /*8180*/  IMAD.MOV.U32 R28, RZ, RZ, -0x1 ;  /* 0xffffffffff1c7424 */ /* 0x000fe200078e00ff */
[----:B------:R0:W1:Y:S06]  /*8190*/  POPC R48, R52 ;  /* 0x0000003400307309 */ /* 0x00006c0000000000 */
[----:B01----:R-:W-:Y:S05]  /*81a0*/  WARPSYNC.COLLECTIVE R28, `(.L_x_3051) ;  /* 0x000000001c087348 */ /* 0x003fea0003c00000 */
[----:B-1----:R1:W2:Y:S02]  /*81b0*/  SHFL.DOWN P3, R49, R13, R29, R48 ;  /* 0x0800001d0d317389 */ /* 0x0022a40000060030 */
[----:B012---:R-:W-:Y:S05]  /*81c0*/  ENDCOLLECTIVE ;  /* 0x000000000000791b */ /* 0x007fea0003800000 */
.L_x_3051:
        /* <DEDUP_REMOVED lines=9> */
.L_x_3052:
        /* <DEDUP_REMOVED lines=8> */
.L_x_3053:
        /* <DEDUP_REMOVED lines=8> */
.L_x_3054:
        /* <DEDUP_REMOVED lines=8> */
.L_x_3055:
[----:B------:R-:W-:Y:S02]  /*83e0*/  SEL R52, R49, RZ, !P0 ;  /* 0x000000ff31347207 */ /* 0x000fe40004000000 */
[----:B------:R-:W-:Y:S02]  /*83f0*/  ISETP.NE.AND P0, PT, R22, 0x65, PT ;  /* 0x000000651600780c */ /* 0x000fe40003f05270 */
[----:B------:R-:W-:-:S11]  /*8400*/  IADD3 R41, PT, PT, R53, R52, R41 ;  /* 0x0000003435297210 */ /* 0x000fd60007ffe029 */
[----:B------:R-:W-:Y:S05]  /*8410*/  WARPSYNC.COLLECTIVE R28, `(.L_x_3056) ;  /* 0x000000001c087348 */ /* 0x000fea0003c00000 */
[----:B------:R-:W-:Y:S01]  /*8420*/  VOTE.ALL P0, P0 ;  /* 0x0000000000ff7806 */ /* 0x000fe20000000000 */
[----:B------:R-:W-:-:S12]  /*8430*/  ENDCOLLECTIVE ;  /* 0x000000000000791b */ /* 0x000fd80003800000 */
.L_x_3056:
[----:B------:R-:W-:Y:S05]  /*8440*/  BRA `(.L_x_3057) ;  /* 0xffffffa400f07947 */ /* 0x000fea000383ffff */
.L_x_3002:
[----:B------:R-:W-:Y:S01]  /*8450*/  BSSY B0, `(.L_x_3058) ;  /* 0x0000006000007945 */ /* 0x000fe20003800000 */
[----:B------:R-:W-:Y:S01]  /*8460*/  PLOP3.LUT P0, PT, P0, PT, PT, 0x8, 0x80 ;  /* 0x000000000080781c */ /* 0x000fe2000070e170 */
[----:B------:R-:W-:-:S12]  /*8470*/  IMAD.MOV.U32 R28, RZ, RZ, -0x1 ;  /* 0xffffffffff1c7424 */ /* 0x000fd800078e00ff */
[----:B------:R-:W-:Y:S05]  /*8480*/  WARPSYNC.COLLECTIVE R28, `(.L_x_3059) ;  /* 0x000000001c087348 */ /* 0x000fea0003c00000 */
[----:B------:R-:W-:Y:S01]  /*8490*/  VOTE.ANY P0, P0 ;  /* 0x0000000000ff7806 */ /* 0x000fe20000000100 */
[----:B------:R-:W-:-:S12]  /*84a0*/  ENDCOLLECTIVE ;  /* 0x000000000000791b */ /* 0x000fd80003800000 */
.L_x_3059:
[----:B------:R-:W-:Y:S05]  /*84b0*/  BSYNC B0 ;  /* 0x0000000000007941 */ /* 0x000fea0003800000 */
.L_x_3058:
[----:B------:R-:W-:Y:S05]  /*84c0*/  BRA `(.L_x_3060) ;  /* 0xffffffe000607947 */ /* 0x000fea000383ffff */
.L_x_3006:
[----:B------:R-:W-:Y:S01]  /*84d0*/  BSSY B0, `(.L_x_3061) ;  /* 0x0000006000007945 */ /* 0x000fe20003800000 */
[----:B------:R-:W-:Y:S01]  /*84e0*/  PLOP3.LUT P0, PT, P0, PT, PT, 0x8, 0x80 ;  /* 0x000000000080781c */ /* 0x000fe2000070e170 */
[----:B------:R-:W-:-:S12]  /*84f0*/  IMAD.MOV.U32 R28, RZ, RZ, -0x1 ;  /* 0xffffffffff1c7424 */ /* 0x000fd800078e00ff */
[----:B------:R-:W-:Y:S05]  /*8500*/  WARPSYNC.COLLECTIVE R28, `(.L_x_3062) ;  /* 0x000000001c087348 */ /* 0x000fea0003c00000 */
[----:B------:R-:W-:Y:S01]  /*8510*/  VOTE.ANY P0, P0 ;  /* 0x0000000000ff7806 */ /* 0x000fe20000000100 */
[----:B------:R-:W-:-:S12]  /*8520*/  ENDCOLLECTIVE ;  /* 0x000000000000791b */ /* 0x000fd80003800000 */
.L_x_3062:
[----:B------:R-:W-:Y:S05]  /*8530*/  BSYNC B0 ;  /* 0x0000000000007941 */ /* 0x000fea0003800000 */
.L_x_3061:
[----:B------:R-:W-:Y:S05]  /*8540*/  BRA `(.L_x_3063) ;  /* 0xffffffe000707947 */ /* 0x000fea000383ffff */
.L_x_3008:
[----:B------:R-:W0:Y:S01]  /*8550*/  S2R R14, SR_GEMASK ;  /* 0x00000000000e7919 */ /* 0x000e220000003c00 */
[----:B------:R-:W-:Y:S01]  /*8560*/  BSSY B0, `(.L_x_3064) ;  /* 0x0000006000007945 */ /* 0x000fe20003800000 */
[----:B------:R-:W-:Y:S01]  /*8570*/  PLOP3.LUT P0, PT, P0, PT, PT, 0x8, 0x80 ;  /* 0x000000000080781c */ /* 0x000fe2000070e170 */
[----:B------:R-:W-:-:S12]  /*8580*/  IMAD.MOV.U32 R28, RZ, RZ, -0x1 ;  /* 0xffffffffff1c7424 */ /* 0x000fd800078e00ff */
[----:B0-----:R-:W-:Y:S05]  /*8590*/  WARPSYNC.COLLECTIVE R28, `(.L_x_3065) ;  /* 0x000000001c087348 */ /* 0x001fea0003c00000 */
[----:B------:R-:W-:Y:S01]  /*85a0*/  VOTE.ANY R28, PT, P0 ;  /* 0x00000000001c7806 */ /* 0x000fe200000e0100 */
[----:B0-----:R-:W-:Y:S06]  /*85b0*/  ENDCOLLECTIVE ;  /* 0x000000000000791b */ /* 0x001fec0003800000 */
.L_x_3065:
[----:B------:R-:W-:Y:S05]  /*85c0*/  BSYNC B0 ;  /* 0x0000000000007941 */ /* 0x000fea0003800000 */
.L_x_3064:
[----:B------:R-:W-:Y:S01]  /*85d0*/  LOP3.LUT R28, R28, 0x80000000, R14, 0xec, !PT ;  /* 0x800000001c1c7812 */ /* 0x000fe200078eec0e */
[----:B------:R-:W-:Y:S01]  /*85e0*/  VIADD R43, R40, 0x4 ;  /* 0x00000004282b7836 */ /* 0x000fe20000000000 */
[----:B------:R-:W-:Y:S01]  /*85f0*/  ISETP.NE.AND P0, PT, R12, 0x65, PT ;  /* 0x000000650c00780c */ /* 0x000fe20003f05270 */
[----:B------:R-:W-:Y:S02]  /*8600*/  VIADD R44, R40, 0x8 ;  /* 0x00000008282c7836 */ /* 0x000fe40000000000 */
[----:B------:R-:W-:Y:S02]  /*8610*/  VIADD R29, R28, 0xffffffff ;  /* 0xffffffff1c1d7836 */ /* 0x000fe40000000000 */
[----:B------:R-:W-:-:S03]  /*8620*/  VIADD R46, R40, 0x10 ;  /* 0x00000010282e7836 */ /* 0x000fc60000000000 */
[----:B------:R-:W-:Y:S01]  /*8630*/  LOP3.LUT R12, R28, R29, RZ, 0xc, !PT ;  /* 0x0000001d1c0c7212 */ /* 0x000fe200078e0cff */
[----:B------:R-:W-:Y:S02]  /*8640*/  IMAD.MOV.U32 R29, RZ, RZ, 0x1 ;  /* 0x00000001ff1d7424 */ /* 0x000fe400078e00ff */
[----:B------:R-:W-:Y:S01]  /*8650*/  IMAD.MOV.U32 R28, RZ, RZ, -0x1 ;  /* 0xffffffffff1c7424 */ /* 0x000fe200078e00ff */
[----:B------:R0:W1:Y:S06]  /*8660*/  POPC R48, R12 ;  /* 0x0000000c00307309 */ /* 0x00006c0000000000 */
[----:B01----:R-:W-:Y:S05]  /*8670*/  WARPSYNC.COLLECTIVE R28, `(.L_x_3066) ;  /* 0x000000001c087348 */ /* 0x003fea0003c00000 */
[----:B-1----:R1:W2:Y:S02]  /*8680*/  SHFL.DOWN P3, R49, R13, R29, R48 ;  /* 0x0800001d0d317389 */ /* 0x0022a40000060030 */
[----:B012---:R-:W-:Y:S05]  /*8690*/  ENDCOLLECTIVE ;  /* 0x000000000000791b */ /* 0x007fea0003800000 */
.L_x_3066:
        /* <DEDUP_REMOVED lines=9> */
.L_x_3067:
        /* <DEDUP_REMOVED lines=8> */
.L_x_3068:
        /* <DEDUP_REMOVED lines=8> */
.L_x_3069:
        /* <DEDUP_REMOVED lines=8> */
.L_x_3070:
[----:B------:R-:W-:Y:S05]  /*88b0*/  WARPSYNC.COLLECTIVE R28, `(.L_x_3071) ;  /* 0x000000001c087348 */ /* 0x000fea0003c00000 */
[----:B------:R-:W-:Y:S01]  /*88c0*/  VOTE.ALL P0, P0 ;  /* 0x0000000000ff7806 */ /* 0x000fe20000000000 */
[----:B------:R-:W-:-:S12]  /*88d0*/  ENDCOLLECTIVE ;  /* 0x000000000000791b */ /* 0x000fd80003800000 */
.L_x_3071:
[----:B------:R-:W-:-:S05]  /*88e0*/  LOP3.LUT R28, RZ, R2, RZ, 0x33, !PT ;  /* 0x00000002ff1c7212 */ /* 0x000fca00078e33ff */
[----:B------:R-:W-:Y:S01]  /*88f0*/  IMAD.IADD R28, R28, 0x1, R41 ;  /* 0x000000011c1c7824 */ /* 0x000fe200078e0229 */
[----:B------:R-:W-:-:S04]  /*8900*/  ISETP.GT.AND P3, PT, R46, R48, PT ;  /* 0x000000302e00720c */ /* 0x000fc80003f64270 */
[----:B------:R-:W-:-:S05]  /*8910*/  SEL R12, R49, RZ, !P3 ;  /* 0x000000ff310c7207 */ /* 0x000fca0005800000 */
[----:B------:R-:W-:Y:S02]  /*8920*/  IMAD.IADD R45, R51, 0x1, R12 ;  /* 0x00000001332d7824 */ /* 0x000fe400078e020c */
[----:B------:R-:W0:Y:S02]  /*8930*/  LDC.64 R12, c[0x0][0x3b0] ;  /* 0x0000ec00ff0c7b82 */ /* 0x000e240000000a00 */
[----:B0-----:R-:W-:-:S05]  /*8940*/  IADD3 R47, P3, PT, R12, 0x100, RZ ;  /* 0x000001000c2f7810 */ /* 0x001fca0007f7e0ff */
[----:B------:R-:W-:Y:S01]  /*8950*/  IMAD.X R50, RZ, RZ, R13, P3 ;  /* 0x000000ffff327224 */ /* 0x000fe200018e060d */
[----:B------:R-:W-:Y:S07]  /*8960*/  BRA `(.L_x_3072) ;  /* 0xffffffe0000c7947 */ /* 0x000fee000383ffff */
.L_x_3010:
[----:B------:R-:W-:Y:S01]  /*8970*/  BSSY B0, `(.L_x_3073) ;  /* 0x0000006000007945 */ /* 0x000fe20003800000 */
[----:B------:R-:W-:Y:S01]  /*8980*/  PLOP3.LUT P0, PT, P0, PT, PT, 0x8, 0x80 ;  /* 0x000000000080781c */ /* 0x000fe2000070e170 */
[----:B------:R-:W-:-:S12]  /*8990*/  IMAD.MOV.U32 R28, RZ, RZ, -0x1 ;  /* 0xffffffffff1c7424 */ /* 0x000fd800078e00ff */
[----:B------:R-:W-:Y:S05]  /*89a0*/  WARPSYNC.COLLECTIVE R28, `(.L_x_3074) ;  /* 0x000000001c087348 */ /* 0x000fea0003c00000 */
[----:B------:R-:W-:Y:S01]  /*89b0*/  VOTE.ANY P0, P0 ;  /* 0x0000000000ff7806 */ /* 0x000fe20000000100 */
[----:B------:R-:W-:-:S12]  /*89c0*/  ENDCOLLECTIVE ;  /* 0x000000000000791b */ /* 0x000fd80003800000 */
.L_x_3074:
[----:B------:R-:W-:Y:S05]  /*89d0*/  BSYNC B0 ;  /* 0x0000000000007941 */ /* 0x000fea0003800000 */
.L_x_3073:
[----:B------:R-:W-:Y:S05]  /*89e0*/  BRA `(.L_x_3075) ;  /* 0xffffffe000187947 */ /* 0x000fea000383ffff */
.L_x_3014:
[----:B------:R-:W-:Y:S01]  /*89f0*/  BSSY B0, `(.L_x_3076) ;  /* 0x0000006000007945 */ /* 0x000fe20003800000 */
[----:B------:R-:W-:Y:S01]  /*8a00*/  PLOP3.LUT P0, PT, P0, PT, PT, 0x8, 0x80 ;  /* 0x000000000080781c */ /* 0x000fe2000070e170 */
[----:B------:R-:W-:-:S12]  /*8a10*/  IMAD.MOV.U32 R28, RZ, RZ, -0x1 ;  /* 0xffffffffff1c7424 */ /* 0x000fd800078e00ff */
[----:B------:R-:W-:Y:S05]  /*8a20*/  WARPSYNC.COLLECTIVE R28, `(.L_x_3077) ;  /* 0x000000001c087348 */ /* 0x000fea0003c00000 */
[----:B------:R-:W-:Y:S01]  /*8a30*/  VOTE.ANY P0, P0 ;  /* 0x0000000000ff7806 */ /* 0x000fe20000000100 */
[----:B------:R-:W-:-:S12]  /*8a40*/  ENDCOLLECTIVE ;  /* 0x000000000000791b */ /* 0x000fd80003800000 */
.L_x_3077:
[----:B------:R-:W-:Y:S05]  /*8a50*/  BSYNC B0 ;  /* 0x0000000000007941 */ /* 0x000fea0003800000 */
.L_x_3076:
[----:B------:R-:W-:Y:S05]  /*8a60*/  BRA `(.L_x_3078) ;  /* 0xffffffe000287947 */ /* 0x000fea000383ffff */
.L_x_3016:
[----:B------:R-:W-:Y:S01]  /*8a70*/  BSSY B0, `(.L_x_3079) ;  /* 0x0000006000007945 */ /* 0x000fe20003800000 */
[----:B------:R-:W-:Y:S01]  /*8a80*/  PLOP3.LUT P0, PT, P0, PT, PT, 0x8, 0x80 ;  /* 0x000000000080781c */ /* 0x000fe2000070e170 */
[----:B------:R-:W-:-:S12]  /*8a90*/  IMAD.MOV.U32 R28, RZ, RZ, -0x1 ;  /* 0xffffffffff1c7424 */ /* 0x000fd800078e00ff */
[----:B------:R-:W-:Y:S05]  /*8aa0*/  WARPSYNC.COLLECTIVE R28, `(.L_x_3080) ;  /* 0x000000001c087348 */ /* 0x000fea0003c00000 */
[----:B------:R-:W-:Y:S01]  /*8ab0*/  VOTE.ANY R28, PT, P0 ;  /* 0x00000000001c7806 */ /* 0x000fe200000e0100 */
[----:B------:R-:W-:Y:S06]  /*8ac0*/  ENDCOLLECTIVE ;  /* 0x000000000000791b */ /* 0x000fec0003800000 */
.L_x_3080:
[----:B------:R-:W-:Y:S05]  /*8ad0*/  BSYNC B0 ;  /* 0x0000000000007941 */ /* 0x000fea0003800000 */
.L_x_3079:
[----:B------:R-:W-:Y:S01]  /*8ae0*/  LOP3.LUT R28, R28, 0x80000000, R14, 0xec, !PT ;  /* 0x800000001c1c7812 */ /* 0x000fe200078eec0e */
[----:B------:R-:W-:-:S04]  /*8af0*/  VIADD R51, R51, 0xffffffe0 ;  /* 0xffffffe033337836 */ /* 0x000fc80000000000 */
[----:B------:R-:W-:-:S05]  /*8b00*/  VIADD R29, R28, 0xffffffff ;  /* 0xffffffff1c1d7836 */ /* 0x000fca0000000000 */
[----:B------:R-:W-:Y:S01]  /*8b10*/  LOP3.LUT R52, R28, R29, RZ, 0xc, !PT ;  /* 0x0000001d1c347212 */ /* 0x000fe200078e0cff */
[----:B------:R-:W-:Y:S02]  /*8b20*/  IMAD.MOV.U32 R29, RZ, RZ, 0x1 ;  /* 0x00000001ff1d7424 */ /* 0x000fe400078e00ff */
[----:B------:R-:W-:Y:S01]  /*8b30*/  IMAD.MOV.U32 R28, RZ, RZ, -0x1 ;  /* 0xffffffffff1c7424 */ /* 0x000fe200078e00ff */
[----:B------:R0:W1:Y:S06]  /*8b40*/  POPC R48, R52 ;  /* 0x0000003400307309 */ /* 0x00006c0000000000 */
[----:B01----:R-:W-:Y:S05]  /*8b50*/  WARPSYNC.COLLECTIVE R28, `(.L_x_3081) ;  /* 0x000000001c087348 */ /* 0x003fea0003c00000 */
[----:B-1----:R1:W2:Y:S02]  /*8b60*/  SHFL.DOWN P3, R49, R13, R29, R48 ;  /* 0x0800001d0d317389 */ /* 0x0022a40000060030 */
[----:B012---:R-:W-:Y:S05]  /*8b70*/  ENDCOLLECTIVE ;  /* 0x000000000000791b */ /* 0x007fea0003800000 */
.L_x_3081:
        /* <DEDUP_REMOVED lines=9> */
.L_x_3082:
        /* <DEDUP_REMOVED lines=8> */
.L_x_3083:
[----:B------:R-:W-:Y:S01]  /*8c90*/  IMAD.MOV.U32 R29, RZ, RZ, 0x8 ;  /* 0x00000008ff1d7424 */ /* 0x000fe200078e00ff */
[----:B------:R-:W-:Y:S02]  /*8ca0*/  SEL R49, R49, RZ, !P0 ;  /* 0x000000ff31317207 */ /* 0x000fe40004000000 */
[----:B------:R-:W-:-:S03]  /*8cb0*/  ISETP.GT.AND P0, PT, R44, R48, PT ;  /* 0x000000302c00720c */ /* 0x000fc60003f04270 */
[----:B------:R-:W-:-:S10]  /*8cc0*/  IMAD.IADD R13, R52, 0x1, R49 ;  /* 0x00000001340d7824 */ /* 0x000fd400078e0231 */
[----:B------:R-:W-:Y:S05]  /*8cd0*/  WARPSYNC.COLLECTIVE R28, `(.L_x_3084) ;  /* 0x000000001c087348 */ /* 0x000fea0003c00000 */
[----:B------:R0:W1:Y:S02]  /*8ce0*/  SHFL.DOWN P3, R49, R13, R29, R48 ;  /* 0x0800001d0d317389 */ /* 0x0000640000060030 */
[----:B01----:R-:W-:Y:S05]  /*8cf0*/  ENDCOLLECTIVE ;  /* 0x000000000000791b */ /* 0x003fea0003800000 */
.L_x_3084:
        /* <DEDUP_REMOVED lines=8> */
.L_x_3085:
[----:B------:R-:W-:Y:S02]  /*8d80*/  SEL R52, R49, RZ, !P0 ;  /* 0x000000ff31347207 */ /* 0x000fe40004000000 */
[----:B------:R-:W-:Y:S02]  /*8d90*/  ISETP.NE.AND P0, PT, R12, 0x65, PT ;  /* 0x000000650c00780c */ /* 0x000fe40003f05270 */
[----:B------:R-:W-:-:S11]  /*8da0*/  IADD3 R45, PT, PT, R53, R52, R45 ;  /* 0x00000034352d7210 */ /* 0x000fd60007ffe02d */
[----:B------:R-:W-:Y:S05]  /*8db0*/  WARPSYNC.COLLECTIVE R28, `(.L_x_3086) ;  /* 0x000000001c087348 */ /* 0x000fea0003c00000 */
[----:B------:R-:W-:Y:S01]  /*8dc0*/  VOTE.ALL P0, P0 ;  /* 0x0000000000ff7806 */ /* 0x000fe20000000000 */
[----:B------:R-:W-:-:S12]  /*8dd0*/  ENDCOLLECTIVE ;  /* 0x000000000000791b */ /* 0x000fd80003800000 */
.L_x_3086:
[----:B------:R-:W-:Y:S05]  /*8de0*/  BRA `(.L_x_3087) ;  /* 0xffffffdc00c87947 */ /* 0x000fea000383ffff */
.L_x_3088:
        /* <DEDUP_REMOVED lines=9> */
.L_x_3428:


//--------------------- .text._ZN6thrust24THRUST_300001_SM_1000_NS8cuda_cub4core6detail13_kernel_agentINS1_8__unique9InitAgentIN3cub18CUB_300001_SM_100013ScanTileStateIiLb1EEEPiiEEJSA_mSB_EEEvDpT0_ --------------------------
	.section	.text._ZN6thrust24THRUST_300001_SM_1000_NS8cuda_cub4core6detail13_kernel_agentINS1_8__unique9InitAgentIN3cub18CUB_300001_SM_100013ScanTileStateIiLb1EEEPiiEEJSA_mSB_EEEvDpT0_,"ax",@progbits
	.align	128
        .global         _ZN6thrust24THRUST_300001_SM_1000_NS8cuda_cub4core6detail13_kernel_agentINS1_8__unique9InitAgentIN3cub18CUB_300001_SM_100013ScanTileStateIiLb1EEEPiiEEJSA_mSB_EEEvDpT0_
        .type           _ZN6thrust24THRUST_300001_SM_1000_NS8cuda_cub4core6detail13_kernel_agentINS1_8__unique9InitAgentIN3cub18CUB_300001_SM_100013ScanTileStateIiLb1EEEPiiEEJSA_mSB_EEEvDpT0_,@function
        .size           _ZN6thrust24THRUST_300001_SM_1000_NS8cuda_cub4core6detail13_kernel_agentINS1_8__unique9InitAgentIN3cub18CUB_300001_SM_100013ScanTileStateIiLb1EEEPiiEEJSA_mSB_EEEvDpT0_,(.L_x_3429 - _ZN6thrust24THRUST_300001_SM_1000_NS8cuda_cub4core6detail13_kernel_agentINS1_8__unique9InitAgentIN3cub18CUB_300001_SM_100013ScanTileStateIiLb1EEEPiiEEJSA_mSB_EEEvDpT0_)
        .other          _ZN6thrust24THRUST_300001_SM_1000_NS8cuda_cub4core6detail13_kernel_agentINS1_8__unique9InitAgentIN3cub18CUB_300001_SM_100013ScanTileStateIiLb1EEEPiiEEJSA_mSB_EEEvDpT0_,@"STO_CUDA_ENTRY STV_DEFAULT"
_ZN6thrust24THRUST_300001_SM_1000_NS8cuda_cub4core6detail13_kernel_agentINS1_8__unique9InitAgentIN3cub18CUB_300001_SM_100013ScanTileStateIiLb1EEEPiiEEJSA_mSB_EEEvDpT0_:
.text._ZN6thrust24THRUST_300001_SM_1000_NS8cuda_cub4core6detail13_kernel_agentINS1_8__unique9InitAgentIN3cub18CUB_300001_SM_100013ScanTileStateIiLb1EEEPiiEEJSA_mSB_EEEvDpT0_:
[----:B------:R-:W-:Y:S01]  /*0000*/  LDC R1, c[0x0][0x37c] ;  /* 0x0000df00ff017b82 */ /* 0x000fe20000000800 */
[----:B------:R-:W0:Y:S07]  /*0010*/  S2R R0, SR_TID.X ;  /* 0x0000000000007919 */ /* 0x000e2e0000002100 */
[----:B------:R-:W1:Y:S01]  /*0020*/  S2UR UR6, SR_CTAID.X ;  /* 0x00000000000679c3 */ /* 0x000e620000002500 */
[----:B------:R-:W2:Y:S07]  /*0030*/  LDCU UR4, c[0x0][0x388] ;  /* 0x00007100ff0477ac */ /* 0x000eae0008000800 */
[----:B------:R-:W1:Y:S01]  /*0040*/  LDC R7, c[0x0][0x360] ;  /* 0x0000d800ff077b82 */ /* 0x000e620000000800 */
[C---:B0-----:R-:W-:Y:S01]  /*0050*/  ISETP.GT.U32.AND P0, PT, R0.reuse, 0x1f, PT ;  /* 0x0000001f0000780c */ /* 0x041fe20003f04070 */
[----:B-1----:R-:W-:Y:S01]  /*0060*/  IMAD R7, R7, UR6, R0 ;  /* 0x0000000607077c24 */ /* 0x002fe2000f8e0200 */
[----:B------:R-:W-:-:S02]  /*0070*/  LOP3.LUT P2, RZ, R0, UR6, RZ, 0xfc, !PT ;  /* 0x0000000600ff7c12 */ /* 0x000fc4000f84fcff */
[----:B------:R-:W-:Y:S02]  /*0080*/  ISETP.NE.OR P0, PT, RZ, UR6, P0 ;  /* 0x00000006ff007c0c */ /* 0x000fe40008705670 */
[----:B--2---:R-:W-:Y:S01]  /*0090*/  ISETP.GE.AND P1, PT, R7, UR4, PT ;  /* 0x0000000407007c0c */ /* 0x004fe2000bf26270 */
[----:B------:R-:W0:Y:S10]  /*00a0*/  LDCU.64 UR4, c[0x0][0x358] ;  /* 0x00006b00ff0477ac */ /* 0x000e340008000a00 */
[----:B------:R-:W1:Y:S02]  /*00b0*/  @!P0 LDC.64 R4, c[0x0][0x380] ;  /* 0x0000e000ff048b82 */ /* 0x000e640000000a00 */
[----:B------:R-:W-:-:S06]  /*00c0*/  @!P1 MOV R6, 0x63 ;  /* 0x0000006300069802 */ /* 0x000fcc0000000f00 */
[----:B------:R-:W2:Y:S01]  /*00d0*/  @!P1 LDC.64 R2, c[0x0][0x380] ;  /* 0x0000e000ff029b82 */ /* 0x000ea20000000a00 */
[----:B-1----:R-:W-:-:S04]  /*00e0*/  @!P0 IMAD.WIDE.U32 R4, R0, 0x8, R4 ;  /* 0x0000000800048825 */ /* 0x002fc800078e0004 */
[----:B--2---:R-:W-:-:S04]  /*00f0*/  @!P1 IMAD.WIDE R2, R7, 0x8, R2 ;  /* 0x0000000807029825 */ /* 0x004fc800078e0202 */
[----:B------:R-:W-:-:S05]  /*0100*/  IMAD.MOV.U32 R7, RZ, RZ, RZ ;  /* 0x000000ffff077224 */ /* 0x000fca00078e00ff */
[----:B0-----:R0:W-:Y:S04]  /*0110*/  @!P1 STG.E.64 desc[UR4][R2.64+0x100], R6 ;  /* 0x0001000602009986 */ /* 0x0011e8000c101b04 */
[----:B------:R0:W-:Y:S01]  /*0120*/  @!P0 STG.E.64 desc[UR4][R4.64], RZ ;  /* 0x000000ff04008986 */ /* 0x0001e2000c101b04 */
[----:B------:R-:W-:Y:S05]  /*0130*/  @P2 EXIT ;  /* 0x000000000000294d */ /* 0x000fea0003800000 */
[----:B0-----:R-:W0:Y:S02]  /*0140*/  LDC.64 R2, c[0x0][0x390] ;  /* 0x0000e400ff027b82 */ /* 0x001e240000000a00 */
[----:B0-----:R-:W-:Y:S01]  /*0150*/  STG.E desc[UR4][R2.64], RZ ;  /* 0x000000ff02007986 */ /* 0x001fe2000c101904 */
[----:B------:R-:W-:Y:S05]  /*0160*/  EXIT ;  /* 0x000000000000794d */ /* 0x000fea0003800000 */
.L_x_3089:
        /* <DEDUP_REMOVED lines=9> */
.L_x_3429:


//--------------------- .text._Z20count_vertex_adjfaceiPKiS0_Pi --------------------------
	.section	.text._Z20count_vertex_adjfaceiPKiS0_Pi,"ax",@progbits
	.align	128
        .global         _Z20count_vertex_adjfaceiPKiS0_Pi
        .type           _Z20count_vertex_adjfaceiPKiS0_Pi,@function
        .size           _Z20count_vertex_adjfaceiPKiS0_Pi,(.L_x_3430 - _Z20count_vertex_adjfaceiPKiS0_Pi)
        .other          _Z20count_vertex_adjfaceiPKiS0_Pi,@"STO_CUDA_ENTRY STV_DEFAULT"
_Z20count_vertex_adjfaceiPKiS0_Pi:
.text._Z20count_vertex_adjfaceiPKiS0_Pi:
[----:B------:R-:W-:Y:S01]  /*0000*/  LDC R1, c[0x0][0x37c] ;  /* 0x0000df00ff017b82 */ /* 0x000fe20000000800 */
[----:B------:R-:W0:Y:S07]  /*0010*/  S2R R3, SR_TID.X ;  /* 0x0000000000037919 */ /* 0x000e2e0000002100 */
[----:B------:R-:W0:Y:S01]  /*0020*/  S2UR UR4, SR_CTAID.X ;  /* 0x00000000000479c3 */ /* 0x000e220000002500 */
[----:B------:R-:W1:Y:S07]  /*0030*/  LDCU UR5, c[0x0][0x380] ;  /* 0x00007000ff0577ac */ /* 0x000e6e0008000800 */
[----:B------:R-:W0:Y:S02]  /*0040*/  LDC R0, c[0x0][0x360] ;  /* 0x0000d800ff007b82 */ /* 0x000e240000000800 */
[----:B0-----:R-:W-:-:S05]  /*0050*/  IMAD R0, R0, UR4, R3 ;  /* 0x0000000400007c24 */ /* 0x001fca000f8e0203 */
[----:B-1----:R-:W-:-:S13]  /*0060*/  ISETP.GE.AND P0, PT, R0, UR5, PT ;  /* 0x0000000500007c0c */ /* 0x002fda000bf06270 */
[----:B------:R-:W-:Y:S05]  /*0070*/  @P0 EXIT ;  /* 0x000000000000094d */ /* 0x000fea0003800000 */
[----:B------:R-:W0:Y:S01]  /*0080*/  LDC.64 R2, c[0x0][0x388] ;  /* 0x0000e200ff027b82 */ /* 0x000e220000000a00 */
[----:B------:R-:W1:Y:S01]  /*0090*/  LDCU.64 UR4, c[0x0][0x358] ;  /* 0x00006b00ff0477ac */ /* 0x000e620008000a00 */
[----:B------:R-:W-:-:S06]  /*00a0*/  IMAD R5, R0, 0x3, RZ ;  /* 0x0000000300057824 */ /* 0x000fcc00078e02ff */
[----:B------:R-:W2:Y:S01]  /*00b0*/  LDC.64 R8, c[0x0][0x390] ;  /* 0x0000e400ff087b82 */ /* 0x000ea20000000a00 */
[----:B0-----:R-:W-:-:S05]  /*00c0*/  IMAD.WIDE R2, R5, 0x4, R2 ;  /* 0x0000000405027825 */ /* 0x001fca00078e0202 */
[----:B-1----:R-:W2:Y:S04]  /*00d0*/  LDG.E R5, desc[UR4][R2.64] ;  /* 0x0000000402057981 */ /* 0x002ea8000c1e1900 */
[----:B------:R-:W3:Y:S04]  /*00e0*/  LDG.E R7, desc[UR4][R2.64+0x4] ;  /* 0x0000040402077981 */ /* 0x000ee8000c1e1900 */
[----:B------:R0:W5:Y:S01]  /*00f0*/  LDG.E R11, desc[UR4][R2.64+0x8] ;  /* 0x00000804020b7981 */ /* 0x000162000c1e1900 */
[----:B--2---:R-:W-:-:S06]  /*0100*/  IMAD.WIDE R4, R5, 0x4, R8 ;  /* 0x0000000405047825 */ /* 0x004fcc00078e0208 */
[----:B------:R-:W2:Y:S01]  /*0110*/  LDG.E R5, desc[UR4][R4.64] ;  /* 0x0000000404057981 */ /* 0x000ea2000c1e1900 */
[----:B------:R-:W-:Y:S01]  /*0120*/  BSSY.RECONVERGENT B0, `(.L_x_3090) ;  /* 0x0000008000007945 */ /* 0x000fe20003800200 */
[----:B---3--:R-:W-:Y:S01]  /*0130*/  IMAD.WIDE R6, R7, 0x4, R8 ;  /* 0x0000000407067825 */ /* 0x008fe200078e0208 */
[----:B--2---:R-:W-:-:S13]  /*0140*/  ISETP.GE.AND P0, PT, R5, RZ, PT ;  /* 0x000000ff0500720c */ /* 0x004fda0003f06270 */
[----:B0-----:R-:W-:Y:S05]  /*0150*/  @!P0 BRA `(.L_x_3091) ;  /* 0x0000000000108947 */ /* 0x001fea0003800000 */
[----:B------:R-:W0:Y:S01]  /*0160*/  LDC.64 R2, c[0x0][0x398] ;  /* 0x0000e600ff027b82 */ /* 0x000e220000000a00 */
[----:B------:R-:W-:Y:S02]  /*0170*/  HFMA2 R13, -RZ, RZ, 0, 5.9604644775390625e-08 ;  /* 0x00000001ff0d7431 */ /* 0x000fe400000001ff */
[----:B0-----:R-:W-:-:S05]  /*0180*/  IMAD.WIDE.U32 R2, R5, 0x4, R2 ;  /* 0x0000000405027825 */ /* 0x001fca00078e0002 */
[----:B------:R0:W-:Y:S02]  /*0190*/  REDG.E.ADD.STRONG.GPU desc[UR4][R2.64], R13 ;  /* 0x0000000d0200798e */ /* 0x0001e4000c12e104 */
.L_x_3091:
[----:B------:R-:W-:Y:S05]  /*01a0*/  BSYNC.RECONVERGENT B0 ;  /* 0x0000000000007941 */ /* 0x000fea0003800200 */
.L_x_3090:
[----:B------:R-:W2:Y:S01]  /*01b0*/  LDG.E R7, desc[UR4][R6.64] ;  /* 0x0000000406077981 */ /* 0x000ea2000c1e1900 */
[----:B------:R-:W-:Y:S01]  /*01c0*/  BSSY.RECONVERGENT B0, `(.L_x_3092) ;  /* 0x0000008000007945 */ /* 0x000fe20003800200 */
[----:B-----5:R-:W-:Y:S01]  /*01d0*/  IMAD.WIDE R4, R11, 0x4, R8 ;  /* 0x000000040b047825 */ /* 0x020fe200078e0208 */
[----:B--2---:R-:W-:-:S13]  /*01e0*/  ISETP.GE.AND P0, PT, R7, RZ, PT ;  /* 0x000000ff0700720c */ /* 0x004fda0003f06270 */
[----:B------:R-:W-:Y:S05]  /*01f0*/  @!P0 BRA `(.L_x_3093) ;  /* 0x0000000000108947 */ /* 0x000fea0003800000 */
[----:B0-----:R-:W0:Y:S01]  /*0200*/  LDC.64 R2, c[0x0][0x398] ;  /* 0x0000e600ff027b82 */ /* 0x001e220000000a00 */
[----:B------:R-:W-:Y:S01]  /*0210*/  MOV R9, 0x1 ;  /* 0x0000000100097802 */ /* 0x000fe20000000f00 */
[----:B0-----:R-:W-:-:S05]  /*0220*/  IMAD.WIDE.U32 R2, R7, 0x4, R2 ;  /* 0x0000000407027825 */ /* 0x001fca00078e0002 */
[----:B------:R1:W-:Y:S02]  /*0230*/  REDG.E.ADD.STRONG.GPU desc[UR4][R2.64], R9 ;  /* 0x000000090200798e */ /* 0x0003e4000c12e104 */
.L_x_3093:
[----:B------:R-:W-:Y:S05]  /*0240*/  BSYNC.RECONVERGENT B0 ;  /* 0x0000000000007941 */ /* 0x000fea0003800200 */
.L_x_3092:
[----:B------:R-:W2:Y:S02]  /*0250*/  LDG.E R5, desc[UR4][R4.64] ;  /* 0x0000000404057981 */ /* 0x000ea4000c1e1900 */
[----:B--2---:R-:W-:-:S13]  /*0260*/  ISETP.GE.AND P0, PT, R5, RZ, PT ;  /* 0x000000ff0500720c */ /* 0x004fda0003f06270 */
[----:B------:R-:W-:Y:S05]  /*0270*/  @!P0 EXIT ;  /* 0x000000000000894d */ /* 0x000fea0003800000 */
[----:B01----:R-:W0:Y:S01]  /*0280*/  LDC.64 R2, c[0x0][0x398] ;  /* 0x0000e600ff027b82 */ /* 0x003e220000000a00 */
[----:B------:R-:W-:Y:S02]  /*0290*/  HFMA2 R7, -RZ, RZ, 0, 5.9604644775390625e-08 ;  /* 0x00000001ff077431 */ /* 0x000fe400000001ff */
[----:B0-----:R-:W-:-:S05]  /*02a0*/  IMAD.WIDE.U32 R2, R5, 0x4, R2 ;  /* 0x0000000405027825 */ /* 0x001fca00078e0002 */
[----:B------:R-:W-:Y:S01]  /*02b0*/  REDG.E.ADD.STRONG.GPU desc[UR4][R2.64], R7 ;  /* 0x000000070200798e */ /* 0x000fe2000c12e104 */
[----:B------:R-:W-:Y:S05]  /*02c0*/  EXIT ;  /* 0x000000000000794d */ /* 0x000fea0003800000 */
.L_x_3094:
        /* <DEDUP_REMOVED lines=11> */
.L_x_3430:


//--------------------- .text._Z11update_mapAiPiS_S_PKi --------------------------
	.section	.text._Z11update_mapAiPiS_S_PKi,"ax",@progbits
	.align	128
        .global         _Z11update_mapAiPiS_S_PKi
        .type           _Z11update_mapAiPiS_S_PKi,@function
        .size           _Z11update_mapAiPiS_S_PKi,(.L_x_3431 - _Z11update_mapAiPiS_S_PKi)
        .other          _Z11update_mapAiPiS_S_PKi,@"STO_CUDA_ENTRY STV_DEFAULT"
_Z11update_mapAiPiS_S_PKi:
.text._Z11update_mapAiPiS_S_PKi:
        /* <DEDUP_REMOVED lines=10> */
[----:B0-----:R-:W-:-:S05]  /*00a0*/  IMAD.WIDE R2, R5, 0x4, R2 ;  /* 0x0000000405027825 */ /* 0x001fca00078e0202 */
[----:B-1----:R-:W2:Y:S02]  /*00b0*/  LDG.E R7, desc[UR4][R2.64] ;  /* 0x0000000402077981 */ /* 0x002ea4000c1e1900 */
[----:B--2---:R-:W-:-:S13]  /*00c0*/  ISETP.GE.AND P0, PT, R7, RZ, PT ;  /* 0x000000ff0700720c */ /* 0x004fda0003f06270 */
[----:B------:R-:W-:Y:S05]  /*00d0*/  @!P0 BRA `(.L_x_3095) ;  /* 0x0000000000148947 */ /* 0x000fea0003800000 */
[----:B------:R-:W0:Y:S02]  /*00e0*/  LDC.64 R4, c[0x0][0x3a0] ;  /* 0x0000e800ff047b82 */ /* 0x000e240000000a00 */
[----:B0-----:R-:W-:-:S06]  /*00f0*/  IMAD.WIDE.U32 R4, R7, 0x4, R4 ;  /* 0x0000000407047825 */ /* 0x001fcc00078e0004 */
[----:B------:R-:W2:Y:S04]  /*0100*/  LDG.E R5, desc[UR4][R4.64] ;  /* 0x0000000404057981 */ /* 0x000ea8000c1e1900 */
[----:B--2---:R-:W-:Y:S01]  /*0110*/  STG.E desc[UR4][R2.64], R5 ;  /* 0x0000000502007986 */ /* 0x004fe2000c101904 */
[----:B------:R-:W-:Y:S05]  /*0120*/  EXIT ;  /* 0x000000000000794d */ /* 0x000fea0003800000 */
.L_x_3095:
[----:B------:R-:W-:-:S05]  /*0130*/  MOV R5, 0xffffffff ;  /* 0xffffffff00057802 */ /* 0x000fca0000000f00 */
[----:B------:R-:W-:Y:S01]  /*0140*/  STG.E desc[UR4][R2.64], R5 ;  /* 0x0000000502007986 */ /* 0x000fe2000c101904 */
[----:B------:R-:W-:Y:S05]  /*0150*/  EXIT ;  /* 0x000000000000794d */ /* 0x000fea0003800000 */
.L_x_3096:
        /* <DEDUP_REMOVED lines=10> */
.L_x_3431:


//--------------------- .text._Z11update_repAiPiS_S_ --------------------------
	.section	.text._Z11update_repAiPiS_S_,"ax",@progbits
	.align	128
        .global         _Z11update_repAiPiS_S_
        .type           _Z11update_repAiPiS_S_,@function
        .size           _Z11update_repAiPiS_S_,(.L_x_3432 - _Z11update_repAiPiS_S_)
        .other          _Z11update_repAiPiS_S_,@"STO_CUDA_ENTRY STV_DEFAULT"
_Z11update_repAiPiS_S_:
.text._Z11update_repAiPiS_S_:
[----:B------:R-:W0:Y:S01]  /*0000*/  LDC R1, c[0x0][0x37c] ;  /* 0x0000df00ff017b82 */ /* 0x000e220000000800 */
[----:B------:R-:W1:Y:S01]  /*0010*/  S2R R0, SR_TID.X ;  /* 0x0000000000007919 */ /* 0x000e620000002100 */
[----:B------:R-:W2:Y:S06]  /*0020*/  LDCU UR5, c[0x0][0x2fc] ;  /* 0x00005f80ff0577ac */ /* 0x000eac0008000800 */
[----:B------:R-:W1:Y:S01]  /*0030*/  S2UR UR6, SR_CTAID.X ;  /* 0x00000000000679c3 */ /* 0x000e620000002500 */
[----:B0-----:R-:W-:Y:S01]  /*0040*/  VIADD R1, R1, 0xfffffff8 ;  /* 0xfffffff801017836 */ /* 0x001fe20000000000 */
[----:B------:R-:W0:Y:S01]  /*0050*/  LDCU UR7, c[0x0][0x380] ;  /* 0x00007000ff0777ac */ /* 0x000e220008000800 */
[----:B------:R-:W3:Y:S05]  /*0060*/  LDCU UR4, c[0x0][0x2f8] ;  /* 0x00005f00ff0477ac */ /* 0x000eea0008000800 */
[----:B------:R-:W1:Y:S01]  /*0070*/  LDC R9, c[0x0][0x360] ;  /* 0x0000d800ff097b82 */ /* 0x000e620000000800 */
[----:B---3--:R-:W-:-:S05]  /*0080*/  IADD3 R6, P1, PT, R1, UR4, RZ ;  /* 0x0000000401067c10 */ /* 0x008fca000ff3e0ff */
[----:B--2---:R-:W-:Y:S02]  /*0090*/  IMAD.X R7, RZ, RZ, UR5, P1 ;  /* 0x00000005ff077e24 */ /* 0x004fe400088e06ff */
[----:B-1----:R-:W-:-:S05]  /*00a0*/  IMAD R9, R9, UR6, R0 ;  /* 0x0000000609097c24 */ /* 0x002fca000f8e0200 */
[----:B0-----:R-:W-:-:S13]  /*00b0*/  ISETP.GE.AND P0, PT, R9, UR7, PT ;  /* 0x0000000709007c0c */ /* 0x001fda000bf06270 */
[----:B------:R-:W-:Y:S05]  /*00c0*/  @P0 EXIT ;  /* 0x000000000000094d */ /* 0x000fea0003800000 */
[----:B------:R-:W0:Y:S01]  /*00d0*/  LDC.64 R2, c[0x0][0x388] ;  /* 0x0000e200ff027b82 */ /* 0x000e220000000a00 */
[----:B------:R-:W1:Y:S07]  /*00e0*/  LDCU.64 UR36, c[0x0][0x358] ;  /* 0x00006b00ff2477ac */ /* 0x000e6e0008000a00 */
[----:B------:R-:W2:Y:S01]  /*00f0*/  LDC.64 R4, c[0x0][0x390] ;  /* 0x0000e400ff047b82 */ /* 0x000ea20000000a00 */
[----:B0-----:R-:W-:-:S05]  /*0100*/  IMAD.WIDE R2, R9, 0x4, R2 ;  /* 0x0000000409027825 */ /* 0x001fca00078e0202 */
[----:B-1----:R-:W3:Y:S02]  /*0110*/  LDG.E R0, desc[UR36][R2.64] ;  /* 0x0000002402007981 */ /* 0x002ee4000c1e1900 */
[----:B---3--:R-:W-:-:S13]  /*0120*/  ISETP.GE.AND P0, PT, R0, RZ, PT ;  /* 0x000000ff0000720c */ /* 0x008fda0003f06270 */
[----:B------:R-:W-:-:S05]  /*0130*/  @!P0 IADD3 R9, PT, PT, -R0, RZ, RZ ;  /* 0x000000ff00098210 */ /* 0x000fca0007ffe1ff */
[----:B--2---:R-:W-:-:S06]  /*0140*/  IMAD.WIDE R4, R9, 0x4, R4 ;  /* 0x0000000409047825 */ /* 0x004fcc00078e0204 */
[----:B------:R-:W2:Y:S02]  /*0150*/  LDG.E R5, desc[UR36][R4.64] ;  /* 0x0000002404057981 */ /* 0x000ea4000c1e1900 */
[----:B--2---:R-:W-:-:S13]  /*0160*/  ISETP.GE.AND P0, PT, R5, RZ, PT ;  /* 0x000000ff0500720c */ /* 0x004fda0003f06270 */
[----:B------:R-:W-:Y:S05]  /*0170*/  @!P0 EXIT ;  /* 0x000000000000894d */ /* 0x000fea0003800000 */
[----:B------:R-:W0:Y:S02]  /*0180*/  LDC.64 R16, c[0x0][0x398] ;  /* 0x0000e600ff107b82 */ /* 0x000e240000000a00 */
[----:B0-----:R-:W-:-:S06]  /*0190*/  IMAD.WIDE.U32 R4, R5, 0x4, R16 ;  /* 0x0000000405047825 */ /* 0x001fcc00078e0010 */
[----:B------:R-:W2:Y:S02]  /*01a0*/  LDG.E R4, desc[UR36][R4.64] ;  /* 0x0000002404047981 */ /* 0x000ea4000c1e1900 */
[----:B--2---:R-:W-:-:S13]  /*01b0*/  ISETP.GT.AND P0, PT, R4, -0x1, PT ;  /* 0xffffffff0400780c */ /* 0x004fda0003f04270 */
[----:B------:R-:W-:Y:S05]  /*01c0*/  @P0 EXIT ;  /* 0x000000000000094d */ /* 0x000fea0003800000 */
[----:B------:R-:W-:-:S04]  /*01d0*/  IMAD.MOV R5, RZ, RZ, -R4 ;  /* 0x000000ffff057224 */ /* 0x000fc800078e0a04 */
[----:B------:R-:W-:-:S05]  /*01e0*/  IMAD.WIDE.U32 R16, R5, 0x4, R16 ;  /* 0x0000000405107825 */ /* 0x000fca00078e0010 */
[----:B------:R-:W2:Y:S02]  /*01f0*/  LDG.E R0, desc[UR36][R16.64] ;  /* 0x0000002410007981 */ /* 0x000ea4000c1e1900 */
[----:B--2---:R-:W-:-:S05]  /*0200*/  IADD3 R5, PT, PT, -R0, RZ, RZ ;  /* 0x000000ff00057210 */ /* 0x004fca0007ffe1ff */
[----:B------:R0:W-:Y:S04]  /*0210*/  STG.E desc[UR36][R2.64], R5 ;  /* 0x0000000502007986 */ /* 0x0001e8000c101924 */
[----:B------:R-:W2:Y:S01]  /*0220*/  LDG.E R0, desc[UR36][R16.64] ;  /* 0x0000002410007981 */ /* 0x000ea2000c1e1900 */
[----:B------:R-:W-:Y:S01]  /*0230*/  BSSY.RECONVERGENT B6, `(.L_x_3097) ;  /* 0x000000c000067945 */ /* 0x000fe20003800200 */
[----:B--2---:R-:W-:-:S13]  /*0240*/  ISETP.GT.AND P0, PT, R0, -0x1, PT ;  /* 0xffffffff0000780c */ /* 0x004fda0003f04270 */
[----:B0-----:R-:W-:Y:S05]  /*0250*/  @P0 BRA `(.L_x_3098) ;  /* 0x0000000000240947 */ /* 0x001fea0003800000 */
[----:B------:R-:W-:Y:S01]  /*0260*/  MOV R2, 0x170 ;  /* 0x0000017000027802 */ /* 0x000fe20000000f00 */
[----:B------:R0:W-:Y:S01]  /*0270*/  STL [R1], R0 ;  /* 0x0000000001007387 */ /* 0x0001e20000100800 */
[----:B------:R-:W1:Y:S04]  /*0280*/  LDCU.64 UR4, c[0x4][0x168] ;  /* 0x01002d00ff0477ac */ /* 0x000e680008000a00 */
[----:B------:R-:W2:Y:S01]  /*0290*/  LDC.64 R2, c[0x4][R2] ;  /* 0x0100000002027b82 */ /* 0x000ea20000000a00 */
[----:B-1----:R-:W-:Y:S01]  /*02a0*/  IMAD.U32 R4, RZ, RZ, UR4 ;  /* 0x00000004ff047e24 */ /* 0x002fe2000f8e00ff */
[----:B0-----:R-:W-:-:S07]  /*02b0*/  MOV R5, UR5 ;  /* 0x0000000500057c02 */ /* 0x001fce0008000f00 */
[----:B------:R-:W-:-:S07]  /*02c0*/  LEPC R20, `(.L_x_3099) ;  /* 0x000000001014794e */ /* 0x000fce0000000000 */
[----:B--2---:R-:W-:Y:S05]  /*02d0*/  CALL.ABS.NOINC R2 ;  /* 0x0000000002007343 */ /* 0x004fea0003c00000 */
.L_x_3099:
[----:B------:R0:W5:Y:S02]  /*02e0*/  LDG.E R0, desc[UR36][R16.64] ;  /* 0x0000002410007981 */ /* 0x000164000c1e1900 */
.L_x_3098:
[----:B------:R-:W-:Y:S05]  /*02f0*/  BSYNC.RECONVERGENT B6 ;  /* 0x0000000000067941 */ /* 0x000fea0003800200 */
.L_x_3097:
[----:B------:R-:W1:Y:S01]  /*0300*/  LDC.64 R2, c[0x0][0x388] ;  /* 0x0000e200ff027b82 */ /* 0x000e620000000a00 */
[----:B------:R-:W-:Y:S02]  /*0310*/  IMAD.MOV.U32 R5, RZ, RZ, 0x1 ;  /* 0x00000001ff057424 */ /* 0x000fe400078e00ff */
[----:B-1---5:R-:W-:-:S05]  /*0320*/  IMAD.WIDE R2, R0, 0x4, R2 ;  /* 0x0000000400027825 */ /* 0x022fca00078e0202 */
[----:B------:R-:W-:Y:S01]  /*0330*/  REDG.E.ADD.STRONG.GPU desc[UR36][R2.64], R5 ;  /* 0x000000050200798e */ /* 0x000fe2000c12e124 */
[----:B------:R-:W-:Y:S05]  /*0340*/  EXIT ;  /* 0x000000000000794d */ /* 0x000fea0003800000 */
.L_x_3100:
        /* <DEDUP_REMOVED lines=11> */
.L_x_3432:


//--------------------- .text._Z11update_repBiPiS_S_ --------------------------
	.section	.text._Z11update_repBiPiS_S_,"ax",@progbits
	.align	128
        .global         _Z11update_repBiPiS_S_
        .type           _Z11update_repBiPiS_S_,@function
        .size           _Z11update_repBiPiS_S_,(.L_x_3433 - _Z11update_repBiPiS_S_)
        .other          _Z11update_repBiPiS_S_,@"STO_CUDA_ENTRY STV_DEFAULT"
_Z11update_repBiPiS_S_:
.text._Z11update_repBiPiS_S_:
        /* <DEDUP_REMOVED lines=13> */
[----:B------:R-:W-:Y:S05]  /*00d0*/  @!P0 EXIT ;  /* 0x000000000000894d */ /* 0x000fea0003800000 */
[----:B------:R-:W0:Y:S02]  /*00e0*/  LDC.64 R2, c[0x0][0x398] ;  /* 0x0000e600ff027b82 */ /* 0x000e240000000a00 */
[----:B0-----:R-:W-:-:S05]  /*00f0*/  IMAD.WIDE.U32 R2, R7, 0x4, R2 ;  /* 0x0000000407027825 */ /* 0x001fca00078e0002 */
[----:B------:R-:W2:Y:S02]  /*0100*/  LDG.E R0, desc[UR4][R2.64] ;  /* 0x0000000402007981 */ /* 0x000ea4000c1e1900 */
[----:B--2---:R-:W-:-:S13]  /*0110*/  ISETP.GE.AND P0, PT, R0, RZ, PT ;  /* 0x000000ff0000720c */ /* 0x004fda0003f06270 */
[----:B------:R-:W-:Y:S05]  /*0120*/  @!P0 EXIT ;  /* 0x000000000000894d */ /* 0x000fea0003800000 */
[----:B------:R-:W-:Y:S01]  /*0130*/  STG.E desc[UR4][R2.64], R5 ;  /* 0x0000000502007986 */ /* 0x000fe2000c101904 */
[----:B------:R-:W-:Y:S05]  /*0140*/  EXIT ;  /* 0x000000000000794d */ /* 0x000fea0003800000 */
.L_x_3101:
        /* <DEDUP_REMOVED lines=11> */
.L_x_3433:


//--------------------- .text._Z11updateFacesiPKiPKbPi --------------------------
	.section	.text._Z11updateFacesiPKiPKbPi,"ax",@progbits
	.align	128
        .global         _Z11updateFacesiPKiPKbPi
        .type           _Z11updateFacesiPKiPKbPi,@function
        .size           _Z11updateFacesiPKiPKbPi,(.L_x_3434 - _Z11updateFacesiPKiPKbPi)
        .other          _Z11updateFacesiPKiPKbPi,@"STO_CUDA_ENTRY STV_DEFAULT"
_Z11updateFacesiPKiPKbPi:
.text._Z11updateFacesiPKiPKbPi:
        /* <DEDUP_REMOVED lines=8> */
[----:B------:R-:W0:Y:S01]  /*0080*/  LDCU.64 UR6, c[0x0][0x390] ;  /* 0x00007200ff0677ac */ /* 0x000e220008000a00 */
[----:B------:R-:W1:Y:S01]  /*0090*/  LDCU.64 UR4, c[0x0][0x358] ;  /* 0x00006b00ff0477ac */ /* 0x000e620008000a00 */
[----:B0-----:R-:W-:-:S04]  /*00a0*/  IADD3 R2, P0, PT, R0, UR6, RZ ;  /* 0x0000000600027c10 */ /* 0x001fc8000ff1e0ff */
[----:B------:R-:W-:-:S05]  /*00b0*/  LEA.HI.X.SX32 R3, R0, UR7, 0x1, P0 ;  /* 0x0000000700037c11 */ /* 0x000fca00080f0eff */
[----:B-1----:R-:W2:Y:S02]  /*00c0*/  LDG.E.U8 R2, desc[UR4][R2.64] ;  /* 0x0000000402027981 */ /* 0x002ea4000c1e1100 */
[----:B--2---:R-:W-:-:S13]  /*00d0*/  ISETP.NE.AND P0, PT, R2, RZ, PT ;  /* 0x000000ff0200720c */ /* 0x004fda0003f05270 */
[----:B------:R-:W-:Y:S05]  /*00e0*/  @P0 EXIT ;  /* 0x000000000000094d */ /* 0x000fea0003800000 */
[----:B------:R-:W0:Y:S01]  /*00f0*/  LDC.64 R2, c[0x0][0x398] ;  /* 0x0000e600ff027b82 */ /* 0x000e220000000a00 */
[----:B------:R-:W-:-:S07]  /*0100*/  IMAD R5, R0, 0x3, RZ ;  /* 0x0000000300057824 */ /* 0x000fce00078e02ff */
[----:B------:R-:W1:Y:S01]  /*0110*/  LDC.64 R8, c[0x0][0x388] ;  /* 0x0000e200ff087b82 */ /* 0x000e620000000a00 */
[----:B0-----:R-:W-:-:S05]  /*0120*/  IMAD.WIDE R2, R5, 0x4, R2 ;  /* 0x0000000405027825 */ /* 0x001fca00078e0202 */
[----:B------:R-:W1:Y:S04]  /*0130*/  LDG.E R5, desc[UR4][R2.64] ;  /* 0x0000000402057981 */ /* 0x000e68000c1e1900 */
[----:B------:R-:W2:Y:S04]  /*0140*/  LDG.E R7, desc[UR4][R2.64+0x4] ;  /* 0x0000040402077981 */ /* 0x000ea8000c1e1900 */
[----:B------:R-:W3:Y:S01]  /*0150*/  LDG.E R11, desc[UR4][R2.64+0x8] ;  /* 0x00000804020b7981 */ /* 0x000ee2000c1e1900 */
[----:B-1----:R-:W-:-:S06]  /*0160*/  IMAD.WIDE R4, R5, 0x4, R8 ;  /* 0x0000000405047825 */ /* 0x002fcc00078e0208 */
[----:B------:R-:W4:Y:S01]  /*0170*/  LDG.E R5, desc[UR4][R4.64] ;  /* 0x0000000404057981 */ /* 0x000f22000c1e1900 */
[----:B--2---:R-:W-:-:S03]  /*0180*/  IMAD.WIDE R6, R7, 0x4, R8 ;  /* 0x0000000407067825 */ /* 0x004fc600078e0208 */
[----:B----4-:R-:W-:Y:S04]  /*0190*/  STG.E desc[UR4][R2.64], R5 ;  /* 0x0000000502007986 */ /* 0x010fe8000c101904 */
[----:B------:R-:W2:Y:S01]  /*01a0*/  LDG.E R7, desc[UR4][R6.64] ;  /* 0x0000000406077981 */ /* 0x000ea2000c1e1900 */
[----:B---3--:R-:W-:-:S03]  /*01b0*/  IMAD.WIDE R8, R11, 0x4, R8 ;  /* 0x000000040b087825 */ /* 0x008fc600078e0208 */
[----:B--2---:R-:W-:Y:S04]  /*01c0*/  STG.E desc[UR4][R2.64+0x4], R7 ;  /* 0x0000040702007986 */ /* 0x004fe8000c101904 */
[----:B------:R-:W2:Y:S04]  /*01d0*/  LDG.E R9, desc[UR4][R8.64] ;  /* 0x0000000408097981 */ /* 0x000ea8000c1e1900 */
[----:B--2---:R-:W-:Y:S01]  /*01e0*/  STG.E desc[UR4][R2.64+0x8], R9 ;  /* 0x0000080902007986 */ /* 0x004fe2000c101904 */
[----:B------:R-:W-:Y:S05]  /*01f0*/  EXIT ;  /* 0x000000000000794d */ /* 0x000fea0003800000 */
.L_x_3102:
        /* <DEDUP_REMOVED lines=16> */
.L_x_3434:


//--------------------- .text._Z8getIOmapiPKiPi   --------------------------
	.section	.text._Z8getIOmapiPKiPi,"ax",@progbits
	.align	128
        .global         _Z8getIOmapiPKiPi
        .type           _Z8getIOmapiPKiPi,@function
        .size           _Z8getIOmapiPKiPi,(.L_x_3435 - _Z8getIOmapiPKiPi)
        .other          _Z8getIOmapiPKiPi,@"STO_CUDA_ENTRY STV_DEFAULT"
_Z8getIOmapiPKiPi:
.text._Z8getIOmapiPKiPi:
        /* <DEDUP_REMOVED lines=10> */
[----:B0-----:R-:W-:-:S06]  /*00a0*/  IMAD.WIDE R2, R5, 0x4, R2 ;  /* 0x0000000405027825 */ /* 0x001fcc00078e0202 */
[----:B-1----:R-:W2:Y:S02]  /*00b0*/  LDG.E R2, desc[UR4][R2.64] ;  /* 0x0000000402027981 */ /* 0x002ea4000c1e1900 */
[----:B--2---:R-:W-:-:S13]  /*00c0*/  ISETP.NE.AND P0, PT, R2, 0x1, PT ;  /* 0x000000010200780c */ /* 0x004fda0003f05270 */
[----:B------:R-:W-:Y:S05]  /*00d0*/  @P0 BRA `(.L_x_3103) ;  /* 0x0000000000180947 */ /* 0x000fea0003800000 */
[----:B------:R-:W0:Y:S02]  /*00e0*/  LDC.64 R2, c[0x0][0x390] ;  /* 0x0000e400ff027b82 */ /* 0x000e240000000a00 */
[----:B0-----:R-:W-:-:S05]  /*00f0*/  IMAD.WIDE R2, R5, 0x4, R2 ;  /* 0x0000000405027825 */ /* 0x001fca00078e0202 */
[----:B------:R-:W2:Y:S02]  /*0100*/  LDG.E R0, desc[UR4][R2.64] ;  /* 0x0000000402007981 */ /* 0x000ea4000c1e1900 */
[----:B--2---:R-:W-:-:S05]  /*0110*/  IADD3 R5, PT, PT, R0, -0x1, RZ ;  /* 0xffffffff00057810 */ /* 0x004fca0007ffe0ff */
[----:B------:R-:W-:Y:S01]  /*0120*/  STG.E desc[UR4][R2.64], R5 ;  /* 0x0000000502007986 */ /* 0x000fe2000c101904 */
[----:B------:R-:W-:Y:S05]  /*0130*/  EXIT ;  /* 0x000000000000794d */ /* 0x000fea0003800000 */
.L_x_3103:
[----:B------:R-:W0:Y:S01]  /*0140*/  LDC.64 R2, c[0x0][0x390] ;  /* 0x0000e400ff027b82 */ /* 0x000e220000000a00 */
[----:B------:R-:W-:Y:S01]  /*0150*/  MOV R7, 0xffffffff ;  /* 0xffffffff00077802 */ /* 0x000fe20000000f00 */
[----:B0-----:R-:W-:-:S05]  /*0160*/  IMAD.WIDE R2, R5, 0x4, R2 ;  /* 0x0000000405027825 */ /* 0x001fca00078e0202 */
[----:B------:R-:W-:Y:S01]  /*0170*/  STG.E desc[UR4][R2.64], R7 ;  /* 0x0000000702007986 */ /* 0x000fe2000c101904 */
[----:B------:R-:W-:Y:S05]  /*0180*/  EXIT ;  /* 0x000000000000794d */ /* 0x000fea0003800000 */
.L_x_3104:
        /* <DEDUP_REMOVED lines=15> */
.L_x_3435:


//--------------------- .text._Z12sizeofOutputiPKiS0_Pi --------------------------
	.section	.text._Z12sizeofOutputiPKiS0_Pi,"ax",@progbits
	.align	128
        .global         _Z12sizeofOutputiPKiS0_Pi
        .type           _Z12sizeofOutputiPKiS0_Pi,@function
        .size           _Z12sizeofOutputiPKiS0_Pi,(.L_x_3436 - _Z12sizeofOutputiPKiS0_Pi)
        .other          _Z12sizeofOutputiPKiS0_Pi,@"STO_CUDA_ENTRY STV_DEFAULT"
_Z12sizeofOutputiPKiS0_Pi:
.text._Z12sizeofOutputiPKiS0_Pi:
[----:B------:R-:W-:Y:S08]  /*0000*/  LDC R1, c[0x0][0x37c] ;  /* 0x0000df00ff017b82 */ /* 0x000ff00000000800 */
[----:B------:R-:W0:Y:S02]  /*0010*/  LDC R2, c[0x0][0x380] ;  /* 0x0000e000ff027b82 */ /* 0x000e240000000800 */
[----:B0-----:R-:W-:-:S13]  /*0020*/  ISETP.GE.AND P0, PT, R2, 0x1, PT ;  /* 0x000000010200780c */ /* 0x001fda0003f06270 */
[----:B------:R-:W-:Y:S05]  /*0030*/  @!P0 EXIT ;  /* 0x000000000000894d */ /* 0x000fea0003800000 */
[C---:B------:R-:W-:Y:S01]  /*0040*/  ISETP.GE.U32.AND P1, PT, R2.reuse, 0x4, PT ;  /* 0x000000040200780c */ /* 0x040fe20003f26070 */
[----:B------:R-:W0:Y:S01]  /*0050*/  LDCU.64 UR8, c[0x0][0x358] ;  /* 0x00006b00ff0877ac */ /* 0x000e220008000a00 */
[----:B------:R-:W-:Y:S01]  /*0060*/  LOP3.LUT R7, R2, 0x3, RZ, 0xc0, !PT ;  /* 0x0000000302077812 */ /* 0x000fe200078ec0ff */
[----:B------:R-:W-:-:S03]  /*0070*/  HFMA2 R0, -RZ, RZ, 0, 0 ;  /* 0x00000000ff007431 */ /* 0x000fc600000001ff */
[----:B------:R-:W-:-:S07]  /*0080*/  ISETP.NE.AND P0, PT, R7, RZ, PT ;  /* 0x000000ff0700720c */ /* 0x000fce0003f05270 */
[----:B------:R-:W-:Y:S06]  /*0090*/  @!P1 BRA `(.L_x_3105) ;  /* 0x0000000000f49947 */ /* 0x000fec0003800000 */
[----:B------:R-:W-:Y:S01]  /*00a0*/  LOP3.LUT R0, R2, 0x7ffffffc, RZ, 0xc0, !PT ;  /* 0x7ffffffc02007812 */ /* 0x000fe200078ec0ff */
[----:B------:R-:W1:Y:S03]  /*00b0*/  LDCU.64 UR12, c[0x0][0x388] ;  /* 0x00007100ff0c77ac */ /* 0x000e660008000a00 */
[----:B------:R-:W-:Y:S01]  /*00c0*/  IADD3 R6, PT, PT, -R0, RZ, RZ ;  /* 0x000000ff00067210 */ /* 0x000fe20007ffe1ff */
[----:B------:R-:W2:Y:S01]  /*00d0*/  LDCU.64 UR14, c[0x0][0x398] ;  /* 0x00007300ff0e77ac */ /* 0x000ea20008000a00 */
[----:B------:R-:W-:Y:S01]  /*00e0*/  UMOV UR4, URZ ;  /* 0x000000ff00047c82 */ /* 0x000fe20008000000 */
[----:B------:R-:W-:Y:S01]  /*00f0*/  UMOV UR5, URZ ;  /* 0x000000ff00057c82 */ /* 0x000fe20008000000 */
[----:B------:R-:W-:-:S05]  /*0100*/  UMOV UR6, URZ ;  /* 0x000000ff00067c82 */ /* 0x000fca0008000000 */
.L_x_3106:
[----:B-1----:R-:W-:Y:S01]  /*0110*/  UIADD3 UR7, UP0, UPT, UR5, UR12, URZ ;  /* 0x0000000c05077290 */ /* 0x002fe2000ff1e0ff */
[----:B------:R-:W-:Y:S01]  /*0120*/  ISETP.NE.AND P1, PT, RZ, UR4, PT ;  /* 0x00000004ff007c0c */ /* 0x000fe2000bf25270 */
[----:B------:R-:W1:Y:S02]  /*0130*/  LDC.64 R4, c[0x0][0x390] ;  /* 0x0000e400ff047b82 */ /* 0x000e640000000a00 */
[----:B------:R-:W-:Y:S02]  /*0140*/  UIADD3.X UR10, UPT, UPT, UR6, UR13, URZ, UP0, !UPT ;  /* 0x0000000d060a7290 */ /* 0x000fe400087fe4ff */
[----:B------:R-:W-:-:S04]  /*0150*/  MOV R2, UR7 ;  /* 0x0000000700027c02 */ /* 0x000fc80008000f00 */
[----:B------:R-:W-:-:S05]  /*0160*/  MOV R3, UR10 ;  /* 0x0000000a00037c02 */ /* 0x000fca0008000f00 */
[----:B0-----:R-:W1:Y:S04]  /*0170*/  @P1 LDG.E R11, desc[UR8][R2.64] ;  /* 0x00000008020b1981 */ /* 0x001e68000c1e1900 */
[----:B---3--:R-:W3:Y:S01]  /*0180*/  @P1 LDG.E R13, desc[UR8][R2.64+-0x4] ;  /* 0xfffffc08020d1981 */ /* 0x008ee2000c1e1900 */
[----:B------:R-:W0:Y:S01]  /*0190*/  @!P1 LDC.64 R14, c[0x0][0x388] ;  /* 0x0000e200ff0e9b82 */ /* 0x000e220000000a00 */
[----:B-1----:R-:W-:-:S04]  /*01a0*/  @P1 IMAD.WIDE R10, R11, 0x4, R4 ;  /* 0x000000040b0a1825 */ /* 0x002fc800078e0204 */
[----:B---3--:R-:W-:Y:S02]  /*01b0*/  @P1 IMAD.WIDE R12, R13, 0x4, R4 ;  /* 0x000000040d0c1825 */ /* 0x008fe400078e0204 */
[----:B------:R-:W3:Y:S04]  /*01c0*/  @P1 LDG.E R10, desc[UR8][R10.64+-0x4] ;  /* 0xfffffc080a0a1981 */ /* 0x000ee8000c1e1900 */
[----:B------:R-:W3:Y:S01]  /*01d0*/  @P1 LDG.E R13, desc[UR8][R12.64+-0x4] ;  /* 0xfffffc080c0d1981 */ /* 0x000ee2000c1e1900 */
[----:B--2---:R-:W-:-:S04]  /*01e0*/  UIADD3 UR7, UP0, UPT, UR5, UR14, URZ ;  /* 0x0000000e05077290 */ /* 0x004fc8000ff1e0ff */
[----:B------:R-:W-:Y:S02]  /*01f0*/  UIADD3.X UR10, UPT, UPT, UR6, UR15, URZ, UP0, !UPT ;  /* 0x0000000f060a7290 */ /* 0x000fe400087fe4ff */
[----:B------:R-:W-:-:S04]  /*0200*/  MOV R8, UR7 ;  /* 0x0000000700087c02 */ /* 0x000fc80008000f00 */
[----:B------:R-:W-:Y:S01]  /*0210*/  MOV R9, UR10 ;  /* 0x0000000a00097c02 */ /* 0x000fe20008000f00 */
[----:B---3--:R-:W-:-:S05]  /*0220*/  @P1 IMAD.IADD R21, R10, 0x1, -R13 ;  /* 0x000000010a151824 */ /* 0x008fca00078e0a0d */
[----:B------:R1:W-:Y:S04]  /*0230*/  @P1 STG.E desc[UR8][R8.64], R21 ;  /* 0x0000001508001986 */ /* 0x0003e8000c101908 */
[----:B0-----:R-:W2:Y:S01]  /*0240*/  @!P1 LDG.E R15, desc[UR8][R14.64] ;  /* 0x000000080e0f9981 */ /* 0x001ea2000c1e1900 */
[----:B------:R-:W0:Y:S01]  /*0250*/  @!P1 LDC.64 R12, c[0x0][0x398] ;  /* 0x0000e600ff0c9b82 */ /* 0x000e220000000a00 */
[----:B--2---:R-:W-:-:S06]  /*0260*/  @!P1 IMAD.WIDE R10, R15, 0x4, R4 ;  /* 0x000000040f0a9825 */ /* 0x004fcc00078e0204 */
[----:B------:R-:W0:Y:S04]  /*0270*/  @!P1 LDG.E R11, desc[UR8][R10.64+-0x4] ;  /* 0xfffffc080a0b9981 */ /* 0x000e28000c1e1900 */
[----:B0-----:R0:W-:Y:S04]  /*0280*/  @!P1 STG.E desc[UR8][R12.64], R11 ;  /* 0x0000000b0c009986 */ /* 0x0011e8000c101908 */
[----:B------:R-:W2:Y:S04]  /*0290*/  LDG.E R17, desc[UR8][R2.64+0x4] ;  /* 0x0000040802117981 */ /* 0x000ea8000c1e1900 */
[----:B------:R-:W3:Y:S01]  /*02a0*/  LDG.E R19, desc[UR8][R2.64] ;  /* 0x0000000802137981 */ /* 0x000ee2000c1e1900 */
[----:B--2---:R-:W-:-:S04]  /*02b0*/  IMAD.WIDE R16, R17, 0x4, R4 ;  /* 0x0000000411107825 */ /* 0x004fc800078e0204 */
[----:B---3--:R-:W-:Y:S02]  /*02c0*/  IMAD.WIDE R18, R19, 0x4, R4 ;  /* 0x0000000413127825 */ /* 0x008fe400078e0204 */
[----:B------:R-:W2:Y:S04]  /*02d0*/  LDG.E R16, desc[UR8][R16.64+-0x4] ;  /* 0xfffffc0810107981 */ /* 0x000ea8000c1e1900 */
[----:B------:R-:W2:Y:S02]  /*02e0*/  LDG.E R19, desc[UR8][R18.64+-0x4] ;  /* 0xfffffc0812137981 */ /* 0x000ea4000c1e1900 */
[----:B--2---:R-:W-:-:S05]  /*02f0*/  IADD3 R15, PT, PT, R16, -R19, RZ ;  /* 0x80000013100f7210 */ /* 0x004fca0007ffe0ff */
[----:B------:R2:W-:Y:S04]  /*0300*/  STG.E desc[UR8][R8.64+0x4], R15 ;  /* 0x0000040f08007986 */ /* 0x0005e8000c101908 */
[----:B-1----:R-:W0:Y:S04]  /*0310*/  LDG.E R21, desc[UR8][R2.64+0x8] ;  /* 0x0000080802157981 */ /* 0x002e28000c1e1900 */
[----:B------:R-:W3:Y:S01]  /*0320*/  LDG.E R23, desc[UR8][R2.64+0x4] ;  /* 0x0000040802177981 */ /* 0x000ee2000c1e1900 */
[----:B0-----:R-:W-:-:S04]  /*0330*/  IMAD.WIDE R10, R21, 0x4, R4 ;  /* 0x00000004150a7825 */ /* 0x001fc800078e0204 */
[----:B---3--:R-:W-:Y:S02]  /*0340*/  IMAD.WIDE R12, R23, 0x4, R4 ;  /* 0x00000004170c7825 */ /* 0x008fe400078e0204 */
[----:B------:R-:W3:Y:S04]  /*0350*/  LDG.E R10, desc[UR8][R10.64+-0x4] ;  /* 0xfffffc080a0a7981 */ /* 0x000ee8000c1e1900 */
[----:B------:R-:W3:Y:S02]  /*0360*/  LDG.E R13, desc[UR8][R12.64+-0x4] ;  /* 0xfffffc080c0d7981 */ /* 0x000ee4000c1e1900 */
[----:B---3--:R-:W-:-:S05]  /*0370*/  IADD3 R21, PT, PT, R10, -R13, RZ ;  /* 0x8000000d0a157210 */ /* 0x008fca0007ffe0ff */
[----:B------:R3:W-:Y:S04]  /*0380*/  STG.E desc[UR8][R8.64+0x8], R21 ;  /* 0x0000081508007986 */ /* 0x0007e8000c101908 */
[----:B------:R-:W2:Y:S04]  /*0390*/  LDG.E R17, desc[UR8][R2.64+0xc] ;  /* 0x00000c0802117981 */ /* 0x000ea8000c1e1900 */
[----:B------:R-:W4:Y:S01]  /*03a0*/  LDG.E R19, desc[UR8][R2.64+0x8] ;  /* 0x0000080802137981 */ /* 0x000f22000c1e1900 */
[----:B------:R-:W-:Y:S02]  /*03b0*/  VIADD R6, R6, 0x4 ;  /* 0x0000000406067836 */ /* 0x000fe40000000000 */
[----:B--2---:R-:W-:-:S04]  /*03c0*/  IMAD.WIDE R14, R17, 0x4, R4 ;  /* 0x00000004110e7825 */ /* 0x004fc800078e0204 */
[----:B----4-:R-:W-:Y:S02]  /*03d0*/  IMAD.WIDE R4, R19, 0x4, R4 ;  /* 0x0000000413047825 */ /* 0x010fe400078e0204 */
[----:B------:R-:W2:Y:S04]  /*03e0*/  LDG.E R14, desc[UR8][R14.64+-0x4] ;  /* 0xfffffc080e0e7981 */ /* 0x000ea8000c1e1900 */
[----:B------:R-:W2:Y:S01]  /*03f0*/  LDG.E R5, desc[UR8][R4.64+-0x4] ;  /* 0xfffffc0804057981 */ /* 0x000ea2000c1e1900 */
[----:B------:R-:W-:Y:S01]  /*0400*/  ISETP.NE.AND P1, PT, R6, RZ, PT ;  /* 0x000000ff0600720c */ /* 0x000fe20003f25270 */
[----:B------:R-:W-:Y:S02]  /*0410*/  UIADD3 UR5, UP0, UPT, UR5, 0x10, URZ ;  /* 0x0000001005057890 */ /* 0x000fe4000ff1e0ff */
[----:B------:R-:W-:-:S02]  /*0420*/  UIADD3 UR4, UPT, UPT, UR4, 0x4, URZ ;  /* 0x0000000404047890 */ /* 0x000fc4000fffe0ff */
[----:B------:R-:W-:Y:S01]  /*0430*/  UIADD3.X UR6, UPT, UPT, URZ, UR6, URZ, UP0, !UPT ;  /* 0x00000006ff067290 */ /* 0x000fe200087fe4ff */
[----:B--2---:R-:W-:-:S05]  /*0440*/  IADD3 R17, PT, PT, R14, -R5, RZ ;  /* 0x800000050e117210 */ /* 0x004fca0007ffe0ff */
[----:B------:R3:W-:Y:S02]  /*0450*/  STG.E desc[UR8][R8.64+0xc], R17 ;  /* 0x00000c1108007986 */ /* 0x0007e4000c101908 */
[----:B------:R-:W-:Y:S05]  /*0460*/  @P1 BRA `(.L_x_3106) ;  /* 0xfffffffc00281947 */ /* 0x000fea000383ffff */
.L_x_3105:
[----:B0-----:R-:W-:Y:S05]  /*0470*/  @!P0 EXIT ;  /* 0x000000000000894d */ /* 0x001fea0003800000 */
[----:B------:R-:W0:Y:S01]  /*0480*/  LDC R2, c[0x0][0x380] ;  /* 0x0000e000ff027b82 */ /* 0x000e220000000800 */
[----:B------:R-:W-:Y:S02]  /*0490*/  ISETP.NE.AND P1, PT, R7, 0x1, PT ;  /* 0x000000010700780c */ /* 0x000fe40003f25270 */
[----:B0-----:R-:W-:-:S04]  /*04a0*/  LOP3.LUT R2, R2, 0x1, RZ, 0xc0, !PT ;  /* 0x0000000102027812 */ /* 0x001fc800078ec0ff */
[----:B------:R-:W-:-:S07]  /*04b0*/  ISETP.NE.U32.AND P0, PT, R2, 0x1, PT ;  /* 0x000000010200780c */ /* 0x000fce0003f05070 */
[----:B------:R-:W-:Y:S06]  /*04c0*/  @!P1 BRA `(.L_x_3107) ;  /* 0x0000000000809947 */ /* 0x000fec0003800000 */
[----:B------:R-:W0:Y:S01]  /*04d0*/  LDC.64 R4, c[0x0][0x388] ;  /* 0x0000e200ff047b82 */ /* 0x000e220000000a00 */
[----:B------:R-:W-:-:S07]  /*04e0*/  ISETP.NE.AND P1, PT, R0, RZ, PT ;  /* 0x000000ff0000720c */ /* 0x000fce0003f25270 */
[----:B------:R-:W1:Y:S08]  /*04f0*/  LDC.64 R2, c[0x0][0x390] ;  /* 0x0000e400ff027b82 */ /* 0x000e700000000a00 */
[----:B------:R-:W2:Y:S01]  /*0500*/  LDC.64 R10, c[0x0][0x398] ;  /* 0x0000e600ff0a7b82 */ /* 0x000ea20000000a00 */
[----:B0-----:R-:W-:-:S05]  /*0510*/  IMAD.WIDE.U32 R4, R0, 0x4, R4 ;  /* 0x0000000400047825 */ /* 0x001fca00078e0004 */
[----:B------:R-:W1:Y:S04]  /*0520*/  @P1 LDG.E R7, desc[UR8][R4.64] ;  /* 0x0000000804071981 */ /* 0x000e68000c1e1900 */
[----:B---3--:R-:W3:Y:S01]  /*0530*/  @P1 LDG.E R9, desc[UR8][R4.64+-0x4] ;  /* 0xfffffc0804091981 */ /* 0x008ee2000c1e1900 */
[----:B------:R-:W0:Y:S01]  /*0540*/  @!P1 LDC.64 R14, c[0x0][0x388] ;  /* 0x0000e200ff0e9b82 */ /* 0x000e220000000a00 */
[----:B-1----:R-:W-:-:S04]  /*0550*/  @P1 IMAD.WIDE R6, R7, 0x4, R2 ;  /* 0x0000000407061825 */ /* 0x002fc800078e0202 */
[----:B---3--:R-:W-:Y:S02]  /*0560*/  @P1 IMAD.WIDE R8, R9, 0x4, R2 ;  /* 0x0000000409081825 */ /* 0x008fe400078e0202 */
[----:B------:R-:W3:Y:S01]  /*0570*/  @P1 LDG.E R6, desc[UR8][R6.64+-0x4] ;  /* 0xfffffc0806061981 */ /* 0x000ee2000c1e1900 */
[----:B------:R-:W1:Y:S03]  /*0580*/  @!P1 LDC.64 R2, c[0x0][0x390] ;  /* 0x0000e400ff029b82 */ /* 0x000e660000000a00 */
[----:B------:R-:W3:Y:S01]  /*0590*/  @P1 LDG.E R9, desc[UR8][R8.64+-0x4] ;  /* 0xfffffc0808091981 */ /* 0x000ee2000c1e1900 */
[----:B--2---:R-:W-:Y:S01]  /*05a0*/  @P1 IMAD.WIDE.U32 R10, R0, 0x4, R10 ;  /* 0x00000004000a1825 */ /* 0x004fe200078e000a */
[----:B---3--:R-:W-:-:S05]  /*05b0*/  @P1 IADD3 R19, PT, PT, R6, -R9, RZ ;  /* 0x8000000906131210 */ /* 0x008fca0007ffe0ff */
[----:B------:R2:W-:Y:S04]  /*05c0*/  @P1 STG.E desc[UR8][R10.64], R19 ;  /* 0x000000130a001986 */ /* 0x0005e8000c101908 */
[----:B0-----:R-:W1:Y:S01]  /*05d0*/  @!P1 LDG.E R13, desc[UR8][R14.64] ;  /* 0x000000080e0d9981 */ /* 0x001e62000c1e1900 */
[----:B------:R-:W0:Y:S01]  /*05e0*/  @!P1 LDC.64 R16, c[0x0][0x398] ;  /* 0x0000e600ff109b82 */ /* 0x000e220000000a00 */
[----:B-1----:R-:W-:-:S06]  /*05f0*/  @!P1 IMAD.WIDE R12, R13, 0x4, R2 ;  /* 0x000000040d0c9825 */ /* 0x002fcc00078e0202 */
[----:B------:R-:W0:Y:S04]  /*0600*/  @!P1 LDG.E R13, desc[UR8][R12.64+-0x4] ;  /* 0xfffffc080c0d9981 */ /* 0x000e28000c1e1900 */
[----:B0-----:R0:W-:Y:S04]  /*0610*/  @!P1 STG.E desc[UR8][R16.64], R13 ;  /* 0x0000000d10009986 */ /* 0x0011e8000c101908 */
[----:B------:R-:W3:Y:S04]  /*0620*/  LDG.E R7, desc[UR8][R4.64+0x4] ;  /* 0x0000040804077981 */ /* 0x000ee8000c1e1900 */
[----:B------:R-:W4:Y:S01]  /*0630*/  LDG.E R9, desc[UR8][R4.64] ;  /* 0x0000000804097981 */ /* 0x000f22000c1e1900 */
[----:B---3--:R-:W-:-:S04]  /*0640*/  IMAD.WIDE R6, R7, 0x4, R2 ;  /* 0x0000000407067825 */ /* 0x008fc800078e0202 */
[----:B----4-:R-:W-:Y:S02]  /*0650*/  IMAD.WIDE R2, R9, 0x4, R2 ;  /* 0x0000000409027825 */ /* 0x010fe400078e0202 */
[----:B------:R-:W2:Y:S01]  /*0660*/  LDG.E R6, desc[UR8][R6.64+-0x4] ;  /* 0xfffffc0806067981 */ /* 0x000ea2000c1e1900 */
[----:B------:R-:W1:Y:S03]  /*0670*/  LDC.64 R8, c[0x0][0x398] ;  /* 0x0000e600ff087b82 */ /* 0x000e660000000a00 */
[----:B------:R-:W2:Y:S01]  /*0680*/  LDG.E R3, desc[UR8][R2.64+-0x4] ;  /* 0xfffffc0802037981 */ /* 0x000ea2000c1e1900 */
[C---:B-1----:R-:W-:Y:S01]  /*0690*/  IMAD.WIDE.U32 R8, R0.reuse, 0x4, R8 ;  /* 0x0000000400087825 */ /* 0x042fe200078e0008 */
[----:B------:R-:W-:Y:S02]  /*06a0*/  IADD3 R0, PT, PT, R0, 0x2, RZ ;  /* 0x0000000200007810 */ /* 0x000fe40007ffe0ff */
[----:B--2---:R-:W-:-:S05]  /*06b0*/  IADD3 R11, PT, PT, R6, -R3, RZ ;  /* 0x80000003060b7210 */ /* 0x004fca0007ffe0ff */
[----:B------:R0:W-:Y:S02]  /*06c0*/  STG.E desc[UR8][R8.64+0x4], R11 ;  /* 0x0000040b08007986 */ /* 0x0001e4000c101908 */
.L_x_3107:
[----:B------:R-:W-:Y:S05]  /*06d0*/  @P0 EXIT ;  /* 0x000000000000094d */ /* 0x000fea0003800000 */
[----:B------:R-:W-:-:S13]  /*06e0*/  ISETP.NE.AND P0, PT, R0, RZ, PT ;  /* 0x000000ff0000720c */ /* 0x000fda0003f05270 */
[----:B------:R-:W-:Y:S05]  /*06f0*/  @!P0 BRA `(.L_x_3108) ;  /* 0x0000000000388947 */ /* 0x000fea0003800000 */
[----:B------:R-:W1:Y:S08]  /*0700*/  LDC.64 R2, c[0x0][0x388] ;  /* 0x0000e200ff027b82 */ /* 0x000e700000000a00 */
[----:B------:R-:W2:Y:S01]  /*0710*/  LDC.64 R6, c[0x0][0x390] ;  /* 0x0000e400ff067b82 */ /* 0x000ea20000000a00 */
[----:B-1----:R-:W-:-:S05]  /*0720*/  IMAD.WIDE.U32 R2, R0, 0x4, R2 ;  /* 0x0000000400027825 */ /* 0x002fca00078e0002 */
[----:B------:R-:W2:Y:S04]  /*0730*/  LDG.E R5, desc[UR8][R2.64] ;  /* 0x0000000802057981 */ /* 0x000ea8000c1e1900 */
[----:B0--3--:R-:W3:Y:S01]  /*0740*/  LDG.E R9, desc[UR8][R2.64+-0x4] ;  /* 0xfffffc0802097981 */ /* 0x009ee2000c1e1900 */
[----:B--2---:R-:W-:-:S04]  /*0750*/  IMAD.WIDE R4, R5, 0x4, R6 ;  /* 0x0000000405047825 */ /* 0x004fc800078e0206 */
[----:B---3--:R-:W-:Y:S02]  /*0760*/  IMAD.WIDE R6, R9, 0x4, R6 ;  /* 0x0000000409067825 */ /* 0x008fe400078e0206 */
[----:B------:R-:W2:Y:S01]  /*0770*/  LDG.E R4, desc[UR8][R4.64+-0x4] ;  /* 0xfffffc0804047981 */ /* 0x000ea2000c1e1900 */
[----:B------:R-:W0:Y:S03]  /*0780*/  LDC.64 R8, c[0x0][0x398] ;  /* 0x0000e600ff087b82 */ /* 0x000e260000000a00 */
[----:B------:R-:W2:Y:S01]  /*0790*/  LDG.E R7, desc[UR8][R6.64+-0x4] ;  /* 0xfffffc0806077981 */ /* 0x000ea2000c1e1900 */
[----:B0-----:R-:W-:Y:S01]  /*07a0*/  IMAD.WIDE.U32 R8, R0, 0x4, R8 ;  /* 0x0000000400087825 */ /* 0x001fe200078e0008 */
[----:B--2---:R-:W-:-:S05]  /*07b0*/  IADD3 R11, PT, PT, R4, -R7, RZ ;  /* 0x80000007040b7210 */ /* 0x004fca0007ffe0ff */
[----:B------:R-:W-:Y:S01]  /*07c0*/  STG.E desc[UR8][R8.64], R11 ;  /* 0x0000000b08007986 */ /* 0x000fe2000c101908 */
[----:B------:R-:W-:Y:S05]  /*07d0*/  EXIT ;  /* 0x000000000000794d */ /* 0x000fea0003800000 */
.L_x_3108:
[----:B------:R-:W1:Y:S08]  /*07e0*/  LDC.64 R4, c[0x0][0x388] ;  /* 0x0000e200ff047b82 */ /* 0x000e700000000a00 */
[----:B------:R-:W2:Y:S01]  /*07f0*/  LDC.64 R2, c[0x0][0x390] ;  /* 0x0000e400ff027b82 */ /* 0x000ea20000000a00 */
[----:B-1----:R-:W2:Y:S07]  /*0800*/  LDG.E R5, desc[UR8][R4.64] ;  /* 0x0000000804057981 */ /* 0x002eae000c1e1900 */
[----:B------:R-:W1:Y:S01]  /*0810*/  LDC.64 R6, c[0x0][0x398] ;  /* 0x0000e600ff067b82 */ /* 0x000e620000000a00 */
[----:B--2---:R-:W-:-:S06]  /*0820*/  IMAD.WIDE R2, R5, 0x4, R2 ;  /* 0x0000000405027825 */ /* 0x004fcc00078e0202 */
[----:B------:R-:W1:Y:S04]  /*0830*/  LDG.E R3, desc[UR8][R2.64+-0x4] ;  /* 0xfffffc0802037981 */ /* 0x000e68000c1e1900 */
[----:B-1----:R-:W-:Y:S01]  /*0840*/  STG.E desc[UR8][R6.64], R3 ;  /* 0x0000000306007986 */ /* 0x002fe2000c101908 */
[----:B------:R-:W-:Y:S05]  /*0850*/  EXIT ;  /* 0x000000000000794d */ /* 0x000fea0003800000 */
.L_x_3109:
        /* <DEDUP_REMOVED lines=10> */
.L_x_3436:


//--------------------- .text._Z24labelDegenerateTrianglesiiPKiS0_PKfS0_PiPbS3_S3_ --------------------------
	.section	.text._Z24labelDegenerateTrianglesiiPKiS0_PKfS0_PiPbS3_S3_,"ax",@progbits
	.align	128
        .global         _Z24labelDegenerateTrianglesiiPKiS0_PKfS0_PiPbS3_S3_
        .type           _Z24labelDegenerateTrianglesiiPKiS0_PKfS0_PiPbS3_S3_,@function
        .size           _Z24labelDegenerateTrianglesiiPKiS0_PKfS0_PiPbS3_S3_,(.L_x_3437 - _Z24labelDegenerateTrianglesiiPKiS0_PKfS0_PiPbS3_S3_)
        .other          _Z24labelDegenerateTrianglesiiPKiS0_PKfS0_PiPbS3_S3_,@"STO_CUDA_ENTRY STV_DEFAULT"
_Z24labelDegenerateTrianglesiiPKiS0_PKfS0_PiPbS3_S3_:
.text._Z24labelDegenerateTrianglesiiPKiS0_PKfS0_PiPbS3_S3_:
[----:B------:R-:W-:Y:S08]  /*0000*/  LDC R1, c[0x0][0x37c] ;  /* 0x0000df00ff017b82 */ /* 0x000ff00000000800 */
[----:B------:R-:W0:Y:S01]  /*0010*/  LDC R7, c[0x0][0x380] ;  /* 0x0000e000ff077b82 */ /* 0x000e220000000800 */
[----:B------:R-:W1:Y:S07]  /*0020*/  LDCU.64 UR4, c[0x0][0x358] ;  /* 0x00006b00ff0477ac */ /* 0x000e6e0008000a00 */
[----:B------:R-:W0:Y:S02]  /*0030*/  LDC.64 R2, c[0x0][0x388] ;  /* 0x0000e200ff027b82 */ /* 0x000e240000000a00 */
[----:B0-----:R-:W-:-:S06]  /*0040*/  IMAD.WIDE R2, R7, 0x4, R2 ;  /* 0x0000000407027825 */ /* 0x001fcc00078e0202 */
[----:B-1----:R-:W2:Y:S01]  /*0050*/  LDG.E R3, desc[UR4][R2.64+-0x4] ;  /* 0xfffffc0402037981 */ /* 0x002ea2000c1e1900 */
[----:B------:R-:W0:Y:S01]  /*0060*/  S2UR UR6, SR_CTAID.X ;  /* 0x00000000000679c3 */ /* 0x000e220000002500 */
[----:B------:R-:W0:Y:S07]  /*0070*/  S2R R5, SR_TID.X ;  /* 0x0000000000057919 */ /* 0x000e2e0000002100 */
[----:B------:R-:W0:Y:S02]  /*0080*/  LDC R4, c[0x0][0x360] ;  /* 0x0000d800ff047b82 */ /* 0x000e240000000800 */
[----:B0-----:R-:W-:-:S05]  /*0090*/  IMAD R4, R4, UR6, R5 ;  /* 0x0000000604047c24 */ /* 0x001fca000f8e0205 */
[----:B--2---:R-:W-:-:S13]  /*00a0*/  ISETP.GE.AND P0, PT, R4, R3, PT ;  /* 0x000000030400720c */ /* 0x004fda0003f06270 */
[----:B------:R-:W-:Y:S05]  /*00b0*/  @P0 EXIT ;  /* 0x000000000000094d */ /* 0x000fea0003800000 */
[----:B------:R-:W-:Y:S02]  /*00c0*/  ISETP.GE.AND P0, PT, R7, 0x1, PT ;  /* 0x000000010700780c */ /* 0x000fe40003f06270 */
[----:B------:R-:W-:-:S11]  /*00d0*/  CS2R R2, SRZ ;  /* 0x0000000000027805 */ /* 0x000fd6000001ff00 */
[----:B------:R-:W-:Y:S05]  /*00e0*/  @!P0 BRA `(.L_x_3110) ;  /* 0x0000000000408947 */ /* 0x000fea0003800000 */
[----:B------:R-:W0:Y:S01]  /*00f0*/  LDC.64 R6, c[0x0][0x388] ;  /* 0x0000e200ff067b82 */ /* 0x000e220000000a00 */
[----:B------:R-:W-:Y:S01]  /*0100*/  BSSY.RECONVERGENT B0, `(.L_x_3111) ;  /* 0x000000c000007945 */ /* 0x000fe20003800200 */
[----:B------:R-:W-:Y:S01]  /*0110*/  IMAD.MOV.U32 R5, RZ, RZ, RZ ;  /* 0x000000ffff057224 */ /* 0x000fe200078e00ff */
[----:B------:R-:W1:Y:S01]  /*0120*/  LDCU UR6, c[0x0][0x380] ;  /* 0x00007000ff0677ac */ /* 0x000e620008000800 */
[----:B------:R-:W2:Y:S05]  /*0130*/  LDCU UR7, c[0x0][0x380] ;  /* 0x00007000ff0777ac */ /* 0x000eaa0008000800 */
.L_x_3113:
[----:B0-----:R-:W-:-:S06]  /*0140*/  IMAD.WIDE.U32 R2, R5, 0x4, R6 ;  /* 0x0000000405027825 */ /* 0x001fcc00078e0006 */
[----:B------:R-:W3:Y:S02]  /*0150*/  LDG.E R3, desc[UR4][R2.64] ;  /* 0x0000000402037981 */ /* 0x000ee4000c1e1900 */
[----:B---3--:R-:W-:-:S13]  /*0160*/  ISETP.GE.AND P0, PT, R4, R3, PT ;  /* 0x000000030400720c */ /* 0x008fda0003f06270 */
[----:B------:R-:W-:Y:S05]  /*0170*/  @!P0 BRA `(.L_x_3112) ;  /* 0x0000000000108947 */ /* 0x000fea0003800000 */
[----:B------:R-:W-:-:S05]  /*0180*/  VIADD R5, R5, 0x1 ;  /* 0x0000000105057836 */ /* 0x000fca0000000000 */
[----:B--2---:R-:W-:-:S13]  /*0190*/  ISETP.NE.AND P0, PT, R5, UR7, PT ;  /* 0x0000000705007c0c */ /* 0x004fda000bf05270 */
[----:B------:R-:W-:Y:S05]  /*01a0*/  @P0 BRA `(.L_x_3113) ;  /* 0xfffffffc00e40947 */ /* 0x000fea000383ffff */
[----:B-1----:R-:W-:-:S07]  /*01b0*/  MOV R5, UR6 ;  /* 0x0000000600057c02 */ /* 0x002fce0008000f00 */
.L_x_3112:
[----:B-12---:R-:W-:Y:S05]  /*01c0*/  BSYNC.RECONVERGENT B0 ;  /* 0x0000000000007941 */ /* 0x006fea0003800200 */
.L_x_3111:
[----:B------:R-:W-:Y:S02]  /*01d0*/  IMAD.MOV.U32 R2, RZ, RZ, R5 ;  /* 0x000000ffff027224 */ /* 0x000fe400078e0005 */
[----:B------:R-:W-:-:S07]  /*01e0*/  IMAD.MOV.U32 R3, RZ, RZ, RZ ;  /* 0x000000ffff037224 */ /* 0x000fce00078e00ff */
.L_x_3110:
[----:B------:R-:W0:Y:S01]  /*01f0*/  LDC.64 R8, c[0x0][0x3a0] ;  /* 0x0000e800ff087b82 */ /* 0x000e220000000a00 */
[----:B------:R-:W-:-:S07]  /*0200*/  IMAD R7, R4, 0x3, RZ ;  /* 0x0000000304077824 */ /* 0x000fce00078e02ff */
[----:B------:R-:W1:Y:S01]  /*0210*/  LDC.64 R10, c[0x0][0x390] ;  /* 0x0000e400ff0a7b82 */ /* 0x000e620000000a00 */
[----:B0-----:R-:W-:-:S05]  /*0220*/  IMAD.WIDE R8, R7, 0x4, R8 ;  /* 0x0000000407087825 */ /* 0x001fca00078e0208 */
[----:B------:R-:W1:Y:S04]  /*0230*/  LDG.E R0, desc[UR4][R8.64+0x8] ;  /* 0x0000080408007981 */ /* 0x000e68000c1e1900 */
[----:B------:R-:W2:Y:S04]  /*0240*/  LDG.E R5, desc[UR4][R8.64+0x4] ;  /* 0x0000040408057981 */ /* 0x000ea8000c1e1900 */
[----:B------:R0:W3:Y:S02]  /*0250*/  LDG.E R6, desc[UR4][R8.64] ;  /* 0x0000000408067981 */ /* 0x0000e4000c1e1900 */
[----:B0-----:R-:W0:Y:S01]  /*0260*/  LDC.64 R8, c[0x0][0x3a8] ;  /* 0x0000ea00ff087b82 */ /* 0x001e220000000a00 */
[----:B-1----:R-:W-:-:S04]  /*0270*/  IMAD.WIDE R14, R0, 0x4, R10 ;  /* 0x00000004000e7825 */ /* 0x002fc800078e020a */
[--C-:B--2---:R-:W-:Y:S02]  /*0280*/  IMAD.WIDE R12, R5, 0x4, R10.reuse ;  /* 0x00000004050c7825 */ /* 0x104fe400078e020a */
[----:B------:R-:W2:Y:S02]  /*0290*/  LDG.E R14, desc[UR4][R14.64] ;  /* 0x000000040e0e7981 */ /* 0x000ea4000c1e1900 */
[----:B---3--:R-:W-:Y:S02]  /*02a0*/  IMAD.WIDE R10, R6, 0x4, R10 ;  /* 0x00000004060a7825 */ /* 0x008fe400078e020a */
[----:B------:R-:W3:Y:S04]  /*02b0*/  LDG.E R12, desc[UR4][R12.64] ;  /* 0x000000040c0c7981 */ /* 0x000ee8000c1e1900 */
[----:B------:R-:W4:Y:S01]  /*02c0*/  LDG.E R10, desc[UR4][R10.64] ;  /* 0x000000040a0a7981 */ /* 0x000f22000c1e1900 */
[----:B0-----:R-:W-:Y:S01]  /*02d0*/  IMAD.WIDE R8, R7, 0x4, R8 ;  /* 0x0000000407087825 */ /* 0x001fe200078e0208 */
[----:B--2---:R-:W-:-:S02]  /*02e0*/  ISETP.GE.AND P2, PT, R14, RZ, PT ;  /* 0x000000ff0e00720c */ /* 0x004fc40003f46270 */
[----:B---3--:R-:W-:Y:S02]  /*02f0*/  ISETP.GE.AND P1, PT, R12, RZ, PT ;  /* 0x000000ff0c00720c */ /* 0x008fe40003f26270 */
[----:B----4-:R-:W-:-:S09]  /*0300*/  ISETP.GE.AND P0, PT, R10, RZ, PT ;  /* 0x000000ff0a00720c */ /* 0x010fd20003f06270 */
[----:B------:R-:W-:Y:S02]  /*0310*/  @!P2 IMAD.MOV R0, RZ, RZ, -R14 ;  /* 0x000000ffff00a224 */ /* 0x000fe400078e0a0e */
[----:B------:R-:W-:Y:S02]  /*0320*/  @!P1 IADD3 R5, PT, PT, -R12, RZ, RZ ;  /* 0x000000ff0c059210 */ /* 0x000fe40007ffe1ff */
[----:B------:R-:W-:Y:S02]  /*0330*/  @!P0 IADD3 R6, PT, PT, -R10, RZ, RZ ;  /* 0x000000ff0a068210 */ /* 0x000fe40007ffe1ff */
[----:B------:R-:W-:-:S04]  /*0340*/  ISETP.NE.AND P0, PT, R5, R0, PT ;  /* 0x000000000500720c */ /* 0x000fc80003f05270 */
[----:B------:R-:W-:-:S04]  /*0350*/  ISETP.EQ.OR P0, PT, R6, R0, !P0 ;  /* 0x000000000600720c */ /* 0x000fc80004702670 */
[----:B------:R-:W-:-:S13]  /*0360*/  ISETP.NE.AND P0, PT, R6, R5, !P0 ;  /* 0x000000050600720c */ /* 0x000fda0004705270 */
[----:B------:R-:W0:Y:S01]  /*0370*/  @!P0 LDC.64 R12, c[0x0][0x3b0] ;  /* 0x0000ec00ff0c8b82 */ /* 0x000e220000000a00 */
[----:B------:R-:W-:Y:S01]  /*0380*/  IMAD.MOV.U32 R14, RZ, RZ, 0x1 ;  /* 0x00000001ff0e7424 */ /* 0x000fe200078e00ff */
[----:B------:R1:W-:Y:S04]  /*0390*/  STG.E desc[UR4][R8.64], R6 ;  /* 0x0000000608007986 */ /* 0x0003e8000c101904 */
[----:B------:R1:W-:Y:S04]  /*03a0*/  STG.E desc[UR4][R8.64+0x4], R5 ;  /* 0x0000040508007986 */ /* 0x0003e8000c101904 */
[----:B------:R1:W-:Y:S01]  /*03b0*/  STG.E desc[UR4][R8.64+0x8], R0 ;  /* 0x0000080008007986 */ /* 0x0003e2000c101904 */
[----:B0-----:R-:W-:-:S04]  /*03c0*/  @!P0 IADD3 R10, P1, PT, R4, R12, RZ ;  /* 0x0000000c040a8210 */ /* 0x001fc80007f3e0ff */
[----:B------:R-:W-:Y:S02]  /*03d0*/  @!P0 LEA.HI.X.SX32 R11, R4, R13, 0x1, P1 ;  /* 0x0000000d040b8211 */ /* 0x000fe400008f0eff */
[----:B------:R-:W-:-:S05]  /*03e0*/  @!P0 PRMT R4, R14, 0x7610, R4 ;  /* 0x000076100e048816 */ /* 0x000fca0000000004 */
[----:B------:R1:W-:Y:S01]  /*03f0*/  @!P0 STG.E.U8 desc[UR4][R10.64], R4 ;  /* 0x000000040a008986 */ /* 0x0003e2000c101104 */
[----:B------:R-:W-:Y:S05]  /*0400*/  @!P0 EXIT ;  /* 0x000000000000894d */ /* 0x000fea0003800000 */
[----:B-1----:R-:W0:Y:S01]  /*0410*/  LDC.64 R10, c[0x0][0x3b8] ;  /* 0x0000ee00ff0a7b82 */ /* 0x002e220000000a00 */
[----:B------:R-:W1:Y:S01]  /*0420*/  LDCU.64 UR6, c[0x0][0x3c0] ;  /* 0x00007800ff0677ac */ /* 0x000e620008000a00 */
[----:B------:R-:W-:Y:S01]  /*0430*/  HFMA2 R13, -RZ, RZ, 0, 5.9604644775390625e-08 ;  /* 0x00000001ff0d7431 */ /* 0x000fe200000001ff */
[----:B-1----:R-:W-:-:S04]  /*0440*/  LEA R8, P0, R2, UR6, 0x2 ;  /* 0x0000000602087c11 */ /* 0x002fc8000f8010ff */
[----:B------:R-:W-:Y:S01]  /*0450*/  LEA.HI.X R9, R2, UR7, R3, 0x2, P0 ;  /* 0x0000000702097c11 */ /* 0x000fe200080f1403 */
[----:B0-----:R-:W-:-:S04]  /*0460*/  IMAD.WIDE R6, R6, 0x4, R10 ;  /* 0x0000000406067825 */ /* 0x001fc800078e020a */
[--C-:B------:R-:W-:Y:S01]  /*0470*/  IMAD.WIDE R2, R5, 0x4, R10.reuse ;  /* 0x0000000405027825 */ /* 0x100fe200078e020a */
[----:B------:R-:W-:Y:S03]  /*0480*/  REDG.E.ADD.STRONG.GPU desc[UR4][R8.64], R13 ;  /* 0x0000000d0800798e */ /* 0x000fe6000c12e104 */
[----:B------:R-:W-:Y:S01]  /*0490*/  IMAD.WIDE R4, R0, 0x4, R10 ;  /* 0x0000000400047825 */ /* 0x000fe200078e020a */
[----:B------:R-:W-:Y:S04]  /*04a0*/  STG.E desc[UR4][R6.64], R13 ;  /* 0x0000000d06007986 */ /* 0x000fe8000c101904 */
[----:B------:R-:W-:Y:S04]  /*04b0*/  STG.E desc[UR4][R2.64], R13 ;  /* 0x0000000d02007986 */ /* 0x000fe8000c101904 */
[----:B------:R-:W-:Y:S01]  /*04c0*/  STG.E desc[UR4][R4.64], R13 ;  /* 0x0000000d04007986 */ /* 0x000fe2000c101904 */
[----:B------:R-:W-:Y:S05]  /*04d0*/  EXIT ;  /* 0x000000000000794d */ /* 0x000fea0003800000 */
.L_x_3114:
        /* <DEDUP_REMOVED lines=10> */
.L_x_3437:


//--------------------- .text._Z24VertexClusterContractioniiPKiS0_PKfPfS3_ --------------------------
	.section	.text._Z24VertexClusterContractioniiPKiS0_PKfPfS3_,"ax",@progbits
	.align	128
        .global         _Z24VertexClusterContractioniiPKiS0_PKfPfS3_
        .type           _Z24VertexClusterContractioniiPKiS0_PKfPfS3_,@function
        .size           _Z24VertexClusterContractioniiPKiS0_PKfPfS3_,(.L_x_3402 - _Z24VertexClusterContractioniiPKiS0_PKfPfS3_)
        .other          _Z24VertexClusterContractioniiPKiS0_PKfPfS3_,@"STO_CUDA_ENTRY STV_DEFAULT"
_Z24VertexClusterContractioniiPKiS0_PKfPfS3_:
.text._Z24VertexClusterContractioniiPKiS0_PKfPfS3_:
        /* <DEDUP_REMOVED lines=12> */
[----:B------:R-:W0:Y:S08]  /*00c0*/  LDC.64 R18, c[0x0][0x390] ;  /* 0x0000e400ff127b82 */ /* 0x000e300000000a00 */
[----:B------:R-:W1:Y:S01]  /*00d0*/  LDC R3, c[0x0][0x384] ;  /* 0x0000e100ff037b82 */ /* 0x000e620000000800 */
[----:B0-----:R-:W-:-:S05]  /*00e0*/  IMAD.WIDE R18, R4, 0x4, R18 ;  /* 0x0000000404127825 */ /* 0x001fca00078e0212 */
[----:B------:R-:W1:Y:S01]  /*00f0*/  LDG.E R0, desc[UR8][R18.64] ;  /* 0x0000000812007981 */ /* 0x000e62000c1e1900 */
[----:B------:R-:W-:Y:S01]  /*0100*/  BSSY.RECONVERGENT B0, `(.L_x_3115) ;  /* 0x0000163000007945 */ /* 0x000fe20003800200 */
[----:B-1----:R-:W-:-:S04]  /*0110*/  VIMNMX R0, PT, PT, R0, R3, PT ;  /* 0x0000000300007248 */ /* 0x002fc80003fe0100 */
[----:B------:R-:W-:-:S13]  /*0120*/  ISETP.GE.AND P0, PT, R0, 0x1, PT ;  /* 0x000000010000780c */ /* 0x000fda0003f06270 */
[----:B------:R-:W-:Y:S05]  /*0130*/  @!P0 BRA `(.L_x_3116) ;  /* 0x00000014007c8947 */ /* 0x000fea0003800000 */
[C---:B------:R-:W-:Y:S01]  /*0140*/  ISETP.GE.U32.AND P0, PT, R3.reuse, 0x8, PT ;  /* 0x000000080300780c */ /* 0x040fe20003f06070 */
[----:B------:R-:W-:Y:S02]  /*0150*/  HFMA2 R2, -RZ, RZ, 0, 0 ;  /* 0x00000000ff027431 */ /* 0x000fe400000001ff */
[----:B------:R-:W-:Y:S01]  /*0160*/  IMAD R5, R4, R3, RZ ;  /* 0x0000000304057224 */ /* 0x000fe200078e02ff */
[----:B------:R-:W-:-:S09]  /*0170*/  LOP3.LUT R22, R3, 0x7, RZ, 0xc0, !PT ;  /* 0x0000000703167812 */ /* 0x000fd200078ec0ff */
[----:B------:R-:W-:Y:S05]  /*0180*/  @!P0 BRA `(.L_x_3117) ;  /* 0x0000000800bc8947 */ /* 0x000fea0003800000 */
[----:B------:R-:W0:Y:S01]  /*0190*/  LDC.64 R16, c[0x0][0x3a8] ;  /* 0x0000ea00ff107b82 */ /* 0x000e220000000a00 */
[----:B------:R-:W-:Y:S01]  /*01a0*/  LOP3.LUT R2, R3, 0x7ffffff8, RZ, 0xc0, !PT ;  /* 0x7ffffff803027812 */ /* 0x000fe200078ec0ff */
[----:B------:R-:W-:-:S03]  /*01b0*/  IMAD.MOV.U32 R23, RZ, RZ, R5 ;  /* 0x000000ffff177224 */ /* 0x000fc600078e0005 */
[----:B------:R-:W-:-:S03]  /*01c0*/  IADD3 R24, PT, PT, -R2, RZ, RZ ;  /* 0x000000ff02187210 */ /* 0x000fc60007ffe1ff */
[----:B------:R-:W1:Y:S01]  /*01d0*/  LDC.64 R14, c[0x0][0x398] ;  /* 0x0000e600ff0e7b82 */ /* 0x000e620000000a00 */
[----:B0-----:R-:W-:-:S05]  /*01e0*/  IADD3 R16, P0, PT, R16, 0x10, RZ ;  /* 0x0000001010107810 */ /* 0x001fca0007f1e0ff */
[----:B------:R-:W-:Y:S01]  /*01f0*/  IMAD.X R17, RZ, RZ, R17, P0 ;  /* 0x000000ffff117224 */ /* 0x000fe200000e0611 */
[----:B-1----:R-:W-:-:S04]  /*0200*/  IADD3 R14, P1, PT, R14, 0x10, RZ ;  /* 0x000000100e0e7810 */ /* 0x002fc80007f3e0ff */
[----:B------:R-:W-:-:S09]  /*0210*/  IADD3.X R15, PT, PT, RZ, R15, RZ, P1, !PT ;  /* 0x0000000fff0f7210 */ /* 0x000fd20000ffe4ff */
.L_x_3134:
[----:B------:R-:W2:Y:S01]  /*0220*/  LDG.E R6, desc[UR8][R18.64] ;  /* 0x0000000812067981 */ /* 0x000ea2000c1e1900 */
[----:B0-----:R-:W-:-:S04]  /*0230*/  IMAD.WIDE R12, R23, 0x4, R16 ;  /* 0x00000004170c7825 */ /* 0x001fc800078e0210 */
[----:B------:R-:W-:Y:S01]  /*0240*/  IMAD.WIDE R10, R23, 0x4, R14 ;  /* 0x00000004170a7825 */ /* 0x000fe200078e020e */
[----:B------:R-:W3:Y:S04]  /*0250*/  LDG.E R3, desc[UR8][R12.64+-0x10] ;  /* 0xfffff0080c037981 */ /* 0x000ee8000c1e1900 */
[----:B------:R-:W3:Y:S01]  /*0260*/  LDG.E R0, desc[UR8][R10.64+-0x10] ;  /* 0xfffff0080a007981 */ /* 0x000ee2000c1e1900 */
[----:B------:R-:W-:Y:S01]  /*0270*/  IADD3 R24, PT, PT, R24, 0x8, RZ ;  /* 0x0000000818187810 */ /* 0x000fe20007ffe0ff */
[----:B------:R-:W-:Y:S03]  /*0280*/  BSSY.RECONVERGENT B3, `(.L_x_3118) ;  /* 0x0000010000037945 */ /* 0x000fe60003800200 */
[----:B------:R-:W-:Y:S01]  /*0290*/  ISETP.NE.AND P2, PT, R24, RZ, PT ;  /* 0x000000ff1800720c */ /* 0x000fe20003f45270 */
[----:B--2---:R-:W-:-:S05]  /*02a0*/  VIADD R6, R6, 0x1 ;  /* 0x0000000106067836 */ /* 0x004fca0000000000 */
[----:B------:R-:W-:-:S04]  /*02b0*/  I2FP.F32.S32 R6, R6 ;  /* 0x0000000600067245 */ /* 0x000fc80000201400 */
[----:B------:R-:W0:Y:S01]  /*02c0*/  MUFU.RCP R7, R6 ;  /* 0x0000000600077308 */ /* 0x000e220000001000 */
[----:B---3--:R-:W-:-:S07]  /*02d0*/  FADD R3, R3, R0 ;  /* 0x0000000003037221 */ /* 0x008fce0000000000 */
[----:B------:R-:W1:Y:S01]  /*02e0*/  FCHK P0, R3, R6 ;  /* 0x0000000603007302 */ /* 0x000e620000000000 */
[----:B0-----:R-:W-:-:S04]  /*02f0*/  FFMA R8, -R6, R7, 1 ;  /* 0x3f80000006087423 */ /* 0x001fc80000000107 */
[----:B------:R-:W-:-:S04]  /*0300*/  FFMA R8, R7, R8, R7 ;  /* 0x0000000807087223 */ /* 0x000fc80000000007 */
[----:B------:R-:W-:-:S04]  /*0310*/  FFMA R7, R3, R8, RZ ;  /* 0x0000000803077223 */ /* 0x000fc800000000ff */
[----:B------:R-:W-:-:S04]  /*0320*/  FFMA R0, -R6, R7, R3 ;  /* 0x0000000706007223 */ /* 0x000fc80000000103 */
[----:B------:R-:W-:Y:S01]  /*0330*/  FFMA R0, R8, R0, R7 ;  /* 0x0000000008007223 */ /* 0x000fe20000000007 */
[----:B-1----:R-:W-:Y:S06]  /*0340*/  @!P0 BRA `(.L_x_3119) ;  /* 0x00000000000c8947 */ /* 0x002fec0003800000 */
[----:B------:R-:W-:Y:S01]  /*0350*/  IMAD.MOV.U32 R0, RZ, RZ, R6 ;  /* 0x000000ffff007224 */ /* 0x000fe200078e0006 */
[----:B------:R-:W-:-:S07]  /*0360*/  MOV R6, 0x380 ;  /* 0x0000038000067802 */ /* 0x000fce0000000f00 */
[----:B------:R-:W-:Y:S05]  /*0370*/  CALL.REL.NOINC `($__internal_0_$__cuda_sm3x_div_rn_noftz_f32_slowpath) ;  /* 0x0000001800d87944 */ /* 0x000fea0003c00000 */
.L_x_3119:
[----:B------:R-:W-:Y:S05]  /*0380*/  BSYNC.RECONVERGENT B3 ;  /* 0x0000000000037941 */ /* 0x000fea0003800200 */
.L_x_3118:
[----:B------:R0:W-:Y:S04]  /*0390*/  STG.E desc[UR8][R12.64+-0x10], R0 ;  /* 0xfffff0000c007986 */ /* 0x0001e8000c101908 */
[----:B------:R-:W2:Y:S04]  /*03a0*/  LDG.E R7, desc[UR8][R18.64] ;  /* 0x0000000812077981 */ /* 0x000ea8000c1e1900 */
[----:B------:R-:W3:Y:S04]  /*03b0*/  LDG.E R3, desc[UR8][R12.64+-0xc] ;  /* 0xfffff4080c037981 */ /* 0x000ee8000c1e1900 */
[----:B------:R-:W3:Y:S01]  /*03c0*/  LDG.E R6, desc[UR8][R10.64+-0xc] ;  /* 0xfffff4080a067981 */ /* 0x000ee2000c1e1900 */
[----:B------:R-:W-:Y:S01]  /*03d0*/  BSSY.RECONVERGENT B3, `(.L_x_3120) ;  /* 0x000000f000037945 */ /* 0x000fe20003800200 */
[----:B--2---:R-:W-:-:S04]  /*03e0*/  IADD3 R7, PT, PT, R7, 0x1, RZ ;  /* 0x0000000107077810 */ /* 0x004fc80007ffe0ff */
[----:B------:R-:W-:-:S04]  /*03f0*/  I2FP.F32.S32 R8, R7 ;  /* 0x0000000700087245 */ /* 0x000fc80000201400 */
[----:B------:R-:W1:Y:S01]  /*0400*/  MUFU.RCP R7, R8 ;  /* 0x0000000800077308 */ /* 0x000e620000001000 */
[----:B---3--:R-:W-:-:S07]  /*0410*/  FADD R3, R3, R6 ;  /* 0x0000000603037221 */ /* 0x008fce0000000000 */
[----:B------:R-:W2:Y:S01]  /*0420*/  FCHK P0, R3, R8 ;  /* 0x0000000803007302 */ /* 0x000ea20000000000 */
[----:B-1----:R-:W-:-:S04]  /*0430*/  FFMA R20, -R8, R7, 1 ;  /* 0x3f80000008147423 */ /* 0x002fc80000000107 */
[----:B------:R-:W-:-:S04]  /*0440*/  FFMA R20, R7, R20, R7 ;  /* 0x0000001407147223 */ /* 0x000fc80000000007 */
[----:B------:R-:W-:-:S04]  /*0450*/  FFMA R7, R3, R20, RZ ;  /* 0x0000001403077223 */ /* 0x000fc800000000ff */
[----:B0-----:R-:W-:-:S04]  /*0460*/  FFMA R0, -R8, R7, R3 ;  /* 0x0000000708007223 */ /* 0x001fc80000000103 */
[----:B------:R-:W-:Y:S01]  /*0470*/  FFMA R0, R20, R0, R7 ;  /* 0x0000000014007223 */ /* 0x000fe20000000007 */
[----:B--2---:R-:W-:Y:S06]  /*0480*/  @!P0 BRA `(.L_x_3121) ;  /* 0x00000000000c8947 */ /* 0x004fec0003800000 */
[----:B------:R-:W-:Y:S01]  /*0490*/  IMAD.MOV.U32 R0, RZ, RZ, R8 ;  /* 0x000000ffff007224 */ /* 0x000fe200078e0008 */
[----:B------:R-:W-:-:S07]  /*04a0*/  MOV R6, 0x4c0 ;  /* 0x000004c000067802 */ /* 0x000fce0000000f00 */
[----:B------:R-:W-:Y:S05]  /*04b0*/  CALL.REL.NOINC `($__internal_0_$__cuda_sm3x_div_rn_noftz_f32_slowpath) ;  /* 0x0000001800887944 */ /* 0x000fea0003c00000 */
.L_x_3121:
[----:B------:R-:W-:Y:S05]  /*04c0*/  BSYNC.RECONVERGENT B3 ;  /* 0x0000000000037941 */ /* 0x000fea0003800200 */
.L_x_3120:
        /* <DEDUP_REMOVED lines=19> */
.L_x_3123:
[----:B------:R-:W-:Y:S05]  /*0600*/  BSYNC.RECONVERGENT B3 ;  /* 0x0000000000037941 */ /* 0x000fea0003800200 */
.L_x_3122:
        /* <DEDUP_REMOVED lines=19> */
.L_x_3125:
[----:B------:R-:W-:Y:S05]  /*0740*/  BSYNC.RECONVERGENT B3 ;  /* 0x0000000000037941 */ /* 0x000fea0003800200 */
.L_x_3124:
        /* <DEDUP_REMOVED lines=19> */
.L_x_3127:
[----:B------:R-:W-:Y:S05]  /*0880*/  BSYNC.RECONVERGENT B3 ;  /* 0x0000000000037941 */ /* 0x000fea0003800200 */
.L_x_3126:
        /* <DEDUP_REMOVED lines=16> */
[----:B------:R-:W-:Y:S02]  /*0990*/  MOV R0, R8 ;  /* 0x0000000800007202 */ /* 0x000fe40000000f00 */
[----:B------:R-:W-:-:S07]  /*09a0*/  MOV R6, 0x9c0 ;  /* 0x000009c000067802 */ /* 0x000fce0000000f00 */
[----:B------:R-:W-:Y:S05]  /*09b0*/  CALL.REL.NOINC `($__internal_0_$__cuda_sm3x_div_rn_noftz_f32_slowpath) ;  /* 0x0000001400487944 */ /* 0x000fea0003c00000 */
.L_x_3129:
[----:B------:R-:W-:Y:S05]  /*09c0*/  BSYNC.RECONVERGENT B3 ;  /* 0x0000000000037941 */ /* 0x000fea0003800200 */
.L_x_3128:
[----:B------:R0:W-:Y:S04]  /*09d0*/  STG.E desc[UR8][R12.64+0x4], R0 ;  /* 0x000004000c007986 */ /* 0x0001e8000c101908 */
[----:B------:R-:W2:Y:S04]  /*09e0*/  LDG.E R7, desc[UR8][R18.64] ;  /* 0x0000000812077981 */ /* 0x000ea8000c1e1900 */
[----:B------:R-:W3:Y:S04]  /*09f0*/  LDG.E R3, desc[UR8][R12.64+0x8] ;  /* 0x000008080c037981 */ /* 0x000ee8000c1e1900 */
[----:B------:R-:W3:Y:S01]  /*0a00*/  LDG.E R6, desc[UR8][R10.64+0x8] ;  /* 0x000008080a067981 */ /* 0x000ee2000c1e1900 */
[----:B------:R-:W-:Y:S01]  /*0a10*/  BSSY.RECONVERGENT B3, `(.L_x_3130) ;  /* 0x000000f000037945 */ /* 0x000fe20003800200 */
[----:B--2---:R-:W-:-:S05]  /*0a20*/  VIADD R7, R7, 0x1 ;  /* 0x0000000107077836 */ /* 0x004fca0000000000 */
[----:B------:R-:W-:Y:S01]  /*0a30*/  I2FP.F32.S32 R8, R7 ;  /* 0x0000000700087245 */ /* 0x000fe20000201400 */
[----:B---3--:R-:W-:-:S03]  /*0a40*/  FADD R3, R3, R6 ;  /* 0x0000000603037221 */ /* 0x008fc60000000000 */
[----:B------:R-:W1:Y:S08]  /*0a50*/  MUFU.RCP R7, R8 ;  /* 0x0000000800077308 */ /* 0x000e700000001000 */
        /* <DEDUP_REMOVED lines=10> */
.L_x_3131:
[----:B------:R-:W-:Y:S05]  /*0b00*/  BSYNC.RECONVERGENT B3 ;  /* 0x0000000000037941 */ /* 0x000fea0003800200 */
.L_x_3130:
        /* <DEDUP_REMOVED lines=19> */
.L_x_3133:
[----:B------:R-:W-:Y:S05]  /*0c40*/  BSYNC.RECONVERGENT B3 ;  /* 0x0000000000037941 */ /* 0x000fea0003800200 */
.L_x_3132:
[----:B------:R0:W-:Y:S01]  /*0c50*/  STG.E desc[UR8][R12.64+0xc], R0 ;  /* 0x00000c000c007986 */ /* 0x0001e2000c101908 */
[----:B------:R-:W-:Y:S01]  /*0c60*/  IADD3 R23, PT, PT, R23, 0x8, RZ ;  /* 0x0000000817177810 */ /* 0x000fe20007ffe0ff */
[----:B------:R-:W-:Y:S06]  /*0c70*/  @P2 BRA `(.L_x_3134) ;  /* 0xfffffff400682947 */ /* 0x000fec000383ffff */
.L_x_3117:
[----:B------:R-:W-:-:S13]  /*0c80*/  ISETP.NE.AND P0, PT, R22, RZ, PT ;  /* 0x000000ff1600720c */ /* 0x000fda0003f05270 */
[----:B------:R-:W-:Y:S05]  /*0c90*/  @!P0 BRA `(.L_x_3116) ;  /* 0x0000000800a48947 */ /* 0x000fea0003800000 */
[----:B------:R-:W1:Y:S01]  /*0ca0*/  LDC R14, c[0x0][0x384] ;  /* 0x0000e100ff0e7b82 */ /* 0x000e620000000800 */
[----:B------:R-:W-:Y:S02]  /*0cb0*/  ISETP.GE.U32.AND P0, PT, R22, 0x4, PT ;  /* 0x000000041600780c */ /* 0x000fe40003f06070 */
[----:B-1----:R-:W-:-:S11]  /*0cc0*/  LOP3.LUT R14, R14, 0x3, RZ, 0xc0, !PT ;  /* 0x000000030e0e7812 */ /* 0x002fd600078ec0ff */
[----:B------:R-:W-:Y:S05]  /*0cd0*/  @!P0 BRA `(.L_x_3135) ;  /* 0x0000000400588947 */ /* 0x000fea0003800000 */
[----:B0-----:R-:W0:Y:S01]  /*0ce0*/  LDC.64 R12, c[0x0][0x3a8] ;  /* 0x0000ea00ff0c7b82 */ /* 0x001e220000000a00 */
[----:B------:R-:W2:Y:S07]  /*0cf0*/  LDG.E R6, desc[UR8][R18.64] ;  /* 0x0000000812067981 */ /* 0x000eae000c1e1900 */
[----:B------:R-:W1:Y:S01]  /*0d00*/  LDC.64 R10, c[0x0][0x398] ;  /* 0x0000e600ff0a7b82 */ /* 0x000e620000000a00 */
[----:B------:R-:W-:-:S05]  /*0d10*/  IADD3 R3, PT, PT, R5, R2, RZ ;  /* 0x0000000205037210 */ /* 0x000fca0007ffe0ff */
[----:B0-----:R-:W-:-:S04]  /*0d20*/  IMAD.WIDE R12, R3, 0x4, R12 ;  /* 0x00000004030c7825 */ /* 0x001fc800078e020c */
[----:B-1----:R-:W-:Y:S02]  /*0d30*/  IMAD.WIDE R10, R3, 0x4, R10 ;  /* 0x00000004030a7825 */ /* 0x002fe400078e020a */
[----:B------:R-:W3:Y:S04]  /*0d40*/  LDG.E R3, desc[UR8][R12.64] ;  /* 0x000000080c037981 */ /* 0x000ee8000c1e1900 */
[----:B------:R-:W3:Y:S01]  /*0d50*/  LDG.E R0, desc[UR8][R10.64] ;  /* 0x000000080a007981 */ /* 0x000ee2000c1e1900 */
[----:B------:R-:W-:Y:S01]  /*0d60*/  BSSY.RECONVERGENT B3, `(.L_x_3136) ;  /* 0x000000f000037945 */ /* 0x000fe20003800200 */
[----:B--2---:R-:W-:-:S05]  /*0d70*/  VIADD R6, R6, 0x1 ;  /* 0x0000000106067836 */ /* 0x004fca0000000000 */
[----:B------:R-:W-:-:S04]  /*0d80*/  I2FP.F32.S32 R6, R6 ;  /* 0x0000000600067245 */ /* 0x000fc80000201400 */
[----:B------:R-:W0:Y:S02]  /*0d90*/  MUFU.RCP R7, R6 ;  /* 0x0000000600077308 */ /* 0x000e240000001000 */
[----:B0-----:R-:W-:Y:S01]  /*0da0*/  FFMA R8, -R6, R7, 1 ;  /* 0x3f80000006087423 */ /* 0x001fe20000000107 */
[----:B---3--:R-:W-:-:S05]  /*0db0*/  FADD R3, R3, R0 ;  /* 0x0000000003037221 */ /* 0x008fca0000000000 */
[----:B------:R-:W0:Y:S01]  /*0dc0*/  FCHK P0, R3, R6 ;  /* 0x0000000603007302 */ /* 0x000e220000000000 */
[----:B------:R-:W-:-:S04]  /*0dd0*/  FFMA R8, R7, R8, R7 ;  /* 0x0000000807087223 */ /* 0x000fc80000000007 */
[----:B------:R-:W-:-:S04]  /*0de0*/  FFMA R7, R3, R8, RZ ;  /* 0x0000000803077223 */ /* 0x000fc800000000ff */
[----:B------:R-:W-:-:S04]  /*0df0*/  FFMA R0, -R6, R7, R3 ;  /* 0x0000000706007223 */ /* 0x000fc80000000103 */
[----:B------:R-:W-:Y:S01]  /*0e00*/  FFMA R0, R8, R0, R7 ;  /* 0x0000000008007223 */ /* 0x000fe20000000007 */
[----:B0-----:R-:W-:Y:S06]  /*0e10*/  @!P0 BRA `(.L_x_3137) ;  /* 0x00000000000c8947 */ /* 0x001fec0003800000 */
[----:B------:R-:W-:Y:S02]  /*0e20*/  MOV R0, R6 ;  /* 0x0000000600007202 */ /* 0x000fe40000000f00 */
[----:B------:R-:W-:-:S07]  /*0e30*/  MOV R6, 0xe50 ;  /* 0x00000e5000067802 */ /* 0x000fce0000000f00 */
[----:B------:R-:W-:Y:S05]  /*0e40*/  CALL.REL.NOINC `($__internal_0_$__cuda_sm3x_div_rn_noftz_f32_slowpath) ;  /* 0x0000001000247944 */ /* 0x000fea0003c00000 */
.L_x_3137:
[----:B------:R-:W-:Y:S05]  /*0e50*/  BSYNC.RECONVERGENT B3 ;  /* 0x0000000000037941 */ /* 0x000fea0003800200 */
.L_x_3136:
        /* <DEDUP_REMOVED lines=19> */
.L_x_3139:
[----:B------:R-:W-:Y:S05]  /*0f90*/  BSYNC.RECONVERGENT B3 ;  /* 0x0000000000037941 */ /* 0x000fea0003800200 */
.L_x_3138:
        /* <DEDUP_REMOVED lines=19> */
.L_x_3141:
[----:B------:R-:W-:Y:S05]  /*10d0*/  BSYNC.RECONVERGENT B3 ;  /* 0x0000000000037941 */ /* 0x000fea0003800200 */
.L_x_3140:
        /* <DEDUP_REMOVED lines=19> */
.L_x_3143:
[----:B------:R-:W-:Y:S05]  /*1210*/  BSYNC.RECONVERGENT B3 ;  /* 0x0000000000037941 */ /* 0x000fea0003800200 */
.L_x_3142:
[----:B------:R1:W-:Y:S01]  /*1220*/  STG.E desc[UR8][R12.64+0xc], R0 ;  /* 0x00000c000c007986 */ /* 0x0003e2000c101908 */
[----:B------:R-:W-:-:S07]  /*1230*/  IADD3 R2, PT, PT, R2, 0x4, RZ ;  /* 0x0000000402027810 */ /* 0x000fce0007ffe0ff */
.L_x_3135:
[----:B------:R-:W-:-:S13]  /*1240*/  ISETP.NE.AND P0, PT, R14, RZ, PT ;  /* 0x000000ff0e00720c */ /* 0x000fda0003f05270 */
[----:B------:R-:W-:Y:S05]  /*1250*/  @!P0 BRA `(.L_x_3116) ;  /* 0x0000000400348947 */ /* 0x000fea0003800000 */
[----:B------:R-:W-:-:S13]  /*1260*/  ISETP.NE.AND P0, PT, R14, 0x1, PT ;  /* 0x000000010e00780c */ /* 0x000fda0003f05270 */
[----:B------:R-:W-:Y:S05]  /*1270*/  @!P0 BRA `(.L_x_3144) ;  /* 0x0000000000b88947 */ /* 0x000fea0003800000 */
[----:B01----:R-:W0:Y:S01]  /*1280*/  LDC.64 R12, c[0x0][0x3a8] ;  /* 0x0000ea00ff0c7b82 */ /* 0x003e220000000a00 */
[----:B------:R-:W2:Y:S07]  /*1290*/  LDG.E R6, desc[UR8][R18.64] ;  /* 0x0000000812067981 */ /* 0x000eae000c1e1900 */
[----:B------:R-:W1:Y:S01]  /*12a0*/  LDC.64 R10, c[0x0][0x398] ;  /* 0x0000e600ff0a7b82 */ /* 0x000e620000000a00 */
[----:B------:R-:W-:-:S04]  /*12b0*/  IMAD.IADD R3, R5, 0x1, R2 ;  /* 0x0000000105037824 */ /* 0x000fc800078e0202 */
[----:B0-----:R-:W-:-:S04]  /*12c0*/  IMAD.WIDE R12, R3, 0x4, R12 ;  /* 0x00000004030c7825 */ /* 0x001fc800078e020c */
[----:B-1----:R-:W-:Y:S02]  /*12d0*/  IMAD.WIDE R10, R3, 0x4, R10 ;  /* 0x00000004030a7825 */ /* 0x002fe400078e020a */
[----:B------:R-:W3:Y:S04]  /*12e0*/  LDG.E R3, desc[UR8][R12.64] ;  /* 0x000000080c037981 */ /* 0x000ee8000c1e1900 */
[----:B------:R-:W3:Y:S01]  /*12f0*/  LDG.E R0, desc[UR8][R10.64] ;  /* 0x000000080a007981 */ /* 0x000ee2000c1e1900 */
[----:B------:R-:W-:Y:S01]  /*1300*/  BSSY.RECONVERGENT B3, `(.L_x_3145) ;  /* 0x000000f000037945 */ /* 0x000fe20003800200 */
[----:B--2---:R-:W-:-:S04]  /*1310*/  IADD3 R6, PT, PT, R6, 0x1, RZ ;  /* 0x0000000106067810 */ /* 0x004fc80007ffe0ff */
        /* <DEDUP_REMOVED lines=13> */
.L_x_3146:
[----:B------:R-:W-:Y:S05]  /*13f0*/  BSYNC.RECONVERGENT B3 ;  /* 0x0000000000037941 */ /* 0x000fea0003800200 */
.L_x_3145:
        /* <DEDUP_REMOVED lines=19> */
.L_x_3148:
[----:B------:R-:W-:Y:S05]  /*1530*/  BSYNC.RECONVERGENT B3 ;  /* 0x0000000000037941 */ /* 0x000fea0003800200 */
.L_x_3147:
[----:B------:R2:W-:Y:S01]  /*1540*/  STG.E desc[UR8][R12.64+0x4], R0 ;  /* 0x000004000c007986 */ /* 0x0005e2000c101908 */
[----:B------:R-:W-:-:S07]  /*1550*/  IADD3 R2, PT, PT, R2, 0x2, RZ ;  /* 0x0000000202027810 */ /* 0x000fce0007ffe0ff */
.L_x_3144:
[----:B------:R-:W3:Y:S02]  /*1560*/  LDCU UR4, c[0x0][0x384] ;  /* 0x00007080ff0477ac */ /* 0x000ee40008000800 */
[----:B---3--:R-:W-:-:S04]  /*1570*/  ULOP3.LUT UR4, UR4, 0x1, URZ, 0xc0, !UPT ;  /* 0x0000000104047892 */ /* 0x008fc8000f8ec0ff */
[----:B------:R-:W-:-:S09]  /*1580*/  UISETP.NE.U32.AND UP0, UPT, UR4, 0x1, UPT ;  /* 0x000000010400788c */ /* 0x000fd2000bf05070 */
[----:B------:R-:W-:Y:S05]  /*1590*/  BRA.U UP0, `(.L_x_3116) ;  /* 0x0000000100647547 */ /* 0x000fea000b800000 */
[----:B------:R-:W3:Y:S01]  /*15a0*/  LDC.64 R6, c[0x0][0x398] ;  /* 0x0000e600ff067b82 */ /* 0x000ee20000000a00 */
[----:B012---:R-:W2:Y:S07]  /*15b0*/  LDG.E R0, desc[UR8][R18.64] ;  /* 0x0000000812007981 */ /* 0x007eae000c1e1900 */
[----:B------:R-:W0:Y:S01]  /*15c0*/  LDC.64 R10, c[0x0][0x3a8] ;  /* 0x0000ea00ff0a7b82 */ /* 0x000e220000000a00 */
[----:B------:R-:W-:-:S04]  /*15d0*/  IMAD.IADD R5, R5, 0x1, R2 ;  /* 0x0000000105057824 */ /* 0x000fc800078e0202 */
[----:B---3--:R-:W-:-:S06]  /*15e0*/  IMAD.WIDE R6, R5, 0x4, R6 ;  /* 0x0000000405067825 */ /* 0x008fcc00078e0206 */
[----:B------:R-:W3:Y:S01]  /*15f0*/  LDG.E R6, desc[UR8][R6.64] ;  /* 0x0000000806067981 */ /* 0x000ee2000c1e1900 */
[----:B0-----:R-:W-:-:S05]  /*1600*/  IMAD.WIDE R10, R5, 0x4, R10 ;  /* 0x00000004050a7825 */ /* 0x001fca00078e020a */
        /* <DEDUP_REMOVED lines=13> */
[----:B------:R-:W-:-:S07]  /*16e0*/  MOV R6, 0x1700 ;  /* 0x0000170000067802 */ /* 0x000fce0000000f00 */
[----:B------:R-:W-:Y:S05]  /*16f0*/  CALL.REL.NOINC `($__internal_0_$__cuda_sm3x_div_rn_noftz_f32_slowpath) ;  /* 0x0000000400f87944 */ /* 0x000fea0003c00000 */
[----:B------:R-:W-:-:S07]  /*1700*/  MOV R5, R0 ;  /* 0x0000000000057202 */ /* 0x000fce0000000f00 */
.L_x_3150:
[----:B------:R-:W-:Y:S05]  /*1710*/  BSYNC.RECONVERGENT B3 ;  /* 0x0000000000037941 */ /* 0x000fea0003800200 */
.L_x_3149:
[----:B------:R3:W-:Y:S02]  /*1720*/  STG.E desc[UR8][R10.64], R5 ;  /* 0x000000050a007986 */ /* 0x0007e4000c101908 */
.L_x_3116:
[----:B------:R-:W-:Y:S05]  /*1730*/  BSYNC.RECONVERGENT B0 ;  /* 0x0000000000007941 */ /* 0x000fea0003800200 */
.L_x_3115:
[----:B------:R-:W4:Y:S01]  /*1740*/  LDG.E R18, desc[UR8][R18.64] ;  /* 0x0000000812127981 */ /* 0x000f22000c1e1900 */
[----:B---3--:R-:W3:Y:S02]  /*1750*/  LDC R5, c[0x0][0x384] ;  /* 0x0000e100ff057b82 */ /* 0x008ee40000000800 */
[----:B---3--:R-:W-:-:S04]  /*1760*/  ISETP.GE.AND P0, PT, R5, 0x1, PT ;  /* 0x000000010500780c */ /* 0x008fc80003f06270 */
[----:B----4-:R-:W-:-:S13]  /*1770*/  ISETP.NE.OR P0, PT, R18, RZ, !P0 ;  /* 0x000000ff1200720c */ /* 0x010fda0004705670 */
[----:B------:R-:W-:Y:S05]  /*1780*/  @P0 EXIT ;  /* 0x000000000000094d */ /* 0x000fea0003800000 */
[C---:B------:R-:W-:Y:S01]  /*1790*/  ISETP.GE.U32.AND P0, PT, R5.reuse, 0x10, PT ;  /* 0x000000100500780c */ /* 0x040fe20003f06070 */
[----:B------:R-:W-:Y:S01]  /*17a0*/  IMAD R3, R4, R5, RZ ;  /* 0x0000000504037224 */ /* 0x000fe200078e02ff */
[----:B------:R-:W-:Y:S01]  /*17b0*/  LOP3.LUT R10, R5, 0xf, RZ, 0xc0, !PT ;  /* 0x0000000f050a7812 */ /* 0x000fe200078ec0ff */
[----:B012---:R-:W-:-:S03]  /*17c0*/  IMAD.MOV.U32 R0, RZ, RZ, RZ ;  /* 0x000000ffff007224 */ /* 0x007fc600078e00ff */
[----:B------:R-:W-:-:S07]  /*17d0*/  ISETP.NE.AND P1, PT, R10, RZ, PT ;  /* 0x000000ff0a00720c */ /* 0x000fce0003f25270 */
[----:B------:R-:W-:Y:S06]  /*17e0*/  @!P0 BRA `(.L_x_3151) ;  /* 0x0000000000cc8947 */ /* 0x000fec0003800000 */
[----:B------:R-:W0:Y:S01]  /*17f0*/  LDCU.64 UR6, c[0x0][0x398] ;  /* 0x00007300ff0677ac */ /* 0x000e220008000a00 */
[----:B------:R-:W-:Y:S02]  /*1800*/  LOP3.LUT R0, R5, 0x7ffffff0, RZ, 0xc0, !PT ;  /* 0x7ffffff005007812 */ /* 0x000fe400078ec0ff */
[----:B------:R-:W-:Y:S01]  /*1810*/  MOV R2, R3 ;  /* 0x0000000300027202 */ /* 0x000fe20000000f00 */
[----:B------:R-:W1:Y:S01]  /*1820*/  LDCU.64 UR4, c[0x0][0x3a8] ;  /* 0x00007500ff0477ac */ /* 0x000e620008000a00 */
[----:B------:R-:W-:Y:S01]  /*1830*/  IADD3 R4, PT, PT, -R0, RZ, RZ ;  /* 0x000000ff00047210 */ /* 0x000fe20007ffe1ff */
[----:B0-----:R-:W-:Y:S02]  /*1840*/  UIADD3 UR6, UP0, UPT, UR6, 0x20, URZ ;  /* 0x0000002006067890 */ /* 0x001fe4000ff1e0ff */
[----:B-1----:R-:W-:Y:S02]  /*1850*/  UIADD3 UR4, UP1, UPT, UR4, 0x20, URZ ;  /* 0x0000002004047890 */ /* 0x002fe4000ff3e0ff */
[----:B------:R-:W-:-:S02]  /*1860*/  UIADD3.X UR7, UPT, UPT, URZ, UR7, URZ, UP0, !UPT ;  /* 0x00000007ff077290 */ /* 0x000fc400087fe4ff */
[----:B------:R-:W-:-:S12]  /*1870*/  UIADD3.X UR5, UPT, UPT, URZ, UR5, URZ, UP1, !UPT ;  /* 0x00000005ff057290 */ /* 0x000fd80008ffe4ff */
.L_x_3152:
[----:B------:R-:W-:Y:S01]  /*1880*/  MOV R7, UR7 ;  /* 0x0000000700077c02 */ /* 0x000fe20008000f00 */
[----:B------:R-:W-:-:S04]  /*1890*/  IMAD.U32 R6, RZ, RZ, UR6 ;  /* 0x00000006ff067e24 */ /* 0x000fc8000f8e00ff */
[----:B------:R-:W-:-:S05]  /*18a0*/  IMAD.WIDE R6, R2, 0x4, R6 ;  /* 0x0000000402067825 */ /* 0x000fca00078e0206 */
[----:B----4-:R-:W2:Y:S01]  /*18b0*/  LDG.E R11, desc[UR8][R6.64+-0x20] ;  /* 0xffffe008060b7981 */ /* 0x010ea2000c1e1900 */
[----:B------:R-:W-:Y:S01]  /*18c0*/  MOV R8, UR4 ;  /* 0x0000000400087c02 */ /* 0x000fe20008000f00 */
[----:B------:R-:W-:-:S04]  /*18d0*/  IMAD.U32 R9, RZ, RZ, UR5 ;  /* 0x00000005ff097e24 */ /* 0x000fc8000f8e00ff */
[----:B------:R-:W-:-:S05]  /*18e0*/  IMAD.WIDE R8, R2, 0x4, R8 ;  /* 0x0000000402087825 */ /* 0x000fca00078e0208 */
[----:B--2---:R0:W-:Y:S04]  /*18f0*/  STG.E desc[UR8][R8.64+-0x20], R11 ;  /* 0xffffe00b08007986 */ /* 0x0041e8000c101908 */
[----:B------:R-:W2:Y:S04]  /*1900*/  LDG.E R13, desc[UR8][R6.64+-0x1c] ;  /* 0xffffe408060d7981 */ /* 0x000ea8000c1e1900 */
[----:B--2---:R1:W-:Y:S04]  /*1910*/  STG.E desc[UR8][R8.64+-0x1c], R13 ;  /* 0xffffe40d08007986 */ /* 0x0043e8000c101908 */
[----:B------:R-:W2:Y:S04]  /*1920*/  LDG.E R15, desc[UR8][R6.64+-0x18] ;  /* 0xffffe808060f7981 */ /* 0x000ea8000c1e1900 */
[----:B--2---:R2:W-:Y:S04]  /*1930*/  STG.E desc[UR8][R8.64+-0x18], R15 ;  /* 0xffffe80f08007986 */ /* 0x0045e8000c101908 */
[----:B------:R-:W3:Y:S04]  /*1940*/  LDG.E R17, desc[UR8][R6.64+-0x14] ;  /* 0xffffec0806117981 */ /* 0x000ee8000c1e1900 */
[----:B---3--:R3:W-:Y:S04]  /*1950*/  STG.E desc[UR8][R8.64+-0x14], R17 ;  /* 0xffffec1108007986 */ /* 0x0087e8000c101908 */
[----:B------:R-:W4:Y:S04]  /*1960*/  LDG.E R19, desc[UR8][R6.64+-0x10] ;  /* 0xfffff00806137981 */ /* 0x000f28000c1e1900 */
[----:B----4-:R4:W-:Y:S04]  /*1970*/  STG.E desc[UR8][R8.64+-0x10], R19 ;  /* 0xfffff01308007986 */ /* 0x0109e8000c101908 */
[----:B------:R-:W5:Y:S04]  /*1980*/  LDG.E R21, desc[UR8][R6.64+-0xc] ;  /* 0xfffff40806157981 */ /* 0x000f68000c1e1900 */
[----:B-----5:R5:W-:Y:S04]  /*1990*/  STG.E desc[UR8][R8.64+-0xc], R21 ;  /* 0xfffff41508007986 */ /* 0x020be8000c101908 */
[----:B0-----:R-:W2:Y:S04]  /*19a0*/  LDG.E R11, desc[UR8][R6.64+-0x8] ;  /* 0xfffff808060b7981 */ /* 0x001ea8000c1e1900 */
[----:B--2---:R0:W-:Y:S04]  /*19b0*/  STG.E desc[UR8][R8.64+-0x8], R11 ;  /* 0xfffff80b08007986 */ /* 0x0041e8000c101908 */
[----:B-1----:R-:W2:Y:S04]  /*19c0*/  LDG.E R13, desc[UR8][R6.64+-0x4] ;  /* 0xfffffc08060d7981 */ /* 0x002ea8000c1e1900 */
[----:B--2---:R1:W-:Y:S04]  /*19d0*/  STG.E desc[UR8][R8.64+-0x4], R13 ;  /* 0xfffffc0d08007986 */ /* 0x0043e8000c101908 */
[----:B------:R-:W2:Y:S04]  /*19e0*/  LDG.E R15, desc[UR8][R6.64] ;  /* 0x00000008060f7981 */ /* 0x000ea8000c1e1900 */
[----:B--2---:R2:W-:Y:S04]  /*19f0*/  STG.E desc[UR8][R8.64], R15 ;  /* 0x0000000f08007986 */ /* 0x0045e8000c101908 */
[----:B---3--:R-:W3:Y:S04]  /*1a00*/  LDG.E R17, desc[UR8][R6.64+0x4] ;  /* 0x0000040806117981 */ /* 0x008ee8000c1e1900 */
[----:B---3--:R3:W-:Y:S04]  /*1a10*/  STG.E desc[UR8][R8.64+0x4], R17 ;  /* 0x0000041108007986 */ /* 0x0087e8000c101908 */
[----:B----4-:R-:W4:Y:S04]  /*1a20*/  LDG.E R19, desc[UR8][R6.64+0x8] ;  /* 0x0000080806137981 */ /* 0x010f28000c1e1900 */
[----:B----4-:R4:W-:Y:S04]  /*1a30*/  STG.E desc[UR8][R8.64+0x8], R19 ;  /* 0x0000081308007986 */ /* 0x0109e8000c101908 */
[----:B-----5:R-:W5:Y:S04]  /*1a40*/  LDG.E R21, desc[UR8][R6.64+0xc] ;  /* 0x00000c0806157981 */ /* 0x020f68000c1e1900 */
[----:B-----5:R4:W-:Y:S04]  /*1a50*/  STG.E desc[UR8][R8.64+0xc], R21 ;  /* 0x00000c1508007986 */ /* 0x0209e8000c101908 */
[----:B0-----:R-:W5:Y:S04]  /*1a60*/  LDG.E R11, desc[UR8][R6.64+0x10] ;  /* 0x00001008060b7981 */ /* 0x001f68000c1e1900 */
[----:B-----5:R4:W-:Y:S04]  /*1a70*/  STG.E desc[UR8][R8.64+0x10], R11 ;  /* 0x0000100b08007986 */ /* 0x0209e8000c101908 */
[----:B-1----:R-:W5:Y:S04]  /*1a80*/  LDG.E R13, desc[UR8][R6.64+0x14] ;  /* 0x00001408060d7981 */ /* 0x002f68000c1e1900 */
[----:B-----5:R4:W-:Y:S04]  /*1a90*/  STG.E desc[UR8][R8.64+0x14], R13 ;  /* 0x0000140d08007986 */ /* 0x0209e8000c101908 */
[----:B--2---:R-:W2:Y:S04]  /*1aa0*/  LDG.E R15, desc[UR8][R6.64+0x18] ;  /* 0x00001808060f7981 */ /* 0x004ea8000c1e1900 */
[----:B--2---:R4:W-:Y:S04]  /*1ab0*/  STG.E desc[UR8][R8.64+0x18], R15 ;  /* 0x0000180f08007986 */ /* 0x0049e8000c101908 */
[----:B---3--:R-:W2:Y:S01]  /*1ac0*/  LDG.E R17, desc[UR8][R6.64+0x1c] ;  /* 0x00001c0806117981 */ /* 0x008ea2000c1e1900 */
[----:B------:R-:W-:-:S02]  /*1ad0*/  IADD3 R4, PT, PT, R4, 0x10, RZ ;  /* 0x0000001004047810 */ /* 0x000fc40007ffe0ff */
[----:B------:R-:W-:Y:S02]  /*1ae0*/  IADD3 R2, PT, PT, R2, 0x10, RZ ;  /* 0x0000001002027810 */ /* 0x000fe40007ffe0ff */
[----:B------:R-:W-:Y:S01]  /*1af0*/  ISETP.NE.AND P0, PT, R4, RZ, PT ;  /* 0x000000ff0400720c */ /* 0x000fe20003f05270 */
[----:B--2---:R4:W-:-:S12]  /*1b00*/  STG.E desc[UR8][R8.64+0x1c], R17 ;  /* 0x00001c1108007986 */ /* 0x0049d8000c101908 */
[----:B------:R-:W-:Y:S05]  /*1b10*/  @P0 BRA `(.L_x_3152) ;  /* 0xfffffffc00580947 */ /* 0x000fea000383ffff */
.L_x_3151:
[----:B------:R-:W-:Y:S05]  /*1b20*/  @!P1 EXIT ;  /* 0x000000000000994d */ /* 0x000fea0003800000 */
[----:B------:R-:W-:Y:S02]  /*1b30*/  ISETP.GE.U32.AND P0, PT, R10, 0x8, PT ;  /* 0x000000080a00780c */ /* 0x000fe40003f06070 */
[----:B------:R-:W-:-:S04]  /*1b40*/  LOP3.LUT R4, R5, 0x7, RZ, 0xc0, !PT ;  /* 0x0000000705047812 */ /* 0x000fc800078ec0ff */
[----:B------:R-:W-:-:S07]  /*1b50*/  ISETP.NE.AND P1, PT, R4, RZ, PT ;  /* 0x000000ff0400720c */ /* 0x000fce0003f25270 */
[----:B------:R-:W-:Y:S06]  /*1b60*/  @!P0 BRA `(.L_x_3153) ;  /* 0x0000000000588947 */ /* 0x000fec0003800000 */
[----:B------:R-:W0:Y:S01]  /*1b70*/  LDC.64 R6, c[0x0][0x398] ;  /* 0x0000e600ff067b82 */ /* 0x000e220000000a00 */
[----:B----4-:R-:W-:-:S07]  /*1b80*/  IMAD.IADD R11, R3, 0x1, R0 ;  /* 0x00000001030b7824 */ /* 0x010fce00078e0200 */
[----:B------:R-:W1:Y:S01]  /*1b90*/  LDC.64 R8, c[0x0][0x3a8] ;  /* 0x0000ea00ff087b82 */ /* 0x000e620000000a00 */
[----:B0-----:R-:W-:-:S05]  /*1ba0*/  IMAD.WIDE R6, R11, 0x4, R6 ;  /* 0x000000040b067825 */ /* 0x001fca00078e0206 */
[----:B------:R-:W2:Y:S01]  /*1bb0*/  LDG.E R13, desc[UR8][R6.64] ;  /* 0x00000008060d7981 */ /* 0x000ea2000c1e1900 */
[----:B-1----:R-:W-:-:S05]  /*1bc0*/  IMAD.WIDE R8, R11, 0x4, R8 ;  /* 0x000000040b087825 */ /* 0x002fca00078e0208 */
[----:B--2---:R0:W-:Y:S04]  /*1bd0*/  STG.E desc[UR8][R8.64], R13 ;  /* 0x0000000d08007986 */ /* 0x0041e8000c101908 */
[----:B------:R-:W2:Y:S04]  /*1be0*/  LDG.E R11, desc[UR8][R6.64+0x4] ;  /* 0x00000408060b7981 */ /* 0x000ea8000c1e1900 */
[----:B--2---:R1:W-:Y:S04]  /*1bf0*/  STG.E desc[UR8][R8.64+0x4], R11 ;  /* 0x0000040b08007986 */ /* 0x0043e8000c101908 */
[----:B------:R-:W2:Y:S04]  /*1c00*/  LDG.E R15, desc[UR8][R6.64+0x8] ;  /* 0x00000808060f7981 */ /* 0x000ea8000c1e1900 */
[----:B--2---:R2:W-:Y:S04]  /*1c10*/  STG.E desc[UR8][R8.64+0x8], R15 ;  /* 0x0000080f08007986 */ /* 0x0045e8000c101908 */
[----:B------:R-:W3:Y:S04]  /*1c20*/  LDG.E R17, desc[UR8][R6.64+0xc] ;  /* 0x00000c0806117981 */ /* 0x000ee8000c1e1900 */
[----:B---3--:R2:W-:Y:S04]  /*1c30*/  STG.E desc[UR8][R8.64+0xc], R17 ;  /* 0x00000c1108007986 */ /* 0x0085e8000c101908 */
[----:B------:R-:W3:Y:S04]  /*1c40*/  LDG.E R19, desc[UR8][R6.64+0x10] ;  /* 0x0000100806137981 */ /* 0x000ee8000c1e1900 */
[----:B---3--:R2:W-:Y:S04]  /*1c50*/  STG.E desc[UR8][R8.64+0x10], R19 ;  /* 0x0000101308007986 */ /* 0x0085e8000c101908 */
[----:B------:R-:W3:Y:S04]  /*1c60*/  LDG.E R21, desc[UR8][R6.64+0x14] ;  /* 0x0000140806157981 */ /* 0x000ee8000c1e1900 */
[----:B---3--:R2:W-:Y:S04]  /*1c70*/  STG.E desc[UR8][R8.64+0x14], R21 ;  /* 0x0000141508007986 */ /* 0x0085e8000c101908 */
[----:B0-----:R-:W3:Y:S04]  /*1c80*/  LDG.E R13, desc[UR8][R6.64+0x18] ;  /* 0x00001808060d7981 */ /* 0x001ee8000c1e1900 */
[----:B---3--:R2:W-:Y:S04]  /*1c90*/  STG.E desc[UR8][R8.64+0x18], R13 ;  /* 0x0000180d08007986 */ /* 0x0085e8000c101908 */
[----:B-1----:R-:W3:Y:S01]  /*1ca0*/  LDG.E R11, desc[UR8][R6.64+0x1c] ;  /* 0x00001c08060b7981 */ /* 0x002ee2000c1e1900 */
[----:B------:R-:W-:-:S03]  /*1cb0*/  IADD3 R0, PT, PT, R0, 0x8, RZ ;  /* 0x0000000800007810 */ /* 0x000fc60007ffe0ff */
[----:B---3--:R2:W-:Y:S04]  /*1cc0*/  STG.E desc[UR8][R8.64+0x1c], R11 ;  /* 0x00001c0b08007986 */ /* 0x0085e8000c101908 */
.L_x_3153:
[----:B------:R-:W-:Y:S05]  /*1cd0*/  @!P1 EXIT ;  /* 0x000000000000994d */ /* 0x000fea0003800000 */
[----:B------:R-:W-:Y:S02]  /*1ce0*/  ISETP.GE.U32.AND P0, PT, R4, 0x4, PT ;  /* 0x000000040400780c */ /* 0x000fe40003f06070 */
[----:B------:R-:W-:-:S04]  /*1cf0*/  LOP3.LUT R2, R5, 0x3, RZ, 0xc0, !PT ;  /* 0x0000000305027812 */ /* 0x000fc800078ec0ff */
[----:B------:R-:W-:-:S07]  /*1d00*/  ISETP.NE.AND P1, PT, R2, RZ, PT ;  /* 0x000000ff0200720c */ /* 0x000fce0003f25270 */
[----:B------:R-:W-:Y:S06]  /*1d10*/  @!P0 BRA `(.L_x_3154) ;  /* 0x0000000000388947 */ /* 0x000fec0003800000 */
[----:B------:R-:W0:Y:S01]  /*1d20*/  LDC.64 R4, c[0x0][0x398] ;  /* 0x0000e600ff047b82 */ /* 0x000e220000000a00 */
[----:B--2-4-:R-:W-:-:S07]  /*1d30*/  IADD3 R11, PT, PT, R3, R0, RZ ;  /* 0x00000000030b7210 */ /* 0x014fce0007ffe0ff */
        /* <DEDUP_REMOVED lines=9> */
[----:B------:R-:W2:Y:S01]  /*1dd0*/  LDG.E R15, desc[UR8][R4.64+0xc] ;  /* 0x00000c08040f7981 */ /* 0x000ea2000c1e1900 */
[----:B------:R-:W-:-:S03]  /*1de0*/  VIADD R0, R0, 0x4 ;  /* 0x0000000400007836 */ /* 0x000fc60000000000 */
[----:B--2---:R0:W-:Y:S04]  /*1df0*/  STG.E desc[UR8][R6.64+0xc], R15 ;  /* 0x00000c0f06007986 */ /* 0x0041e8000c101908 */
.L_x_3154:
[----:B------:R-:W-:Y:S05]  /*1e00*/  @!P1 EXIT ;  /* 0x000000000000994d */ /* 0x000fea0003800000 */
[----:B0-----:R-:W0:Y:S01]  /*1e10*/  LDC.64 R6, c[0x0][0x3a8] ;  /* 0x0000ea00ff067b82 */ /* 0x001e220000000a00 */
[----:B--2-4-:R-:W-:Y:S02]  /*1e20*/  IADD3 R11, PT, PT, R3, R0, RZ ;  /* 0x00000000030b7210 */ /* 0x014fe40007ffe0ff */
[----:B------:R-:W-:-:S05]  /*1e30*/  IADD3 R0, PT, PT, -R2, RZ, RZ ;  /* 0x000000ff02007210 */ /* 0x000fca0007ffe1ff */
[----:B------:R-:W1:Y:S02]  /*1e40*/  LDC.64 R8, c[0x0][0x398] ;  /* 0x0000e600ff087b82 */ /* 0x000e640000000a00 */
.L_x_3155:
[----:B-12---:R-:W-:-:S06]  /*1e50*/  IMAD.WIDE R4, R11, 0x4, R8 ;  /* 0x000000040b047825 */ /* 0x006fcc00078e0208 */
[----:B------:R-:W2:Y:S01]  /*1e60*/  LDG.E R5, desc[UR8][R4.64] ;  /* 0x0000000804057981 */ /* 0x000ea2000c1e1900 */
[C---:B0-----:R-:W-:Y:S01]  /*1e70*/  IMAD.WIDE R2, R11.reuse, 0x4, R6 ;  /* 0x000000040b027825 */ /* 0x041fe200078e0206 */
[----:B------:R-:W-:-:S03]  /*1e80*/  IADD3 R11, PT, PT, R11, 0x1, RZ ;  /* 0x000000010b0b7810 */ /* 0x000fc60007ffe0ff */
[----:B------:R-:W-:-:S05]  /*1e90*/  VIADD R0, R0, 0x1 ;  /* 0x0000000100007836 */ /* 0x000fca0000000000 */
[----:B------:R-:W-:Y:S01]  /*1ea0*/  ISETP.NE.AND P0, PT, R0, RZ, PT ;  /* 0x000000ff0000720c */ /* 0x000fe20003f05270 */
[----:B--2---:R2:W-:-:S12]  /*1eb0*/  STG.E desc[UR8][R2.64], R5 ;  /* 0x0000000502007986 */ /* 0x0045d8000c101908 */
[----:B------:R-:W-:Y:S05]  /*1ec0*/  @P0 BRA `(.L_x_3155) ;  /* 0xfffffffc00e00947 */ /* 0x000fea000383ffff */
[----:B------:R-:W-:Y:S05]  /*1ed0*/  EXIT ;  /* 0x000000000000794d */ /* 0x000fea0003800000 */
        .weak           $__internal_0_$__cuda_sm3x_div_rn_noftz_f32_slowpath
        .type           $__internal_0_$__cuda_sm3x_div_rn_noftz_f32_slowpath,@function
        .size           $__internal_0_$__cuda_sm3x_div_rn_noftz_f32_slowpath,(.L_x_3402 - $__internal_0_$__cuda_sm3x_div_rn_noftz_f32_slowpath)
$__internal_0_$__cuda_sm3x_div_rn_noftz_f32_slowpath:
[----:B------:R-:W-:Y:S01]  /*1ee0*/  SHF.R.U32.HI R7, RZ, 0x17, R0 ;  /* 0x00000017ff077819 */ /* 0x000fe20000011600 */
[----:B------:R-:W-:Y:S01]  /*1ef0*/  BSSY.RECONVERGENT B1, `(.L_x_3156) ;  /* 0x0000062000017945 */ /* 0x000fe20003800200 */
[----:B------:R-:W-:Y:S02]  /*1f00*/  SHF.R.U32.HI R9, RZ, 0x17, R3 ;  /* 0x00000017ff097819 */ /* 0x000fe40000011603 */
[----:B------:R-:W-:Y:S02]  /*1f10*/  LOP3.LUT R7, R7, 0xff, RZ, 0xc0, !PT ;  /* 0x000000ff07077812 */ /* 0x000fe400078ec0ff */
[----:B------:R-:W-:Y:S02]  /*1f20*/  LOP3.LUT R9, R9, 0xff, RZ, 0xc0, !PT ;  /* 0x000000ff09097812 */ /* 0x000fe400078ec0ff */
[----:B------:R-:W-:-:S03]  /*1f30*/  IADD3 R20, PT, PT, R7, -0x1, RZ ;  /* 0xffffffff07147810 */ /* 0x000fc60007ffe0ff */
[----:B------:R-:W-:Y:S01]  /*1f40*/  VIADD R21, R9, 0xffffffff ;  /* 0xffffffff09157836 */ /* 0x000fe20000000000 */
[----:B------:R-:W-:-:S04]  /*1f50*/  ISETP.GT.U32.AND P0, PT, R20, 0xfd, PT ;  /* 0x000000fd1400780c */ /* 0x000fc80003f04070 */
[----:B------:R-:W-:-:S13]  /*1f60*/  ISETP.GT.U32.OR P0, PT, R21, 0xfd, P0 ;  /* 0x000000fd1500780c */ /* 0x000fda0000704470 */
[----:B------:R-:W-:Y:S01]  /*1f70*/  @!P0 MOV R8, RZ ;  /* 0x000000ff00088202 */ /* 0x000fe20000000f00 */
[----:B------:R-:W-:Y:S06]  /*1f80*/  @!P0 BRA `(.L_x_3157) ;  /* 0x00000000005c8947 */ /* 0x000fec0003800000 */
[----:B------:R-:W-:Y:S02]  /*1f90*/  FSETP.GTU.FTZ.AND P0, PT, |R3|, +INF , PT ;  /* 0x7f8000000300780b */ /* 0x000fe40003f1c200 */
[----:B------:R-:W-:-:S04]  /*1fa0*/  FSETP.GTU.FTZ.AND P1, PT, |R0|, +INF , PT ;  /* 0x7f8000000000780b */ /* 0x000fc80003f3c200 */
[----:B------:R-:W-:-:S13]  /*1fb0*/  PLOP3.LUT P0, PT, P0, P1, PT, 0xf8, 0x8f ;  /* 0x00000000008f781c */ /* 0x000fda0000703f70 */
[----:B------:R-:W-:Y:S05]  /*1fc0*/  @P0 BRA `(.L_x_3158) ;  /* 0x00000004004c0947 */ /* 0x000fea0003800000 */
[----:B------:R-:W-:-:S13]  /*1fd0*/  LOP3.LUT P0, RZ, R0, 0x7fffffff, R3, 0xc8, !PT ;  /* 0x7fffffff00ff7812 */ /* 0x000fda000780c803 */
[----:B------:R-:W-:Y:S05]  /*1fe0*/  @!P0 BRA `(.L_x_3159) ;  /* 0x00000004003c8947 */ /* 0x000fea0003800000 */
[C---:B------:R-:W-:Y:S02]  /*1ff0*/  FSETP.NEU.FTZ.AND P3, PT, |R3|.reuse, +INF , PT ;  /* 0x7f8000000300780b */ /* 0x040fe40003f7d200 */
[----:B------:R-:W-:Y:S02]  /*2000*/  FSETP.NEU.FTZ.AND P1, PT, |R0|, +INF , PT ;  /* 0x7f8000000000780b */ /* 0x000fe40003f3d200 */
[----:B------:R-:W-:-:S11]  /*2010*/  FSETP.NEU.FTZ.AND P0, PT, |R3|, +INF , PT ;  /* 0x7f8000000300780b */ /* 0x000fd60003f1d200 */
[----:B------:R-:W-:Y:S05]  /*2020*/  @!P1 BRA !P3, `(.L_x_3159) ;  /* 0x00000004002c9947 */ /* 0x000fea0005800000 */
[----:B------:R-:W-:-:S04]  /*2030*/  LOP3.LUT P3, RZ, R3, 0x7fffffff, RZ, 0xc0, !PT ;  /* 0x7fffffff03ff7812 */ /* 0x000fc8000786c0ff */
[----:B------:R-:W-:-:S13]  /*2040*/  PLOP3.LUT P1, PT, P1, P3, PT, 0x2f, 0xf2 ;  /* 0x0000000000f2781c */ /* 0x000fda0000f26577 */
[----:B------:R-:W-:Y:S05]  /*2050*/  @P1 BRA `(.L_x_3160) ;  /* 0x0000000400181947 */ /* 0x000fea0003800000 */
[----:B------:R-:W-:-:S04]  /*2060*/  LOP3.LUT P1, RZ, R0, 0x7fffffff, RZ, 0xc0, !PT ;  /* 0x7fffffff00ff7812 */ /* 0x000fc8000782c0ff */
[----:B------:R-:W-:-:S13]  /*2070*/  PLOP3.LUT P0, PT, P0, P1, PT, 0x2f, 0xf2 ;  /* 0x0000000000f2781c */ /* 0x000fda0000702577 */
[----:B------:R-:W-:Y:S05]  /*2080*/  @P0 BRA `(.L_x_3161) ;  /* 0x0000000400000947 */ /* 0x000fea0003800000 */
[----:B------:R-:W-:Y:S02]  /*2090*/  ISETP.GE.AND P0, PT, R21, RZ, PT ;  /* 0x000000ff1500720c */ /* 0x000fe40003f06270 */
[----:B------:R-:W-:-:S11]  /*20a0*/  ISETP.GE.AND P1, PT, R20, RZ, PT ;  /* 0x000000ff1400720c */ /* 0x000fd60003f26270 */
[----:B------:R-:W-:Y:S01]  /*20b0*/  @P0 MOV R8, RZ ;  /* 0x000000ff00080202 */ /* 0x000fe20000000f00 */
[----:B------:R-:W-:Y:S02]  /*20c0*/  @!P0 IMAD.MOV.U32 R8, RZ, RZ, -0x40 ;  /* 0xffffffc0ff088424 */ /* 0x000fe400078e00ff */
[----:B------:R-:W-:Y:S01]  /*20d0*/  @!P0 FFMA R3, R3, 1.84467440737095516160e+19, RZ ;  /* 0x5f80000003038823 */ /* 0x000fe200000000ff */
[----:B------:R-:W-:Y:S02]  /*20e0*/  @!P1 FFMA R0, R0, 1.84467440737095516160e+19, RZ ;  /* 0x5f80000000009823 */ /* 0x000fe400000000ff */
[----:B------:R-:W-:-:S07]  /*20f0*/  @!P1 IADD3 R8, PT, PT, R8, 0x40, RZ ;  /* 0x0000004008089810 */ /* 0x000fce0007ffe0ff */
.L_x_3157:
[----:B------:R-:W-:Y:S01]  /*2100*/  LEA R25, R7, 0xc0800000, 0x17 ;  /* 0xc080000007197811 */ /* 0x000fe200078eb8ff */
[----:B------:R-:W-:Y:S01]  /*2110*/  VIADD R26, R9, 0xffffff81 ;  /* 0xffffff81091a7836 */ /* 0x000fe20000000000 */
[----:B------:R-:W-:Y:S02]  /*2120*/  BSSY.RECONVERGENT B2, `(.L_x_3162) ;  /* 0x0000035000027945 */ /* 0x000fe40003800200 */
[----:B------:R-:W-:Y:S01]  /*2130*/  IADD3 R25, PT, PT, -R25, R0, RZ ;  /* 0x0000000019197210 */ /* 0x000fe20007ffe1ff */
[C---:B------:R-:W-:Y:S01]  /*2140*/  IMAD R0, R26.reuse, -0x800000, R3 ;  /* 0xff8000001a007824 */ /* 0x040fe200078e0203 */
[----:B------:R-:W-:Y:S02]  /*2150*/  IADD3 R7, PT, PT, R26, 0x7f, -R7 ;  /* 0x0000007f1a077810 */ /* 0x000fe40007ffe807 */
[----:B------:R-:W0:Y:S01]  /*2160*/  MUFU.RCP R20, R25 ;  /* 0x0000001900147308 */ /* 0x000e220000001000 */
[----:B------:R-:W-:Y:S01]  /*2170*/  FADD.FTZ R21, -R25, -RZ ;  /* 0x800000ff19157221 */ /* 0x000fe20000010100 */
[----:B------:R-:W-:-:S03]  /*2180*/  IADD3 R7, PT, PT, R7, R8, RZ ;  /* 0x0000000807077210 */ /* 0x000fc60007ffe0ff */
[----:B0-----:R-:W-:-:S04]  /*2190*/  FFMA R9, R20, R21, 1 ;  /* 0x3f80000014097423 */ /* 0x001fc80000000015 */
[----:B------:R-:W-:-:S04]  /*21a0*/  FFMA R9, R20, R9, R20 ;  /* 0x0000000914097223 */ /* 0x000fc80000000014 */
[----:B------:R-:W-:-:S04]  /*21b0*/  FFMA R20, R0, R9, RZ ;  /* 0x0000000900147223 */ /* 0x000fc800000000ff */
[----:B------:R-:W-:-:S04]  /*21c0*/  FFMA R3, R21, R20, R0 ;  /* 0x0000001415037223 */ /* 0x000fc80000000000 */
[----:B------:R-:W-:-:S04]  /*21d0*/  FFMA R20, R9, R3, R20 ;  /* 0x0000000309147223 */ /* 0x000fc80000000014 */
[----:B------:R-:W-:-:S04]  /*21e0*/  FFMA R21, R21, R20, R0 ;  /* 0x0000001415157223 */ /* 0x000fc80000000000 */
[----:B------:R-:W-:-:S05]  /*21f0*/  FFMA R0, R9, R21, R20 ;  /* 0x0000001509007223 */ /* 0x000fca0000000014 */
[----:B------:R-:W-:-:S04]  /*2200*/  SHF.R.U32.HI R3, RZ, 0x17, R0 ;  /* 0x00000017ff037819 */ /* 0x000fc80000011600 */
[----:B------:R-:W-:-:S04]  /*2210*/  LOP3.LUT R8, R3, 0xff, RZ, 0xc0, !PT ;  /* 0x000000ff03087812 */ /* 0x000fc800078ec0ff */
[----:B------:R-:W-:-:S05]  /*2220*/  IADD3 R3, PT, PT, R8, R7, RZ ;  /* 0x0000000708037210 */ /* 0x000fca0007ffe0ff */
[----:B------:R-:W-:-:S05]  /*2230*/  VIADD R8, R3, 0xffffffff ;  /* 0xffffffff03087836 */ /* 0x000fca0000000000 */
[----:B------:R-:W-:-:S13]  /*2240*/  ISETP.GE.U32.AND P0, PT, R8, 0xfe, PT ;  /* 0x000000fe0800780c */ /* 0x000fda0003f06070 */
[----:B------:R-:W-:Y:S05]  /*2250*/  @!P0 BRA `(.L_x_3163) ;  /* 0x0000000000808947 */ /* 0x000fea0003800000 */
[----:B------:R-:W-:-:S13]  /*2260*/  ISETP.GT.AND P0, PT, R3, 0xfe, PT ;  /* 0x000000fe0300780c */ /* 0x000fda0003f04270 */
[----:B------:R-:W-:Y:S05]  /*2270*/  @P0 BRA `(.L_x_3164) ;  /* 0x00000000006c0947 */ /* 0x000fea0003800000 */
[----:B------:R-:W-:-:S13]  /*2280*/  ISETP.GE.AND P0, PT, R3, 0x1, PT ;  /* 0x000000010300780c */ /* 0x000fda0003f06270 */
[----:B------:R-:W-:Y:S05]  /*2290*/  @P0 BRA `(.L_x_3165) ;  /* 0x0000000000740947 */ /* 0x000fea0003800000 */
[----:B------:R-:W-:Y:S02]  /*22a0*/  ISETP.GE.AND P0, PT, R3, -0x18, PT ;  /* 0xffffffe80300780c */ /* 0x000fe40003f06270 */
[----:B------:R-:W-:-:S11]  /*22b0*/  LOP3.LUT R0, R0, 0x80000000, RZ, 0xc0, !PT ;  /* 0x8000000000007812 */ /* 0x000fd600078ec0ff */
[----:B------:R-:W-:Y:S05]  /*22c0*/  @!P0 BRA `(.L_x_3165) ;  /* 0x0000000000688947 */ /* 0x000fea0003800000 */
[CCC-:B------:R-:W-:Y:S01]  /*22d0*/  FFMA.RZ R7, R9.reuse, R21.reuse, R20.reuse ;  /* 0x0000001509077223 */ /* 0x1c0fe2000000c014 */
[CCC-:B------:R-:W-:Y:S01]  /*22e0*/  FFMA.RP R8, R9.reuse, R21.reuse, R20.reuse ;  /* 0x0000001509087223 */ /* 0x1c0fe20000008014 */
[----:B------:R-:W-:Y:S01]  /*22f0*/  FFMA.RM R21, R9, R21, R20 ;  /* 0x0000001509157223 */ /* 0x000fe20000004014 */
[----:B------:R-:W-:Y:S02]  /*2300*/  IADD3 R9, PT, PT, R3, 0x20, RZ ;  /* 0x0000002003097810 */ /* 0x000fe40007ffe0ff */
[----:B------:R-:W-:Y:S02]  /*2310*/  LOP3.LUT R7, R7, 0x7fffff, RZ, 0xc0, !PT ;  /* 0x007fffff07077812 */ /* 0x000fe400078ec0ff */
[----:B------:R-:W-:Y:S02]  /*2320*/  ISETP.NE.AND P3, PT, R3, RZ, PT ;  /* 0x000000ff0300720c */ /* 0x000fe40003f65270 */
[----:B------:R-:W-:Y:S02]  /*2330*/  LOP3.LUT R20, R7, 0x800000, RZ, 0xfc, !PT ;  /* 0x0080000007147812 */ /* 0x000fe400078efcff */
[----:B------:R-:W-:-:S02]  /*2340*/  ISETP.NE.AND P1, PT, R3, RZ, PT ;  /* 0x000000ff0300720c */ /* 0x000fc40003f25270 */
[----:B------:R-:W-:Y:S02]  /*2350*/  IADD3 R3, PT, PT, -R3, RZ, RZ ;  /* 0x000000ff03037210 */ /* 0x000fe40007ffe1ff */
[----:B------:R-:W-:Y:S02]  /*2360*/  SHF.L.U32 R9, R20, R9, RZ ;  /* 0x0000000914097219 */ /* 0x000fe400000006ff */
[----:B------:R-:W-:Y:S02]  /*2370*/  FSETP.NEU.FTZ.AND P0, PT, R8, R21, PT ;  /* 0x000000150800720b */ /* 0x000fe40003f1d000 */
[----:B------:R-:W-:Y:S02]  /*2380*/  SEL R3, R3, RZ, P3 ;  /* 0x000000ff03037207 */ /* 0x000fe40001800000 */
[----:B------:R-:W-:Y:S02]  /*2390*/  ISETP.NE.AND P1, PT, R9, RZ, P1 ;  /* 0x000000ff0900720c */ /* 0x000fe40000f25270 */
[----:B------:R-:W-:-:S02]  /*23a0*/  SHF.R.U32.HI R20, RZ, R3, R20 ;  /* 0x00000003ff147219 */ /* 0x000fc40000011614 */
[----:B------:R-:W-:Y:S02]  /*23b0*/  PLOP3.LUT P0, PT, P0, P1, PT, 0xf8, 0x8f ;  /* 0x00000000008f781c */ /* 0x000fe40000703f70 */
[----:B------:R-:W-:Y:S02]  /*23c0*/  SHF.R.U32.HI R7, RZ, 0x1, R20 ;  /* 0x00000001ff077819 */ /* 0x000fe40000011614 */
[----:B------:R-:W-:-:S04]  /*23d0*/  SEL R8, RZ, 0x1, !P0 ;  /* 0x00000001ff087807 */ /* 0x000fc80004000000 */
[----:B------:R-:W-:-:S04]  /*23e0*/  LOP3.LUT R3, R8, 0x1, R7, 0xf8, !PT ;  /* 0x0000000108037812 */ /* 0x000fc800078ef807 */
[----:B------:R-:W-:-:S05]  /*23f0*/  LOP3.LUT R20, R3, R20, RZ, 0xc0, !PT ;  /* 0x0000001403147212 */ /* 0x000fca00078ec0ff */
[----:B------:R-:W-:-:S05]  /*2400*/  IMAD.IADD R7, R7, 0x1, R20 ;  /* 0x0000000107077824 */ /* 0x000fca00078e0214 */
[----:B------:R-:W-:Y:S01]  /*2410*/  LOP3.LUT R0, R7, R0, RZ, 0xfc, !PT ;  /* 0x0000000007007212 */ /* 0x000fe200078efcff */
[----:B------:R-:W-:Y:S06]  /*2420*/  BRA `(.L_x_3165) ;  /* 0x0000000000107947 */ /* 0x000fec0003800000 */
.L_x_3164:
[----:B------:R-:W-:-:S04]  /*2430*/  LOP3.LUT R0, R0, 0x80000000, RZ, 0xc0, !PT ;  /* 0x8000000000007812 */ /* 0x000fc800078ec0ff */
[----:B------:R-:W-:Y:S01]  /*2440*/  LOP3.LUT R0, R0, 0x7f800000, RZ, 0xfc, !PT ;  /* 0x7f80000000007812 */ /* 0x000fe200078efcff */
[----:B------:R-:W-:Y:S06]  /*2450*/  BRA `(.L_x_3165) ;  /* 0x0000000000047947 */ /* 0x000fec0003800000 */
.L_x_3163:
[----:B------:R-:W-:-:S07]  /*2460*/  LEA R0, R7, R0, 0x17 ;  /* 0x0000000007007211 */ /* 0x000fce00078eb8ff */
.L_x_3165:
[----:B------:R-:W-:Y:S05]  /*2470*/  BSYNC.RECONVERGENT B2 ;  /* 0x0000000000027941 */ /* 0x000fea0003800200 */
.L_x_3162:
[----:B------:R-:W-:Y:S05]  /*2480*/  BRA `(.L_x_3166) ;  /* 0x0000000000207947 */ /* 0x000fea0003800000 */
.L_x_3161:
[----:B------:R-:W-:-:S04]  /*2490*/  LOP3.LUT R0, R0, 0x80000000, R3, 0x48, !PT ;  /* 0x8000000000007812 */ /* 0x000fc800078e4803 */
[----:B------:R-:W-:Y:S01]  /*24a0*/  LOP3.LUT R0, R0, 0x7f800000, RZ, 0xfc, !PT ;  /* 0x7f80000000007812 */ /* 0x000fe200078efcff */
[----:B------:R-:W-:Y:S06]  /*24b0*/  BRA `(.L_x_3166) ;  /* 0x0000000000147947 */ /* 0x000fec0003800000 */
.L_x_3160:
[----:B------:R-:W-:Y:S01]  /*24c0*/  LOP3.LUT R0, R0, 0x80000000, R3, 0x48, !PT ;  /* 0x8000000000007812 */ /* 0x000fe200078e4803 */
[----:B------:R-:W-:Y:S06]  /*24d0*/  BRA `(.L_x_3166) ;  /* 0x00000000000c7947 */ /* 0x000fec0003800000 */
.L_x_3159:
[----:B------:R-:W0:Y:S01]  /*24e0*/  MUFU.RSQ R0, -QNAN ;  /* 0xffc0000000007908 */ /* 0x000e220000001400 */
[----:B------:R-:W-:Y:S05]  /*24f0*/  BRA `(.L_x_3166) ;  /* 0x0000000000047947 */ /* 0x000fea0003800000 */
.L_x_3158:
[----:B------:R-:W-:-:S07]  /*2500*/  FADD.FTZ R0, R3, R0 ;  /* 0x0000000003007221 */ /* 0x000fce0000010000 */
.L_x_3166:
[----:B------:R-:W-:Y:S05]  /*2510*/  BSYNC.RECONVERGENT B1 ;  /* 0x0000000000017941 */ /* 0x000fea0003800200 */
.L_x_3156:
[----:B------:R-:W-:-:S04]  /*2520*/  HFMA2 R7, -RZ, RZ, 0, 0 ;  /* 0x00000000ff077431 */ /* 0x000fc800000001ff */
[----:B0-----:R-:W-:Y:S05]  /*2530*/  RET.REL.NODEC R6 `(_Z24VertexClusterContractioniiPKiS0_PKfPfS3_) ;  /* 0xffffffd806b07950 */ /* 0x001fea0003c3ffff */
.L_x_3167:
        /* <DEDUP_REMOVED lines=12> */
.L_x_3402:


//--------------------- .text._Z21VertexClusterQuadricsiiPKiS0_PKfPfS3_ --------------------------
	.section	.text._Z21VertexClusterQuadricsiiPKiS0_PKfPfS3_,"ax",@progbits
	.align	128
        .global         _Z21VertexClusterQuadricsiiPKiS0_PKfPfS3_
        .type           _Z21VertexClusterQuadricsiiPKiS0_PKfPfS3_,@function
        .size           _Z21VertexClusterQuadricsiiPKiS0_PKfPfS3_,(.L_x_3439 - _Z21VertexClusterQuadricsiiPKiS0_PKfPfS3_)
        .other          _Z21VertexClusterQuadricsiiPKiS0_PKfPfS3_,@"STO_CUDA_ENTRY STV_DEFAULT"
_Z21VertexClusterQuadricsiiPKiS0_PKfPfS3_:
.text._Z21VertexClusterQuadricsiiPKiS0_PKfPfS3_:
        /* <DEDUP_REMOVED lines=12> */
[----:B------:R-:W0:Y:S02]  /*00c0*/  LDC.64 R2, c[0x0][0x390] ;  /* 0x0000e400ff027b82 */ /* 0x000e240000000a00 */
[----:B0-----:R-:W-:-:S05]  /*00d0*/  IMAD.WIDE R2, R5, 0x4, R2 ;  /* 0x0000000405027825 */ /* 0x001fca00078e0202 */
[----:B------:R-:W2:Y:S02]  /*00e0*/  LDG.E R9, desc[UR4][R2.64] ;  /* 0x0000000402097981 */ /* 0x000ea4000c1e1900 */
[----:B--2---:R-:W-:-:S13]  /*00f0*/  ISETP.GT.AND P0, PT, R9, -0x1, PT ;  /* 0xffffffff0900780c */ /* 0x004fda0003f04270 */
[----:B------:R-:W-:Y:S05]  /*0100*/  @P0 EXIT ;  /* 0x000000000000094d */ /* 0x000fea0003800000 */
[----:B------:R-:W0:Y:S01]  /*0110*/  LDC.64 R6, c[0x0][0x3a0] ;  /* 0x0000e800ff067b82 */ /* 0x000e220000000a00 */
[----:B------:R-:W-:Y:S02]  /*0120*/  IMAD R3, R5, 0xa, RZ ;  /* 0x0000000a05037824 */ /* 0x000fe400078e02ff */
[----:B------:R-:W-:-:S05]  /*0130*/  IMAD R11, R9, -0xa, RZ ;  /* 0xfffffff6090b7824 */ /* 0x000fca00078e02ff */
[----:B------:R-:W1:Y:S01]  /*0140*/  LDC R4, c[0x0][0x384] ;  /* 0x0000e100ff047b82 */ /* 0x000e620000000800 */
[----:B0-----:R-:W-:-:S05]  /*0150*/  IMAD.WIDE R2, R3, 0x4, R6 ;  /* 0x0000000403027825 */ /* 0x001fca00078e0206 */
[----:B------:R-:W2:Y:S01]  /*0160*/  LDG.E R13, desc[UR4][R2.64] ;  /* 0x00000004020d7981 */ /* 0x000ea2000c1e1900 */
[----:B------:R-:W-:-:S05]  /*0170*/  IMAD.WIDE R6, R11, 0x4, R6 ;  /* 0x000000040b067825 */ /* 0x000fca00078e0206 */
[----:B--2---:R0:W-:Y:S04]  /*0180*/  REDG.E.ADD.F32.FTZ.RN.STRONG.GPU desc[UR4][R6.64], R13 ;  /* 0x0000000d060079a6 */ /* 0x0041e8000c12f304 */
[----:B------:R-:W2:Y:S04]  /*0190*/  LDG.E R11, desc[UR4][R2.64+0x4] ;  /* 0x00000404020b7981 */ /* 0x000ea8000c1e1900 */
[----:B--2---:R2:W-:Y:S04]  /*01a0*/  REDG.E.ADD.F32.FTZ.RN.STRONG.GPU desc[UR4][R6.64+0x4], R11 ;  /* 0x0000040b060079a6 */ /* 0x0045e8000c12f304 */
[----:B------:R-:W3:Y:S04]  /*01b0*/  LDG.E R15, desc[UR4][R2.64+0x8] ;  /* 0x00000804020f7981 */ /* 0x000ee8000c1e1900 */
[----:B---3--:R3:W-:Y:S04]  /*01c0*/  REDG.E.ADD.F32.FTZ.RN.STRONG.GPU desc[UR4][R6.64+0x8], R15 ;  /* 0x0000080f060079a6 */ /* 0x0087e8000c12f304 */
[----:B------:R-:W4:Y:S04]  /*01d0*/  LDG.E R17, desc[UR4][R2.64+0xc] ;  /* 0x00000c0402117981 */ /* 0x000f28000c1e1900 */
[----:B----4-:R4:W-:Y:S04]  /*01e0*/  REDG.E.ADD.F32.FTZ.RN.STRONG.GPU desc[UR4][R6.64+0xc], R17 ;  /* 0x00000c11060079a6 */ /* 0x0109e8000c12f304 */
[----:B------:R-:W5:Y:S04]  /*01f0*/  LDG.E R19, desc[UR4][R2.64+0x10] ;  /* 0x0000100402137981 */ /* 0x000f68000c1e1900 */
[----:B-----5:R0:W-:Y:S04]  /*0200*/  REDG.E.ADD.F32.FTZ.RN.STRONG.GPU desc[UR4][R6.64+0x10], R19 ;  /* 0x00001013060079a6 */ /* 0x0201e8000c12f304 */
[----:B------:R-:W5:Y:S04]  /*0210*/  LDG.E R21, desc[UR4][R2.64+0x14] ;  /* 0x0000140402157981 */ /* 0x000f68000c1e1900 */
[----:B-----5:R1:W-:Y:S04]  /*0220*/  REDG.E.ADD.F32.FTZ.RN.STRONG.GPU desc[UR4][R6.64+0x14], R21 ;  /* 0x00001415060079a6 */ /* 0x0203e8000c12f304 */
[----:B0-----:R-:W5:Y:S04]  /*0230*/  LDG.E R13, desc[UR4][R2.64+0x18] ;  /* 0x00001804020d7981 */ /* 0x001f68000c1e1900 */
[----:B-----5:R0:W-:Y:S04]  /*0240*/  REDG.E.ADD.F32.FTZ.RN.STRONG.GPU desc[UR4][R6.64+0x18], R13 ;  /* 0x0000180d060079a6 */ /* 0x0201e8000c12f304 */
[----:B--2---:R-:W2:Y:S04]  /*0250*/  LDG.E R11, desc[UR4][R2.64+0x1c] ;  /* 0x00001c04020b7981 */ /* 0x004ea8000c1e1900 */
[----:B--2---:R0:W-:Y:S04]  /*0260*/  REDG.E.ADD.F32.FTZ.RN.STRONG.GPU desc[UR4][R6.64+0x1c], R11 ;  /* 0x00001c0b060079a6 */ /* 0x0041e8000c12f304 */
[----:B---3--:R-:W2:Y:S01]  /*0270*/  LDG.E R15, desc[UR4][R2.64+0x20] ;  /* 0x00002004020f7981 */ /* 0x008ea2000c1e1900 */
[----:B-1----:R-:W-:-:S03]  /*0280*/  ISETP.GE.AND P0, PT, R4, 0x1, PT ;  /* 0x000000010400780c */ /* 0x002fc60003f06270 */
[----:B--2---:R0:W-:Y:S04]  /*0290*/  REDG.E.ADD.F32.FTZ.RN.STRONG.GPU desc[UR4][R6.64+0x20], R15 ;  /* 0x0000200f060079a6 */ /* 0x0041e8000c12f304 */
[----:B----4-:R-:W2:Y:S04]  /*02a0*/  LDG.E R17, desc[UR4][R2.64+0x24] ;  /* 0x0000240402117981 */ /* 0x010ea8000c1e1900 */
[----:B--2---:R0:W-:Y:S02]  /*02b0*/  REDG.E.ADD.F32.FTZ.RN.STRONG.GPU desc[UR4][R6.64+0x24], R17 ;  /* 0x00002411060079a6 */ /* 0x0041e4000c12f304 */
[----:B------:R-:W-:Y:S05]  /*02c0*/  @!P0 EXIT ;  /* 0x000000000000894d */ /* 0x000fea0003800000 */
[C---:B------:R-:W-:Y:S01]  /*02d0*/  ISETP.GE.U32.AND P1, PT, R4.reuse, 0x10, PT ;  /* 0x000000100400780c */ /* 0x040fe20003f26070 */
[----:B------:R-:W-:Y:S01]  /*02e0*/  HFMA2 R3, -RZ, RZ, 0, 0 ;  /* 0x00000000ff037431 */ /* 0x000fe200000001ff */
[----:B------:R-:W-:Y:S01]  /*02f0*/  LOP3.LUT P0, R12, R4, 0xf, RZ, 0xc0, !PT ;  /* 0x0000000f040c7812 */ /* 0x000fe2000780c0ff */
[-C--:B------:R-:W-:Y:S02]  /*0300*/  IMAD R0, R9, R4.reuse, RZ ;  /* 0x0000000409007224 */ /* 0x080fe400078e02ff */
[----:B------:R-:W-:-:S08]  /*0310*/  IMAD R2, R5, R4, RZ ;  /* 0x0000000405027224 */ /* 0x000fd000078e02ff */
[----:B------:R-:W-:Y:S05]  /*0320*/  @!P1 BRA `(.L_x_3168) ;  /* 0x0000000000b49947 */ /* 0x000fea0003800000 */
[----:B------:R-:W-:Y:S01]  /*0330*/  LOP3.LUT R3, R4, 0x7ffffff0, RZ, 0xc0, !PT ;  /* 0x7ffffff004037812 */ /* 0x000fe200078ec0ff */
[----:B------:R-:W-:Y:S01]  /*0340*/  IMAD.MOV R10, RZ, RZ, -R0 ;  /* 0x000000ffff0a7224 */ /* 0x000fe200078e0a00 */
[----:B------:R-:W-:-:S03]  /*0350*/  MOV R5, R2 ;  /* 0x0000000200057202 */ /* 0x000fc60000000f00 */
[----:B0-----:R-:W-:-:S07]  /*0360*/  IMAD.MOV R11, RZ, RZ, -R3 ;  /* 0x000000ffff0b7224 */ /* 0x001fce00078e0a03 */
.L_x_3169:
[----:B------:R-:W0:Y:S08]  /*0370*/  LDC.64 R6, c[0x0][0x398] ;  /* 0x0000e600ff067b82 */ /* 0x000e300000000a00 */
[----:B----4-:R-:W1:Y:S01]  /*0380*/  LDC.64 R8, c[0x0][0x3a8] ;  /* 0x0000ea00ff087b82 */ /* 0x010e620000000a00 */
[----:B0-----:R-:W-:-:S05]  /*0390*/  IMAD.WIDE R6, R5, 0x4, R6 ;  /* 0x0000000405067825 */ /* 0x001fca00078e0206 */
[----:B------:R-:W2:Y:S01]  /*03a0*/  LDG.E R13, desc[UR4][R6.64] ;  /* 0x00000004060d7981 */ /* 0x000ea2000c1e1900 */
[----:B-1----:R-:W-:-:S05]  /*03b0*/  IMAD.WIDE R8, R10, 0x4, R8 ;  /* 0x000000040a087825 */ /* 0x002fca00078e0208 */
[----:B--2---:R0:W-:Y:S04]  /*03c0*/  REDG.E.ADD.F32.FTZ.RN.STRONG.GPU desc[UR4][R8.64], R13 ;  /* 0x0000000d080079a6 */ /* 0x0041e8000c12f304 */
[----:B------:R-:W2:Y:S04]  /*03d0*/  LDG.E R15, desc[UR4][R6.64+0x4] ;  /* 0x00000404060f7981 */ /* 0x000ea8000c1e1900 */
        /* <DEDUP_REMOVED lines=9> */
[----:B0-----:R-:W2:Y:S04]  /*0470*/  LDG.E R13, desc[UR4][R6.64+0x18] ;  /* 0x00001804060d7981 */ /* 0x001ea8000c1e1900 */
[----:B--2---:R0:W-:Y:S04]  /*0480*/  REDG.E.ADD.F32.FTZ.RN.STRONG.GPU desc[UR4][R8.64+0x18], R13 ;  /* 0x0000180d080079a6 */ /* 0x0041e8000c12f304 */
[----:B-1----:R-:W2:Y:S04]  /*0490*/  LDG.E R15, desc[UR4][R6.64+0x1c] ;  /* 0x00001c04060f7981 */ /* 0x002ea8000c1e1900 */
[----:B--2---:R1:W-:Y:S04]  /*04a0*/  REDG.E.ADD.F32.FTZ.RN.STRONG.GPU desc[UR4][R8.64+0x1c], R15 ;  /* 0x00001c0f080079a6 */ /* 0x0043e8000c12f304 */
[----:B------:R-:W2:Y:S04]  /*04b0*/  LDG.E R17, desc[UR4][R6.64+0x20] ;  /* 0x0000200406117981 */ /* 0x000ea8000c1e1900 */
[----:B--2---:R2:W-:Y:S04]  /*04c0*/  REDG.E.ADD.F32.FTZ.RN.STRONG.GPU desc[UR4][R8.64+0x20], R17 ;  /* 0x00002011080079a6 */ /* 0x0045e8000c12f304 */
[----:B---3--:R-:W3:Y:S04]  /*04d0*/  LDG.E R19, desc[UR4][R6.64+0x24] ;  /* 0x0000240406137981 */ /* 0x008ee8000c1e1900 */
[----:B---3--:R3:W-:Y:S04]  /*04e0*/  REDG.E.ADD.F32.FTZ.RN.STRONG.GPU desc[UR4][R8.64+0x24], R19 ;  /* 0x00002413080079a6 */ /* 0x0087e8000c12f304 */
[----:B----4-:R-:W4:Y:S04]  /*04f0*/  LDG.E R21, desc[UR4][R6.64+0x28] ;  /* 0x0000280406157981 */ /* 0x010f28000c1e1900 */
[----:B----4-:R4:W-:Y:S04]  /*0500*/  REDG.E.ADD.F32.FTZ.RN.STRONG.GPU desc[UR4][R8.64+0x28], R21 ;  /* 0x00002815080079a6 */ /* 0x0109e8000c12f304 */
[----:B-----5:R-:W5:Y:S04]  /*0510*/  LDG.E R23, desc[UR4][R6.64+0x2c] ;  /* 0x00002c0406177981 */ /* 0x020f68000c1e1900 */
[----:B-----5:R4:W-:Y:S04]  /*0520*/  REDG.E.ADD.F32.FTZ.RN.STRONG.GPU desc[UR4][R8.64+0x2c], R23 ;  /* 0x00002c17080079a6 */ /* 0x0209e8000c12f304 */
[----:B0-----:R-:W5:Y:S04]  /*0530*/  LDG.E R13, desc[UR4][R6.64+0x30] ;  /* 0x00003004060d7981 */ /* 0x001f68000c1e1900 */
[----:B-----5:R4:W-:Y:S04]  /*0540*/  REDG.E.ADD.F32.FTZ.RN.STRONG.GPU desc[UR4][R8.64+0x30], R13 ;  /* 0x0000300d080079a6 */ /* 0x0209e8000c12f304 */
[----:B-1----:R-:W5:Y:S04]  /*0550*/  LDG.E R15, desc[UR4][R6.64+0x34] ;  /* 0x00003404060f7981 */ /* 0x002f68000c1e1900 */
[----:B-----5:R4:W-:Y:S04]  /*0560*/  REDG.E.ADD.F32.FTZ.RN.STRONG.GPU desc[UR4][R8.64+0x34], R15 ;  /* 0x0000340f080079a6 */ /* 0x0209e8000c12f304 */
[----:B--2---:R-:W2:Y:S01]  /*0570*/  LDG.E R17, desc[UR4][R6.64+0x38] ;  /* 0x0000380406117981 */ /* 0x004ea2000c1e1900 */
[----:B------:R-:W-:-:S04]  /*0580*/  IADD3 R11, PT, PT, R11, 0x10, RZ ;  /* 0x000000100b0b7810 */ /* 0x000fc80007ffe0ff */
[----:B------:R-:W-:Y:S01]  /*0590*/  ISETP.NE.AND P1, PT, R11, RZ, PT ;  /* 0x000000ff0b00720c */ /* 0x000fe20003f25270 */
[----:B--2---:R4:W-:Y:S04]  /*05a0*/  REDG.E.ADD.F32.FTZ.RN.STRONG.GPU desc[UR4][R8.64+0x38], R17 ;  /* 0x00003811080079a6 */ /* 0x0049e8000c12f304 */
[----:B---3--:R-:W2:Y:S01]  /*05b0*/  LDG.E R19, desc[UR4][R6.64+0x3c] ;  /* 0x00003c0406137981 */ /* 0x008ea2000c1e1900 */
[----:B------:R-:W-:Y:S01]  /*05c0*/  VIADD R10, R10, 0x10 ;  /* 0x000000100a0a7836 */ /* 0x000fe20000000000 */
[----:B------:R-:W-:Y:S02]  /*05d0*/  IADD3 R5, PT, PT, R5, 0x10, RZ ;  /* 0x0000001005057810 */ /* 0x000fe40007ffe0ff */
[----:B--2---:R4:W-:Y:S04]  /*05e0*/  REDG.E.ADD.F32.FTZ.RN.STRONG.GPU desc[UR4][R8.64+0x3c], R19 ;  /* 0x00003c13080079a6 */ /* 0x0049e8000c12f304 */
[----:B------:R-:W-:Y:S05]  /*05f0*/  @P1 BRA `(.L_x_3169) ;  /* 0xfffffffc005c1947 */ /* 0x000fea000383ffff */
.L_x_3168:
[----:B------:R-:W-:Y:S05]  /*0600*/  @!P0 EXIT ;  /* 0x000000000000894d */ /* 0x000fea0003800000 */
[----:B------:R-:W-:Y:S02]  /*0610*/  ISETP.GE.U32.AND P0, PT, R12, 0x8, PT ;  /* 0x000000080c00780c */ /* 0x000fe40003f06070 */
[----:B------:R-:W-:-:S04]  /*0620*/  LOP3.LUT R14, R4, 0x7, RZ, 0xc0, !PT ;  /* 0x00000007040e7812 */ /* 0x000fc800078ec0ff */
[----:B------:R-:W-:-:S07]  /*0630*/  ISETP.NE.AND P1, PT, R14, RZ, PT ;  /* 0x000000ff0e00720c */ /* 0x000fce0003f25270 */
[----:B------:R-:W-:Y:S06]  /*0640*/  @!P0 BRA `(.L_x_3170) ;  /* 0x00000000005c8947 */ /* 0x000fec0003800000 */
[----:B0-----:R-:W0:Y:S01]  /*0650*/  LDC.64 R6, c[0x0][0x398] ;  /* 0x0000e600ff067b82 */ /* 0x001e220000000a00 */
[----:B------:R-:W-:-:S07]  /*0660*/  IMAD.IADD R5, R2, 0x1, R3 ;  /* 0x0000000102057824 */ /* 0x000fce00078e0203 */
[----:B----4-:R-:W1:Y:S01]  /*0670*/  LDC.64 R8, c[0x0][0x3a8] ;  /* 0x0000ea00ff087b82 */ /* 0x010e620000000a00 */
[----:B0-----:R-:W-:-:S05]  /*0680*/  IMAD.WIDE R6, R5, 0x4, R6 ;  /* 0x0000000405067825 */ /* 0x001fca00078e0206 */
[----:B------:R-:W2:Y:S01]  /*0690*/  LDG.E R11, desc[UR4][R6.64] ;  /* 0x00000004060b7981 */ /* 0x000ea2000c1e1900 */
[----:B------:R-:W-:-:S05]  /*06a0*/  IADD3 R5, PT, PT, -R0, R3, RZ ;  /* 0x0000000300057210 */ /* 0x000fca0007ffe1ff */
        /* <DEDUP_REMOVED lines=8> */
[----:B------:R-:W3:Y:S04]  /*0730*/  LDG.E R17, desc[UR4][R6.64+0x10] ;  /* 0x0000100406117981 */ /* 0x000ee8000c1e1900 */
[----:B---3--:R2:W-:Y:S04]  /*0740*/  REDG.E.ADD.F32.FTZ.RN.STRONG.GPU desc[UR4][R8.64+0x10], R17 ;  /* 0x00001011080079a6 */ /* 0x0085e8000c12f304 */
[----:B------:R-:W3:Y:S04]  /*0750*/  LDG.E R19, desc[UR4][R6.64+0x14] ;  /* 0x0000140406137981 */ /* 0x000ee8000c1e1900 */
[----:B---3--:R2:W-:Y:S04]  /*0760*/  REDG.E.ADD.F32.FTZ.RN.STRONG.GPU desc[UR4][R8.64+0x14], R19 ;  /* 0x00001413080079a6 */ /* 0x0085e8000c12f304 */
[----:B0-----:R-:W3:Y:S04]  /*0770*/  LDG.E R11, desc[UR4][R6.64+0x18] ;  /* 0x00001804060b7981 */ /* 0x001ee8000c1e1900 */
[----:B---3--:R2:W-:Y:S04]  /*0780*/  REDG.E.ADD.F32.FTZ.RN.STRONG.GPU desc[UR4][R8.64+0x18], R11 ;  /* 0x0000180b080079a6 */ /* 0x0085e8000c12f304 */
[----:B-1----:R-:W3:Y:S01]  /*0790*/  LDG.E R5, desc[UR4][R6.64+0x1c] ;  /* 0x00001c0406057981 */ /* 0x002ee2000c1e1900 */
[----:B------:R-:W-:-:S03]  /*07a0*/  VIADD R3, R3, 0x8 ;  /* 0x0000000803037836 */ /* 0x000fc60000000000 */
[----:B---3--:R2:W-:Y:S04]  /*07b0*/  REDG.E.ADD.F32.FTZ.RN.STRONG.GPU desc[UR4][R8.64+0x1c], R5 ;  /* 0x00001c05080079a6 */ /* 0x0085e8000c12f304 */
.L_x_3170:
[----:B------:R-:W-:Y:S05]  /*07c0*/  @!P1 EXIT ;  /* 0x000000000000994d */ /* 0x000fea0003800000 */
[----:B------:R-:W-:Y:S02]  /*07d0*/  ISETP.GE.U32.AND P0, PT, R14, 0x4, PT ;  /* 0x000000040e00780c */ /* 0x000fe40003f06070 */
[----:B------:R-:W-:-:S04]  /*07e0*/  LOP3.LUT R10, R4, 0x3, RZ, 0xc0, !PT ;  /* 0x00000003040a7812 */ /* 0x000fc800078ec0ff */
[----:B------:R-:W-:-:S07]  /*07f0*/  ISETP.NE.AND P1, PT, R10, RZ, PT ;  /* 0x000000ff0a00720c */ /* 0x000fce0003f25270 */
[----:B------:R-:W-:Y:S06]  /*0800*/  @!P0 BRA `(.L_x_3171) ;  /* 0x00000000003c8947 */ /* 0x000fec0003800000 */
[----:B--2---:R-:W1:Y:S01]  /*0810*/  LDC.64 R4, c[0x0][0x398] ;  /* 0x0000e600ff047b82 */ /* 0x004e620000000a00 */
[----:B0-----:R-:W-:-:S05]  /*0820*/  IADD3 R7, PT, PT, R2, R3, RZ ;  /* 0x0000000302077210 */ /* 0x001fca0007ffe0ff */
[----:B-1----:R-:W-:Y:S02]  /*0830*/  IMAD.WIDE R6, R7, 0x4, R4 ;  /* 0x0000000407067825 */ /* 0x002fe400078e0204 */
[----:B------:R-:W0:Y:S03]  /*0840*/  LDC.64 R4, c[0x0][0x3a8] ;  /* 0x0000ea00ff047b82 */ /* 0x000e260000000a00 */
[----:B----4-:R-:W2:Y:S01]  /*0850*/  LDG.E R9, desc[UR4][R6.64] ;  /* 0x0000000406097981 */ /* 0x010ea2000c1e1900 */
[----:B------:R-:W-:-:S04]  /*0860*/  IMAD.IADD R11, R3, 0x1, -R0 ;  /* 0x00000001030b7824 */ /* 0x000fc800078e0a00 */
[----:B0-----:R-:W-:-:S05]  /*0870*/  IMAD.WIDE R4, R11, 0x4, R4 ;  /* 0x000000040b047825 */ /* 0x001fca00078e0204 */
[----:B--2---:R1:W-:Y:S04]  /*0880*/  REDG.E.ADD.F32.FTZ.RN.STRONG.GPU desc[UR4][R4.64], R9 ;  /* 0x00000009040079a6 */ /* 0x0043e8000c12f304 */
[----:B------:R-:W2:Y:S04]  /*0890*/  LDG.E R11, desc[UR4][R6.64+0x4] ;  /* 0x00000404060b7981 */ /* 0x000ea8000c1e1900 */
[----:B--2---:R1:W-:Y:S04]  /*08a0*/  REDG.E.ADD.F32.FTZ.RN.STRONG.GPU desc[UR4][R4.64+0x4], R11 ;  /* 0x0000040b040079a6 */ /* 0x0043e8000c12f304 */
[----:B------:R-:W2:Y:S04]  /*08b0*/  LDG.E R13, desc[UR4][R6.64+0x8] ;  /* 0x00000804060d7981 */ /* 0x000ea8000c1e1900 */
[----:B--2---:R1:W-:Y:S04]  /*08c0*/  REDG.E.ADD.F32.FTZ.RN.STRONG.GPU desc[UR4][R4.64+0x8], R13 ;  /* 0x0000080d040079a6 */ /* 0x0043e8000c12f304 */
[----:B------:R-:W2:Y:S01]  /*08d0*/  LDG.E R15, desc[UR4][R6.64+0xc] ;  /* 0x00000c04060f7981 */ /* 0x000ea2000c1e1900 */
[----:B------:R-:W-:-:S03]  /*08e0*/  IADD3 R3, PT, PT, R3, 0x4, RZ ;  /* 0x0000000403037810 */ /* 0x000fc60007ffe0ff */
[----:B--2---:R1:W-:Y:S04]  /*08f0*/  REDG.E.ADD.F32.FTZ.RN.STRONG.GPU desc[UR4][R4.64+0xc], R15 ;  /* 0x00000c0f040079a6 */ /* 0x0043e8000c12f304 */
.L_x_3171:
[----:B------:R-:W-:Y:S05]  /*0900*/  @!P1 EXIT ;  /* 0x000000000000994d */ /* 0x000fea0003800000 */
[----:B-12-4-:R-:W1:Y:S01]  /*0910*/  LDC.64 R8, c[0x0][0x3a8] ;  /* 0x0000ea00ff087b82 */ /* 0x016e620000000a00 */
[----:B0-----:R-:W-:Y:S01]  /*0920*/  IMAD.IADD R11, R2, 0x1, R3 ;  /* 0x00000001020b7824 */ /* 0x001fe200078e0203 */
[----:B------:R-:W-:Y:S02]  /*0930*/  IADD3 R13, PT, PT, -R0, R3, RZ ;  /* 0x00000003000d7210 */ /* 0x000fe40007ffe1ff */
[----:B------:R-:W-:-:S04]  /*0940*/  IADD3 R10, PT, PT, -R10, RZ, RZ ;  /* 0x000000ff0a0a7210 */ /* 0x000fc80007ffe1ff */
[----:B------:R-:W0:Y:S03]  /*0950*/  LDC.64 R6, c[0x0][0x398] ;  /* 0x0000e600ff067b82 */ /* 0x000e260000000a00 */
.L_x_3172:
[----:B0-2---:R-:W-:-:S06]  /*0960*/  IMAD.WIDE R2, R11, 0x4, R6 ;  /* 0x000000040b027825 */ /* 0x005fcc00078e0206 */
[----:B------:R-:W2:Y:S01]  /*0970*/  LDG.E R3, desc[UR4][R2.64] ;  /* 0x0000000402037981 */ /* 0x000ea2000c1e1900 */
[----:B------:R-:W-:Y:S02]  /*0980*/  VIADD R10, R10, 0x1 ;  /* 0x000000010a0a7836 */ /* 0x000fe40000000000 */
[----:B-1----:R-:W-:-:S03]  /*0990*/  IMAD.WIDE R4, R13, 0x4, R8 ;  /* 0x000000040d047825 */ /* 0x002fc600078e0208 */
[----:B------:R-:W-:Y:S02]  /*09a0*/  ISETP.NE.AND P0, PT, R10, RZ, PT ;  /* 0x000000ff0a00720c */ /* 0x000fe40003f05270 */
[----:B------:R-:W-:Y:S02]  /*09b0*/  IADD3 R11, PT, PT, R11, 0x1, RZ ;  /* 0x000000010b0b7810 */ /* 0x000fe40007ffe0ff */
[----:B------:R-:W-:Y:S01]  /*09c0*/  IADD3 R13, PT, PT, R13, 0x1, RZ ;  /* 0x000000010d0d7810 */ /* 0x000fe20007ffe0ff */
[----:B--2---:R2:W-:Y:S08]  /*09d0*/  REDG.E.ADD.F32.FTZ.RN.STRONG.GPU desc[UR4][R4.64], R3 ;  /* 0x00000003040079a6 */ /* 0x0045f0000c12f304 */
[----:B------:R-:W-:Y:S05]  /*09e0*/  @P0 BRA `(.L_x_3172) ;  /* 0xfffffffc00dc0947 */ /* 0x000fea000383ffff */
[----:B------:R-:W-:Y:S05]  /*09f0*/  EXIT ;  /* 0x000000000000794d */ /* 0x000fea0003800000 */
.L_x_3173:
        /* <DEDUP_REMOVED lines=16> */
.L_x_3439:


//--------------------- .text._Z15computeEdgeCostiiiPKfPKiS2_S0_Pf --------------------------
	.section	.text._Z15computeEdgeCostiiiPKfPKiS2_S0_Pf,"ax",@progbits
	.align	128
        .global         _Z15computeEdgeCostiiiPKfPKiS2_S0_Pf
        .type           _Z15computeEdgeCostiiiPKfPKiS2_S0_Pf,@function
        .size           _Z15computeEdgeCostiiiPKfPKiS2_S0_Pf,(.L_x_3404 - _Z15computeEdgeCostiiiPKfPKiS2_S0_Pf)
        .other          _Z15computeEdgeCostiiiPKfPKiS2_S0_Pf,@"STO_CUDA_ENTRY STV_DEFAULT"
_Z15computeEdgeCostiiiPKfPKiS2_S0_Pf:
.text._Z15computeEdgeCostiiiPKfPKiS2_S0_Pf:
[----:B------:R-:W0:Y:S01]  /*0000*/  LDC R1, c[0x0][0x37c] ;  /* 0x0000df00ff017b82 */ /* 0x000e220000000800 */
[----:B------:R-:W1:Y:S07]  /*0010*/  S2R R3, SR_TID.X ;  /* 0x0000000000037919 */ /* 0x000e6e0000002100 */
[----:B------:R-:W1:Y:S01]  /*0020*/  S2UR UR4, SR_CTAID.X ;  /* 0x00000000000479c3 */ /* 0x000e620000002500 */
[----:B------:R-:W2:Y:S01]  /*0030*/  LDCU UR5, c[0x0][0x380] ;  /* 0x00007000ff0577ac */ /* 0x000ea20008000800 */
[----:B0-----:R-:W-:-:S06]  /*0040*/  IADD3 R1, PT, PT, R1, -0x58, RZ ;  /* 0xffffffa801017810 */ /* 0x001fcc0007ffe0ff */
[----:B------:R-:W1:Y:S02]  /*0050*/  LDC R20, c[0x0][0x360] ;  /* 0x0000d800ff147b82 */ /* 0x000e640000000800 */
[----:B-1----:R-:W-:-:S05]  /*0060*/  IMAD R20, R20, UR4, R3 ;  /* 0x0000000414147c24 */ /* 0x002fca000f8e0203 */
[----:B--2---:R-:W-:-:S13]  /*0070*/  ISETP.GE.AND P0, PT, R20, UR5, PT ;  /* 0x0000000514007c0c */ /* 0x004fda000bf06270 */
[----:B------:R-:W-:Y:S05]  /*0080*/  @P0 EXIT ;  /* 0x000000000000094d */ /* 0x000fea0003800000 */
[----:B------:R-:W0:Y:S01]  /*0090*/  LDC.64 R2, c[0x0][0x3a0] ;  /* 0x0000e800ff027b82 */ /* 0x000e220000000a00 */
[----:B------:R-:W1:Y:S07]  /*00a0*/  LDCU.64 UR4, c[0x0][0x358] ;  /* 0x00006b00ff0477ac */ /* 0x000e6e0008000a00 */
[----:B------:R-:W2:Y:S08]  /*00b0*/  LDC.64 R4, c[0x0][0x398] ;  /* 0x0000e600ff047b82 */ /* 0x000eb00000000a00 */
[----:B------:R-:W3:Y:S01]  /*00c0*/  LDC R7, c[0x0][0x384] ;  /* 0x0000e100ff077b82 */ /* 0x000ee20000000800 */
[----:B0-----:R-:W-:-:S07]  /*00d0*/  IMAD.WIDE R2, R20, 0x4, R2 ;  /* 0x0000000414027825 */ /* 0x001fce00078e0202 */
[----:B------:R-:W0:Y:S01]  /*00e0*/  LDC.64 R14, c[0x0][0x3a8] ;  /* 0x0000ea00ff0e7b82 */ /* 0x000e220000000a00 */
[----:B-1----:R-:W2:Y:S02]  /*00f0*/  LDG.E R3, desc[UR4][R2.64] ;  /* 0x0000000402037981 */ /* 0x002ea4000c1e1900 */
[----:B--2---:R-:W-:-:S05]  /*0100*/  IMAD.WIDE R4, R3, 0x4, R4 ;  /* 0x0000000403047825 */ /* 0x004fca00078e0204 */
[----:B------:R-:W2:Y:S01]  /*0110*/  LDG.E R19, desc[UR4][R4.64] ;  /* 0x0000000404137981 */ /* 0x000ea2000c1e1900 */
[----:B---3--:R-:W-:-:S05]  /*0120*/  IMAD.WIDE R6, R7, 0x4, R4 ;  /* 0x0000000407067825 */ /* 0x008fca00078e0204 */
[----:B------:R-:W3:Y:S01]  /*0130*/  LDG.E R17, desc[UR4][R6.64] ;  /* 0x0000000406117981 */ /* 0x000ee2000c1e1900 */
[----:B--2---:R-:W-:Y:S02]  /*0140*/  IMAD R13, R19, 0xa, RZ ;  /* 0x0000000a130d7824 */ /* 0x004fe400078e02ff */
[----:B---3--:R-:W-:Y:S02]  /*0150*/  IMAD R9, R17, 0xa, RZ ;  /* 0x0000000a11097824 */ /* 0x008fe400078e02ff */
[----:B0-----:R-:W-:-:S04]  /*0160*/  IMAD.WIDE R12, R13, 0x4, R14 ;  /* 0x000000040d0c7825 */ /* 0x001fc800078e020e */
[----:B------:R-:W-:Y:S01]  /*0170*/  IMAD.WIDE R14, R9, 0x4, R14 ;  /* 0x00000004090e7825 */ /* 0x000fe200078e020e */
[----:B------:R-:W2:Y:S04]  /*0180*/  LDG.E R8, desc[UR4][R12.64] ;  /* 0x000000040c087981 */ /* 0x000ea8000c1e1900 */
[----:B------:R-:W2:Y:S04]  /*0190*/  LDG.E R3, desc[UR4][R14.64] ;  /* 0x000000040e037981 */ /* 0x000ea8000c1e1900 */
[----:B------:R-:W3:Y:S04]  /*01a0*/  LDG.E R0, desc[UR4][R12.64+0x4] ;  /* 0x000004040c007981 */ /* 0x000ee8000c1e1900 */
[----:B------:R-:W3:Y:S04]  /*01b0*/  LDG.E R25, desc[UR4][R14.64+0x4] ;  /* 0x000004040e197981 */ /* 0x000ee8000c1e1900 */
[----:B------:R-:W4:Y:S04]  /*01c0*/  LDG.E R2, desc[UR4][R12.64+0x8] ;  /* 0x000008040c027981 */ /* 0x000f28000c1e1900 */
        /* <DEDUP_REMOVED lines=13> */
[----:B------:R0:W5:Y:S04]  /*02a0*/  LDG.E R11, desc[UR4][R12.64+0x24] ;  /* 0x000024040c0b7981 */ /* 0x000168000c1e1900 */
[----:B------:R1:W5:Y:S01]  /*02b0*/  LDG.E R22, desc[UR4][R14.64+0x24] ;  /* 0x000024040e167981 */ /* 0x000362000c1e1900 */
[----:B------:R-:W-:-:S03]  /*02c0*/  MOV R30, 0x3f800000 ;  /* 0x3f800000001e7802 */ /* 0x000fc60000000f00 */
[----:B------:R-:W-:Y:S04]  /*02d0*/  STL [R1+0x14], RZ ;  /* 0x000014ff01007387 */ /* 0x000fe80000100800 */
[----:B------:R-:W-:Y:S04]  /*02e0*/  STL [R1+0x2c], RZ ;  /* 0x00002cff01007387 */ /* 0x000fe80000100800 */
[----:B------:R-:W-:Y:S04]  /*02f0*/  STL [R1+0x34], RZ ;  /* 0x000034ff01007387 */ /* 0x000fe80000100800 */
[----:B------:R-:W-:Y:S04]  /*0300*/  STL [R1+0x48], RZ ;  /* 0x000048ff01007387 */ /* 0x000fe80000100800 */
[----:B------:R-:W-:Y:S04]  /*0310*/  STL [R1+0x4c], RZ ;  /* 0x00004cff01007387 */ /* 0x000fe80000100800 */
[----:B------:R-:W-:Y:S04]  /*0320*/  STL [R1+0x10], R30 ;  /* 0x0000101e01007387 */ /* 0x000fe80000100800 */
[----:B------:R-:W-:Y:S04]  /*0330*/  STL [R1+0x30], R30 ;  /* 0x0000301e01007387 */ /* 0x000fe80000100800 */
[----:B------:R-:W-:Y:S01]  /*0340*/  STL [R1+0x50], R30 ;  /* 0x0000501e01007387 */ /* 0x000fe20000100800 */
[----:B------:R-:W-:Y:S01]  /*0350*/  BSSY.RECONVERGENT B2, `(.L_x_3174) ;  /* 0x00000ee000027945 */ /* 0x000fe20003800200 */
[----:B--2---:R-:W-:Y:S01]  /*0360*/  FADD R8, R8, R3 ;  /* 0x0000000308087221 */ /* 0x004fe20000000000 */
[----:B---3--:R-:W-:-:S03]  /*0370*/  FADD R3, R0, R25 ;  /* 0x0000001900037221 */ /* 0x008fc60000000000 */
[----:B------:R-:W-:Y:S01]  /*0380*/  FADD R0, RZ, |R8| ;  /* 0x40000008ff007221 */ /* 0x000fe20000000000 */
[----:B------:R-:W-:Y:S01]  /*0390*/  FADD R25, RZ, |R3| ;  /* 0x40000003ff197221 */ /* 0x000fe20000000000 */
[----:B----4-:R-:W-:Y:S02]  /*03a0*/  FADD R6, R2, R7 ;  /* 0x0000000702067221 */ /* 0x010fe40000000000 */
[----:B------:R-:W-:Y:S01]  /*03b0*/  FADD R7, |R3|, R0 ;  /* 0x0000000003077221 */ /* 0x000fe20000000200 */
[----:B-----5:R-:W-:-:S03]  /*03c0*/  FADD R4, R4, R27 ;  /* 0x0000001b04047221 */ /* 0x020fc60000000000 */
[----:B------:R-:W-:Y:S01]  /*03d0*/  FADD R7, |R6|, R7 ;  /* 0x0000000706077221 */ /* 0x000fe20000000200 */
[----:B------:R-:W-:Y:S01]  /*03e0*/  FADD R25, |R4|, R25 ;  /* 0x0000001904197221 */ /* 0x000fe20000000200 */
[----:B------:R-:W-:Y:S01]  /*03f0*/  FADD R0, R26, R29 ;  /* 0x0000001d1a007221 */ /* 0x000fe20000000000 */
[----:B------:R-:W-:Y:S02]  /*0400*/  HFMA2 R2, -RZ, RZ, 0, 0 ;  /* 0x00000000ff027431 */ /* 0x000fe400000001ff */
[----:B------:R-:W-:Y:S01]  /*0410*/  FMNMX R7, RZ, R7, !PT ;  /* 0x00000007ff077209 */ /* 0x000fe20007800000 */
[----:B0-----:R-:W-:Y:S01]  /*0420*/  FADD R12, |R0|, R25 ;  /* 0x00000019000c7221 */ /* 0x001fe20000000200 */
[----:B-1----:R-:W-:Y:S01]  /*0430*/  FADD R14, R16, R9 ;  /* 0x00000009100e7221 */ /* 0x002fe20000000000 */
[----:B------:R-:W-:-:S03]  /*0440*/  FADD R9, RZ, |R6| ;  /* 0x40000006ff097221 */ /* 0x000fc60000000000 */
[----:B------:R-:W-:Y:S01]  /*0450*/  FSETP.GEU.AND P0, PT, R7, R12, PT ;  /* 0x0000000c0700720b */ /* 0x000fe20003f0e000 */
[----:B------:R-:W-:Y:S01]  /*0460*/  FADD R9, |R0|, R9 ;  /* 0x0000000900097221 */ /* 0x000fe20000000200 */
[----:B------:R-:W-:Y:S01]  /*0470*/  FADD R10, R23, R10 ;  /* 0x0000000a170a7221 */ /* 0x000fe20000000000 */
[----:B------:R0:W-:Y:S01]  /*0480*/  STL.64 [R1+0x18], R2 ;  /* 0x0000180201007387 */ /* 0x0001e20000100a00 */
[----:B------:R-:W-:Y:S02]  /*0490*/  FSEL R7, R12, R7, !P0 ;  /* 0x000000070c077208 */ /* 0x000fe40004000000 */
[----:B------:R-:W-:Y:S01]  /*04a0*/  FSETP.GEU.AND P1, PT, |R8|, |R3|, PT ;  /* 0x400000030800720b */ /* 0x000fe20003f2e200 */
[----:B0-----:R-:W-:-:S03]  /*04b0*/  FADD R2, |R10|, R9 ;  /* 0x000000090a027221 */ /* 0x001fc60000000200 */
[----:B------:R-:W-:Y:S02]  /*04c0*/  FSEL R9, |R3|, |R8|, !P1 ;  /* 0x4000000803097208 */ /* 0x000fe40004800200 */
[----:B------:R-:W-:Y:S01]  /*04d0*/  FSETP.GEU.AND P0, PT, R7, R2, PT ;  /* 0x000000020700720b */ /* 0x000fe20003f0e000 */
[----:B------:R-:W-:Y:S01]  /*04e0*/  FADD R12, R24, R21 ;  /* 0x00000015180c7221 */ /* 0x000fe20000000000 */
[----:B------:R-:W-:Y:S02]  /*04f0*/  FADD R5, R18, R5 ;  /* 0x0000000512057221 */ /* 0x000fe40000000000 */
[----:B------:R-:W-:Y:S02]  /*0500*/  FSEL R2, R2, R7, !P0 ;  /* 0x0000000702027208 */ /* 0x000fe40004000000 */
[----:B------:R-:W-:Y:S01]  /*0510*/  FSETP.GEU.AND P0, PT, R9, |R6|, PT ;  /* 0x400000060900720b */ /* 0x000fe20003f0e000 */
[----:B------:R0:W-:Y:S02]  /*0520*/  STL [R1], R8 ;  /* 0x0000000801007387 */ /* 0x0001e40000100800 */
[----:B------:R-:W-:Y:S01]  /*0530*/  FMUL R7, R2, 1.5543122344752191566e-15 ;  /* 0x26e0000002077820 */ /* 0x000fe20000400000 */
[----:B------:R-:W-:Y:S01]  /*0540*/  FSEL R16, |R6|, R9, !P0 ;  /* 0x0000000906107208 */ /* 0x000fe20004000200 */
[----:B------:R0:W-:Y:S04]  /*0550*/  STL [R1+0x4], R3 ;  /* 0x0000040301007387 */ /* 0x0001e80000100800 */
        /* <DEDUP_REMOVED lines=8> */
[----:B------:R0:W-:Y:S01]  /*05e0*/  STL [R1+0x44], R14 ;  /* 0x0000440e01007387 */ /* 0x0001e20000100800 */
[----:B------:R-:W-:-:S02]  /*05f0*/  FSETP.GTU.AND P2, PT, R16, R7, PT ;  /* 0x000000071000720b */ /* 0x000fc40003f4c000 */
[----:B------:R-:W-:Y:S01]  /*0600*/  SEL R18, RZ, 0x1, P1 ;  /* 0x00000001ff127807 */ /* 0x000fe20000800000 */
[----:B------:R-:W-:Y:S01]  /*0610*/  FADD R9, R11, R22 ;  /* 0x000000160b097221 */ /* 0x000fe20000000000 */
[----:B------:R-:W-:Y:S02]  /*0620*/  IADD3 R11, PT, PT, R1, 0x34, RZ ;  /* 0x00000034010b7810 */ /* 0x000fe40007ffe0ff */
[----:B------:R-:W-:-:S07]  /*0630*/  SEL R18, R18, 0x2, P0 ;  /* 0x0000000212127807 */ /* 0x000fce0000000000 */
[----:B0-----:R-:W-:Y:S05]  /*0640*/  @!P2 BRA `(.L_x_3175) ;  /* 0x0000000800e0a947 */ /* 0x001fea0003800000 */
[----:B------:R-:W-:-:S05]  /*0650*/  IMAD R21, R18, 0x1c, R1 ;  /* 0x0000001c12157824 */ /* 0x000fca00078e0201 */
[----:B------:R-:W2:Y:S04]  /*0660*/  LDL R18, [R21] ;  /* 0x0000000015127983 */ /* 0x000ea80000100800 */
[----:B--2---:R0:W-:Y:S04]  /*0670*/  STL [R1], R18 ;  /* 0x0000001201007387 */ /* 0x0041e80000100800 */
[----:B------:R-:W2:Y:S04]  /*0680*/  LDL R22, [R21+0x4] ;  /* 0x0000040015167983 */ /* 0x000ea80000100800 */
[----:B------:R-:W-:Y:S04]  /*0690*/  STL [R21], R8 ;  /* 0x0000000815007387 */ /* 0x000fe80000100800 */
[----:B--2---:R1:W-:Y:S04]  /*06a0*/  STL [R1+0x4], R22 ;  /* 0x0000041601007387 */ /* 0x0043e80000100800 */
[----:B------:R-:W2:Y:S04]  /*06b0*/  LDL R24, [R21+0x8] ;  /* 0x0000080015187983 */ /* 0x000ea80000100800 */
[----:B------:R-:W-:Y:S04]  /*06c0*/  STL [R21+0x4], R3 ;  /* 0x0000040315007387 */ /* 0x000fe80000100800 */
[----:B--2---:R2:W-:Y:S04]  /*06d0*/  STL [R1+0x8], R24 ;  /* 0x0000081801007387 */ /* 0x0045e80000100800 */
[----:B------:R-:W3:Y:S04]  /*06e0*/  LDL R26, [R21+0xc] ;  /* 0x00000c00151a7983 */ /* 0x000ee80000100800 */
[----:B------:R4:W-:Y:S04]  /*06f0*/  STL [R21+0x8], R6 ;  /* 0x0000080615007387 */ /* 0x0009e80000100800 */
[----:B---3--:R4:W-:Y:S04]  /*0700*/  STL [R1+0xc], R26 ;  /* 0x00000c1a01007387 */ /* 0x0089e80000100800 */
[----:B------:R-:W3:Y:S04]  /*0710*/  LDL R28, [R21+0x10] ;  /* 0x00001000151c7983 */ /* 0x000ee80000100800 */
[----:B------:R4:W-:Y:S04]  /*0720*/  STL [R21+0xc], R12 ;  /* 0x00000c0c15007387 */ /* 0x0009e80000100800 */
[----:B---3--:R4:W-:Y:S04]  /*0730*/  STL [R1+0x10], R28 ;  /* 0x0000101c01007387 */ /* 0x0089e80000100800 */
[----:B0-----:R-:W3:Y:S04]  /*0740*/  LDL R18, [R21+0x14] ;  /* 0x0000140015127983 */ /* 0x001ee80000100800 */
[----:B------:R4:W-:Y:S04]  /*0750*/  STL [R21+0x10], R30 ;  /* 0x0000101e15007387 */ /* 0x0009e80000100800 */
[----:B---3--:R4:W-:Y:S04]  /*0760*/  STL [R1+0x14], R18 ;  /* 0x0000141201007387 */ /* 0x0089e80000100800 */
[----:B-1----:R-:W3:Y:S04]  /*0770*/  LDL R22, [R21+0x18] ;  /* 0x0000180015167983 */ /* 0x002ee80000100800 */
[----:B------:R4:W-:Y:S04]  /*0780*/  STL [R21+0x14], RZ ;  /* 0x000014ff15007387 */ /* 0x0009e80000100800 */
[----:B---3--:R4:W-:Y:S04]  /*0790*/  STL [R1+0x18], R22 ;  /* 0x0000181601007387 */ /* 0x0089e80000100800 */
[----:B------:R4:W-:Y:S04]  /*07a0*/  STL [R21+0x18], RZ ;  /* 0x000018ff15007387 */ /* 0x0009e80000100800 */
[----:B------:R-:W2:Y:S01]  /*07b0*/  LDL R25, [R1] ;  /* 0x0000000001197983 */ /* 0x000ea20000100800 */
[----:B------:R-:W-:Y:S01]  /*07c0*/  BSSY.RECONVERGENT B3, `(.L_x_3176) ;  /* 0x000000e000037945 */ /* 0x000fe20003800200 */
[----:B--2---:R-:W0:Y:S08]  /*07d0*/  MUFU.RCP R24, R25 ;  /* 0x0000001900187308 */ /* 0x004e300000001000 */
[----:B------:R-:W1:Y:S01]  /*07e0*/  FCHK P0, R25, R25 ;  /* 0x0000001919007302 */ /* 0x000e620000000000 */
[----:B0-----:R-:W-:-:S04]  /*07f0*/  FFMA R13, -R25, R24, 1 ;  /* 0x3f800000190d7423 */ /* 0x001fc80000000118 */
[----:B------:R-:W-:-:S04]  /*0800*/  FFMA R24, R24, R13, R24 ;  /* 0x0000000d18187223 */ /* 0x000fc80000000018 */
[----:B------:R-:W-:-:S04]  /*0810*/  FFMA R13, R25, R24, RZ ;  /* 0x00000018190d7223 */ /* 0x000fc800000000ff */
[----:B------:R-:W-:-:S04]  /*0820*/  FFMA R15, -R25, R13, R25 ;  /* 0x0000000d190f7223 */ /* 0x000fc80000000119 */
[----:B------:R-:W-:Y:S01]  /*0830*/  FFMA R13, R24, R15, R13 ;  /* 0x0000000f180d7223 */ /* 0x000fe2000000000d */
[----:B-1--4-:R-:W-:Y:S06]  /*0840*/  @!P0 BRA `(.L_x_3177) ;  /* 0x0000000000148947 */ /* 0x012fec0003800000 */
[-C--:B------:R-:W-:Y:S02]  /*0850*/  MOV R15, R25.reuse ;  /* 0x00000019000f7202 */ /* 0x080fe40000000f00 */
[----:B------:R-:W-:Y:S02]  /*0860*/  MOV R34, R25 ;  /* 0x0000001900227202 */ /* 0x000fe40000000f00 */
[----:B------:R-:W-:-:S07]  /*0870*/  MOV R22, 0x890 ;  /* 0x0000089000167802 */ /* 0x000fce0000000f00 */
[----:B------:R-:W-:Y:S05]  /*0880*/  CALL.REL.NOINC `($__internal_2_$__cuda_sm3x_div_rn_noftz_f32_slowpath) ;  /* 0x0000007c00987944 */ /* 0x000fea0003c00000 */
[----:B------:R-:W-:-:S07]  /*0890*/  MOV R13, R15 ;  /* 0x0000000f000d7202 */ /* 0x000fce0000000f00 */
.L_x_3177:
[----:B------:R-:W-:Y:S05]  /*08a0*/  BSYNC.RECONVERGENT B3 ;  /* 0x0000000000037941 */ /* 0x000fea0003800200 */
.L_x_3176:
[----:B------:R-:W2:Y:S01]  /*08b0*/  LDL R22, [R1+0x4] ;  /* 0x0000040001167983 */ /* 0x000ea20000100800 */
[----:B------:R-:W0:Y:S01]  /*08c0*/  MUFU.RCP R18, R25 ;  /* 0x0000001900127308 */ /* 0x000e220000001000 */
[----:B------:R-:W-:Y:S02]  /*08d0*/  BSSY.RECONVERGENT B3, `(.L_x_3178) ;  /* 0x000000e000037945 */ /* 0x000fe40003800200 */
[----:B------:R1:W-:Y:S01]  /*08e0*/  STL [R1], R13 ;  /* 0x0000000d01007387 */ /* 0x0003e20000100800 */
[----:B0-----:R-:W-:-:S04]  /*08f0*/  FFMA R15, -R25, R18, 1 ;  /* 0x3f800000190f7423 */ /* 0x001fc80000000112 */
[----:B------:R-:W-:Y:S01]  /*0900*/  FFMA R18, R18, R15, R18 ;  /* 0x0000000f12127223 */ /* 0x000fe20000000012 */
[----:B--2---:R-:W0:Y:S03]  /*0910*/  FCHK P0, R22, R25 ;  /* 0x0000001916007302 */ /* 0x004e260000000000 */
[----:B------:R-:W-:-:S04]  /*0920*/  FFMA R30, R18, R22, RZ ;  /* 0x00000016121e7223 */ /* 0x000fc800000000ff */
[----:B------:R-:W-:-:S04]  /*0930*/  FFMA R15, -R25, R30, R22 ;  /* 0x0000001e190f7223 */ /* 0x000fc80000000116 */
[----:B------:R-:W-:Y:S01]  /*0940*/  FFMA R30, R18, R15, R30 ;  /* 0x0000000f121e7223 */ /* 0x000fe2000000001e */
[----:B01----:R-:W-:Y:S06]  /*0950*/  @!P0 BRA `(.L_x_3179) ;  /* 0x0000000000148947 */ /* 0x003fec0003800000 */
[----:B------:R-:W-:Y:S02]  /*0960*/  MOV R15, R22 ;  /* 0x00000016000f7202 */ /* 0x000fe40000000f00 */
[----:B------:R-:W-:Y:S02]  /*0970*/  MOV R34, R25 ;  /* 0x0000001900227202 */ /* 0x000fe40000000f00 */
[----:B------:R-:W-:-:S07]  /*0980*/  MOV R22, 0x9a0 ;  /* 0x000009a000167802 */ /* 0x000fce0000000f00 */
[----:B------:R-:W-:Y:S05]  /*0990*/  CALL.REL.NOINC `($__internal_2_$__cuda_sm3x_div_rn_noftz_f32_slowpath) ;  /* 0x0000007c00547944 */ /* 0x000fea0003c00000 */
[----:B------:R-:W-:-:S07]  /*09a0*/  MOV R30, R15 ;  /* 0x0000000f001e7202 */ /* 0x000fce0000000f00 */
.L_x_3179:
[----:B------:R-:W-:Y:S05]  /*09b0*/  BSYNC.RECONVERGENT B3 ;  /* 0x0000000000037941 */ /* 0x000fea0003800200 */
.L_x_3178:
[----:B------:R-:W2:Y:S01]  /*09c0*/  LDL R22, [R1+0x8] ;  /* 0x0000080001167983 */ /* 0x000ea20000100800 */
[----:B------:R-:W0:Y:S01]  /*09d0*/  MUFU.RCP R18, R25 ;  /* 0x0000001900127308 */ /* 0x000e220000001000 */
[----:B------:R-:W-:Y:S02]  /*09e0*/  BSSY.RECONVERGENT B3, `(.L_x_3180) ;  /* 0x000000e000037945 */ /* 0x000fe40003800200 */
[----:B------:R1:W-:Y:S01]  /*09f0*/  STL [R1+0x4], R30 ;  /* 0x0000041e01007387 */ /* 0x0003e20000100800 */
        /* <DEDUP_REMOVED lines=12> */
.L_x_3181:
[----:B------:R-:W-:Y:S05]  /*0ac0*/  BSYNC.RECONVERGENT B3 ;  /* 0x0000000000037941 */ /* 0x000fea0003800200 */
.L_x_3180:
        /* <DEDUP_REMOVED lines=16> */
.L_x_3183:
[----:B------:R-:W-:Y:S05]  /*0bd0*/  BSYNC.RECONVERGENT B3 ;  /* 0x0000000000037941 */ /* 0x000fea0003800200 */
.L_x_3182:
        /* <DEDUP_REMOVED lines=16> */
.L_x_3185:
[----:B------:R-:W-:Y:S05]  /*0ce0*/  BSYNC.RECONVERGENT B3 ;  /* 0x0000000000037941 */ /* 0x000fea0003800200 */
.L_x_3184:
        /* <DEDUP_REMOVED lines=11> */
[----:B------:R-:W-:Y:S01]  /*0da0*/  IMAD.MOV.U32 R15, RZ, RZ, R32 ;  /* 0x000000ffff0f7224 */ /* 0x000fe200078e0020 */
[----:B------:R-:W-:Y:S02]  /*0db0*/  MOV R34, R25 ;  /* 0x0000001900227202 */ /* 0x000fe40000000f00 */
[----:B------:R-:W-:-:S07]  /*0dc0*/  MOV R22, 0xde0 ;  /* 0x00000de000167802 */ /* 0x000fce0000000f00 */
[----:B------:R-:W-:Y:S05]  /*0dd0*/  CALL.REL.NOINC `($__internal_2_$__cuda_sm3x_div_rn_noftz_f32_slowpath) ;  /* 0x0000007800447944 */ /* 0x000fea0003c00000 */
[----:B------:R-:W-:-:S07]  /*0de0*/  MOV R26, R15 ;  /* 0x0000000f001a7202 */ /* 0x000fce0000000f00 */
.L_x_3187:
[----:B------:R-:W-:Y:S05]  /*0df0*/  BSYNC.RECONVERGENT B3 ;  /* 0x0000000000037941 */ /* 0x000fea0003800200 */
.L_x_3186:
        /* <DEDUP_REMOVED lines=15> */
.L_x_3189:
[----:B------:R-:W-:Y:S05]  /*0ef0*/  BSYNC.RECONVERGENT B3 ;  /* 0x0000000000037941 */ /* 0x000fea0003800200 */
.L_x_3188:
[----:B------:R-:W2:Y:S04]  /*0f00*/  LDL R31, [R1+0x1c] ;  /* 0x00001c00011f7983 */ /* 0x000ea80000100800 */
[----:B------:R-:W2:Y:S04]  /*0f10*/  LDL R27, [R1+0x24] ;  /* 0x00002400011b7983 */ /* 0x000ea80000100800 */
[----:B------:R-:W3:Y:S04]  /*0f20*/  LDL R23, [R1+0x28] ;  /* 0x0000280001177983 */ /* 0x000ee80000100800 */
[----:B------:R-:W4:Y:S04]  /*0f30*/  LDL R25, [R1+0x30] ;  /* 0x0000300001197983 */ /* 0x000f280000100800 */
[----:B------:R-:W5:Y:S04]  /*0f40*/  LDL R21, [R1+0x38] ;  /* 0x0000380001157983 */ /* 0x000f680000100800 */
[----:B------:R-:W5:Y:S04]  /*0f50*/  LDL R32, [R1+0x40] ;  /* 0x0000400001207983 */ /* 0x000f680000100800 */
[----:B------:R-:W5:Y:S04]  /*0f60*/  LDL R33, [R1+0x2c] ;  /* 0x00002c0001217983 */ /* 0x000f680000100800 */
[----:B------:R-:W5:Y:S04]  /*0f70*/  LDL R22, [R1+0x34] ;  /* 0x0000340001167983 */ /* 0x000f680000100800 */
[----:B------:R-:W5:Y:S01]  /*0f80*/  LDL R29, [R1+0x48] ;  /* 0x00004800011d7983 */ /* 0x000f620000100800 */
[----:B--2---:R-:W-:-:S03]  /*0f90*/  FFMA R36, R28, -R31, R27 ;  /* 0x8000001f1c247223 */ /* 0x004fc6000000001b */
[----:B------:R-:W2:Y:S01]  /*0fa0*/  LDL R27, [R1+0x20] ;  /* 0x00002000011b7983 */ /* 0x000ea20000100800 */
[----:B---3--:R-:W-:-:S03]  /*0fb0*/  FFMA R23, R18, -R31, R23 ;  /* 0x8000001f12177223 */ /* 0x008fc60000000017 */
[----:B------:R0:W-:Y:S01]  /*0fc0*/  STL [R1+0x24], R36 ;  /* 0x0000242401007387 */ /* 0x0001e20000100800 */
[----:B----4-:R-:W-:-:S03]  /*0fd0*/  FFMA R35, R26, -R31, R25 ;  /* 0x8000001f1a237223 */ /* 0x010fc60000000019 */
[----:B------:R1:W-:Y:S04]  /*0fe0*/  STL [R1+0x28], R23 ;  /* 0x0000281701007387 */ /* 0x0003e80000100800 */
[----:B------:R-:W3:Y:S01]  /*0ff0*/  LDL R25, [R1+0x4c] ;  /* 0x00004c0001197983 */ /* 0x000ee20000100800 */
[----:B-----5:R-:W-:-:S03]  /*1000*/  FFMA R37, -R21, R28, R32 ;  /* 0x0000001c15257223 */ /* 0x020fc60000000120 */
[----:B0-----:R-:W4:Y:S04]  /*1010*/  LDL R36, [R1+0x44] ;  /* 0x0000440001247983 */ /* 0x001f280000100800 */
[----:B------:R-:W5:Y:S04]  /*1020*/  LDL R28, [R1+0x50] ;  /* 0x00005000011c7983 */ /* 0x000f680000100800 */
[----:B-1----:R-:W5:Y:S01]  /*1030*/  LDL R23, [R1+0x3c] ;  /* 0x00003c0001177983 */ /* 0x002f620000100800 */
[-C--:B------:R-:W-:Y:S01]  /*1040*/  FFMA R34, R13, -R31.reuse, R31 ;  /* 0x8000001f0d227223 */ /* 0x080fe2000000001f */
[-C--:B------:R-:W-:Y:S01]  /*1050*/  FFMA R33, R24, -R31.reuse, R33 ;  /* 0x8000001f18217223 */ /* 0x080fe20000000021 */
[----:B------:R-:W-:Y:S01]  /*1060*/  FFMA R32, R15, -R31, R22 ;  /* 0x8000001f0f207223 */ /* 0x000fe20000000016 */
[----:B------:R-:W-:-:S02]  /*1070*/  FFMA R24, -R21, R24, R29 ;  /* 0x0000001815187223 */ /* 0x000fc4000000011d */
[----:B------:R0:W-:Y:S04]  /*1080*/  STL [R1+0x1c], R34 ;  /* 0x00001c2201007387 */ /* 0x0001e80000100800 */
[----:B------:R1:W-:Y:S01]  /*1090*/  STL [R1+0x2c], R33 ;  /* 0x00002c2101007387 */ /* 0x0003e20000100800 */
[----:B0-----:R-:W-:-:S03]  /*10a0*/  FFMA R34, -R21, R13, R21 ;  /* 0x0000000d15227223 */ /* 0x001fc60000000115 */
[----:B------:R1:W-:Y:S04]  /*10b0*/  STL [R1+0x30], R35 ;  /* 0x0000302301007387 */ /* 0x0003e80000100800 */
[----:B------:R1:W-:Y:S04]  /*10c0*/  STL [R1+0x34], R32 ;  /* 0x0000342001007387 */ /* 0x0003e80000100800 */
[----:B------:R1:W-:Y:S04]  /*10d0*/  STL [R1+0x38], R34 ;  /* 0x0000382201007387 */ /* 0x0003e80000100800 */
[----:B------:R1:W-:Y:S04]  /*10e0*/  STL [R1+0x40], R37 ;  /* 0x0000402501007387 */ /* 0x0003e80000100800 */
[----:B------:R1:W-:Y:S04]  /*10f0*/  STL [R1+0x18], R15 ;  /* 0x0000180f01007387 */ /* 0x0003e80000100800 */
[----:B------:R1:W-:Y:S01]  /*1100*/  STL [R1+0x48], R24 ;  /* 0x0000481801007387 */ /* 0x0003e20000100800 */
[----:B------:R-:W-:-:S02]  /*1110*/  HFMA2 R13, -RZ, RZ, 0, 5.9604644775390625e-08 ;  /* 0x00000001ff0d7431 */ /* 0x000fc400000001ff */
[----:B--2---:R-:W-:-:S05]  /*1120*/  FFMA R22, R30, -R31, R27 ;  /* 0x8000001f1e167223 */ /* 0x004fca000000001b */
[----:B------:R1:W-:Y:S01]  /*1130*/  STL [R1+0x20], R22 ;  /* 0x0000201601007387 */ /* 0x0003e20000100800 */
[C---:B---3--:R-:W-:Y:S01]  /*1140*/  FFMA R26, -R21.reuse, R26, R25 ;  /* 0x0000001a151a7223 */ /* 0x048fe20000000119 */
[C---:B----4-:R-:W-:Y:S01]  /*1150*/  FFMA R18, -R21.reuse, R18, R36 ;  /* 0x0000001215127223 */ /* 0x050fe20000000124 */
[C---:B-----5:R-:W-:Y:S01]  /*1160*/  FFMA R28, -R21.reuse, R15, R28 ;  /* 0x0000000f151c7223 */ /* 0x060fe2000000011c */
[----:B------:R-:W-:-:S03]  /*1170*/  FFMA R21, -R21, R30, R23 ;  /* 0x0000001e15157223 */ /* 0x000fc60000000117 */
[----:B------:R1:W-:Y:S04]  /*1180*/  STL [R1+0x44], R18 ;  /* 0x0000441201007387 */ /* 0x0003e80000100800 */
[----:B------:R1:W-:Y:S04]  /*1190*/  STL [R1+0x4c], R26 ;  /* 0x00004c1a01007387 */ /* 0x0003e80000100800 */
[----:B------:R1:W-:Y:S04]  /*11a0*/  STL [R1+0x50], R28 ;  /* 0x0000501c01007387 */ /* 0x0003e80000100800 */
[----:B------:R1:W-:Y:S01]  /*11b0*/  STL [R1+0x3c], R21 ;  /* 0x00003c1501007387 */ /* 0x0003e20000100800 */
[----:B------:R-:W-:Y:S05]  /*11c0*/  BRA `(.L_x_3190) ;  /* 0x0000000000187947 */ /* 0x000fea0003800000 */
.L_x_3175:
[----:B------:R0:W-:Y:S01]  /*11d0*/  STL [R1], RZ ;  /* 0x000000ff01007387 */ /* 0x0001e20000100800 */
[----:B------:R-:W-:Y:S02]  /*11e0*/  MOV R13, RZ ;  /* 0x000000ff000d7202 */ /* 0x000fe40000000f00 */
[----:B------:R-:W-:Y:S01]  /*11f0*/  MOV R21, R4 ;  /* 0x0000000400157202 */ /* 0x000fe20000000f00 */
[----:B------:R0:W-:Y:S01]  /*1200*/  STL [R1+0x1c], RZ ;  /* 0x00001cff01007387 */ /* 0x0001e20000100800 */
[----:B------:R-:W-:-:S03]  /*1210*/  MOV R22, R3 ;  /* 0x0000000300167202 */ /* 0x000fc60000000f00 */
[----:B------:R0:W-:Y:S04]  /*1220*/  STL [R1+0x38], RZ ;  /* 0x000038ff01007387 */ /* 0x0001e80000100800 */
.L_x_3190:
[----:B------:R-:W-:Y:S05]  /*1230*/  BSYNC.RECONVERGENT B2 ;  /* 0x0000000000027941 */ /* 0x000fea0003800200 */
.L_x_3174:
[----:B------:R-:W-:Y:S01]  /*1240*/  FSETP.GTU.AND P1, PT, R16, R7, PT ;  /* 0x000000071000720b */ /* 0x000fe20003f2c000 */
[----:B------:R-:W-:-:S12]  /*1250*/  IMAD R29, R13, 0x1c, R1 ;  /* 0x0000001c0d1d7824 */ /* 0x000fd800078e0201 */
[----:B-1----:R-:W2:Y:S01]  /*1260*/  @!P1 LDL R15, [R29+0x3c] ;  /* 0x00003c001d0f9983 */ /* 0x002ea20000100800 */
[----:B------:R-:W-:Y:S01]  /*1270*/  FSETP.GEU.AND P2, PT, |R22|, |R21|, PT ;  /* 0x400000151600720b */ /* 0x000fe20003f4e200 */
[----:B------:R-:W-:Y:S01]  /*1280*/  BSSY.RECONVERGENT B2, `(.L_x_3191) ;  /* 0x00000f6000027945 */ /* 0x000fe20003800200 */
[----:B------:R-:W-:Y:S02]  /*1290*/  IADD3 R30, PT, PT, R13, 0x1, RZ ;  /* 0x000000010d1e7810 */ /* 0x000fe40007ffe0ff */
[----:B------:R-:W-:Y:S02]  /*12a0*/  FSEL R24, |R21|, |R22|, !P2 ;  /* 0x4000001615187208 */ /* 0x000fe40005000200 */
[----:B------:R-:W-:Y:S02]  /*12b0*/  SEL R18, R30, R13, !P2 ;  /* 0x0000000d1e127207 */ /* 0x000fe40005000000 */
[----:B------:R-:W-:Y:S02]  /*12c0*/  PLOP3.LUT P0, PT, PT, PT, PT, 0x80, 0x8 ;  /* 0x000000000008781c */ /* 0x000fe40003f0f070 */
[----:B--2---:R-:W-:-:S04]  /*12d0*/  @!P1 FSETP.GEU.AND P3, PT, R24, |R15|, PT ;  /* 0x4000000f1800920b */ /* 0x004fc80003f6e000 */
[----:B------:R-:W-:Y:S02]  /*12e0*/  @!P1 FSEL R24, |R15|, R24, !P3 ;  /* 0x000000180f189208 */ /* 0x000fe40005800200 */
[----:B------:R-:W-:Y:S02]  /*12f0*/  @!P1 PLOP3.LUT P0, PT, P3, PT, PT, 0x80, 0x8 ;  /* 0x000000000008981c */ /* 0x000fe40001f0f070 */
[----:B------:R-:W-:-:S11]  /*1300*/  FSETP.GTU.AND P2, PT, R24, R7, PT ;  /* 0x000000071800720b */ /* 0x000fd60003f4c000 */
[----:B------:R-:W-:Y:S02]  /*1310*/  @!P0 LOP3.LUT R18, R13, 0x2, RZ, 0xfc, !PT ;  /* 0x000000020d128812 */ /* 0x000fe400078efcff */
[----:B------:R-:W-:Y:S05]  /*1320*/  @P2 BRA `(.L_x_3192) ;  /* 0x00000000001c2947 */ /* 0x000fea0003800000 */
[----:B------:R2:W-:Y:S01]  /*1330*/  STL [R29+0x4], RZ ;  /* 0x000004ff1d007387 */ /* 0x0005e20000100800 */
[----:B------:R-:W-:-:S03]  /*1340*/  MOV R30, R13 ;  /* 0x0000000d001e7202 */ /* 0x000fc60000000f00 */
[----:B------:R2:W-:Y:S01]  /*1350*/  STL [R29+0x20], RZ ;  /* 0x000020ff1d007387 */ /* 0x0005e20000100800 */
[----:B------:R-:W-:Y:S05]  /*1360*/  @P1 BRA `(.L_x_3193) ;  /* 0x0000000c009c1947 */ /* 0x000fea0003800000 */
[----:B------:R3:W-:Y:S01]  /*1370*/  STL [R29+0x3c], RZ ;  /* 0x00003cff1d007387 */ /* 0x0007e20000100800 */
[----:B------:R-:W-:Y:S01]  /*1380*/  MOV R30, R13 ;  /* 0x0000000d001e7202 */ /* 0x000fe20000000f00 */
[----:B------:R-:W-:Y:S06]  /*1390*/  BRA `(.L_x_3193) ;  /* 0x0000000c00907947 */ /* 0x000fec0003800000 */
.L_x_3192:
[----:B------:R-:W-:Y:S01]  /*13a0*/  IMAD R25, R18, 0x1c, R1 ;  /* 0x0000001c12197824 */ /* 0x000fe200078e0201 */
[----:B------:R-:W2:Y:S04]  /*13b0*/  LDL R15, [R29+0x8] ;  /* 0x000008001d0f7983 */ /* 0x000ea80000100800 */
[----:B------:R-:W3:Y:S04]  /*13c0*/  LDL R26, [R25+0x4] ;  /* 0x00000400191a7983 */ /* 0x000ee80000100800 */
[----:B------:R-:W4:Y:S04]  /*13d0*/  LDL R18, [R29+0xc] ;  /* 0x00000c001d127983 */ /* 0x000f280000100800 */
[----:B------:R-:W5:Y:S04]  /*13e0*/  LDL R21, [R29+0x10] ;  /* 0x000010001d157983 */ /* 0x000f680000100800 */
[----:B------:R-:W5:Y:S04]  /*13f0*/  LDL R23, [R29+0x14] ;  /* 0x000014001d177983 */ /* 0x000f680000100800 */
[----:B------:R-:W5:Y:S04]  /*1400*/  LDL R24, [R29+0x18] ;  /* 0x000018001d187983 */ /* 0x000f680000100800 */
[----:B---3--:R1:W-:Y:S04]  /*1410*/  STL [R29+0x4], R26 ;  /* 0x0000041a1d007387 */ /* 0x0083e80000100800 */
[----:B------:R-:W3:Y:S04]  /*1420*/  LDL R28, [R25+0x8] ;  /* 0x00000800191c7983 */ /* 0x000ee80000100800 */
[----:B------:R0:W-:Y:S04]  /*1430*/  STL [R25+0x4], R22 ;  /* 0x0000041619007387 */ /* 0x0001e80000100800 */
[----:B---3--:R3:W-:Y:S04]  /*1440*/  STL [R29+0x8], R28 ;  /* 0x0000081c1d007387 */ /* 0x0087e80000100800 */
[----:B------:R-:W4:Y:S04]  /*1450*/  LDL R32, [R25+0xc] ;  /* 0x00000c0019207983 */ /* 0x000f280000100800 */
[----:B--2---:R-:W-:Y:S04]  /*1460*/  STL [R25+0x8], R15 ;  /* 0x0000080f19007387 */ /* 0x004fe80000100800 */
[----:B----4-:R-:W-:Y:S04]  /*1470*/  STL [R29+0xc], R32 ;  /* 0x00000c201d007387 */ /* 0x010fe80000100800 */
[----:B-1----:R-:W2:Y:S04]  /*1480*/  LDL R26, [R25+0x10] ;  /* 0x00001000191a7983 */ /* 0x002ea80000100800 */
[----:B------:R1:W-:Y:S04]  /*1490*/  STL [R25+0xc], R18 ;  /* 0x00000c1219007387 */ /* 0x0003e80000100800 */
[----:B--2---:R2:W-:Y:S04]  /*14a0*/  STL [R29+0x10], R26 ;  /* 0x0000101a1d007387 */ /* 0x0045e80000100800 */
[----:B------:R-:W4:Y:S04]  /*14b0*/  LDL R34, [R25+0x14] ;  /* 0x0000140019227983 */ /* 0x000f280000100800 */
[----:B-----5:R2:W-:Y:S04]  /*14c0*/  STL [R25+0x10], R21 ;  /* 0x0000101519007387 */ /* 0x0205e80000100800 */
[----:B----4-:R2:W-:Y:S04]  /*14d0*/  STL [R29+0x14], R34 ;  /* 0x000014221d007387 */ /* 0x0105e80000100800 */
[----:B0-----:R-:W4:Y:S04]  /*14e0*/  LDL R22, [R25+0x18] ;  /* 0x0000180019167983 */ /* 0x001f280000100800 */
[----:B------:R2:W-:Y:S04]  /*14f0*/  STL [R25+0x14], R23 ;  /* 0x0000141719007387 */ /* 0x0005e80000100800 */
[----:B----4-:R2:W-:Y:S04]  /*1500*/  STL [R29+0x18], R22 ;  /* 0x000018161d007387 */ /* 0x0105e80000100800 */
[----:B------:R2:W-:Y:S04]  /*1510*/  STL [R25+0x18], R24 ;  /* 0x0000181819007387 */ /* 0x0005e80000100800 */
[----:B---3--:R-:W3:Y:S01]  /*1520*/  LDL R28, [R29+0x4] ;  /* 0x000004001d1c7983 */ /* 0x008ee20000100800 */
[----:B------:R-:W-:Y:S01]  /*1530*/  BSSY.RECONVERGENT B3, `(.L_x_3194) ;  /* 0x000000e000037945 */ /* 0x000fe20003800200 */
[----:B---3--:R-:W1:Y:S08]  /*1540*/  MUFU.RCP R27, R28 ;  /* 0x0000001c001b7308 */ /* 0x008e700000001000 */
[----:B------:R-:W0:Y:S01]  /*1550*/  FCHK P0, R28, R28 ;  /* 0x0000001c1c007302 */ /* 0x000e220000000000 */
[----:B-1----:R-:W-:-:S04]  /*1560*/  FFMA R18, -R28, R27, 1 ;  /* 0x3f8000001c127423 */ /* 0x002fc8000000011b */
[----:B------:R-:W-:-:S04]  /*1570*/  FFMA R27, R27, R18, R27 ;  /* 0x000000121b1b7223 */ /* 0x000fc8000000001b */
[----:B------:R-:W-:-:S04]  /*1580*/  FFMA R15, R28, R27, RZ ;  /* 0x0000001b1c0f7223 */ /* 0x000fc800000000ff */
[----:B------:R-:W-:-:S04]  /*1590*/  FFMA R18, -R28, R15, R28 ;  /* 0x0000000f1c127223 */ /* 0x000fc8000000011c */
[----:B------:R-:W-:Y:S01]  /*15a0*/  FFMA R27, R27, R18, R15 ;  /* 0x000000121b1b7223 */ /* 0x000fe2000000000f */
[----:B0-2---:R-:W-:Y:S06]  /*15b0*/  @!P0 BRA `(.L_x_3195) ;  /* 0x0000000000148947 */ /* 0x005fec0003800000 */
[-C--:B------:R-:W-:Y:S02]  /*15c0*/  MOV R15, R28.reuse ;  /* 0x0000001c000f7202 */ /* 0x080fe40000000f00 */
[----:B------:R-:W-:Y:S02]  /*15d0*/  MOV R34, R28 ;  /* 0x0000001c00227202 */ /* 0x000fe40000000f00 */
[----:B------:R-:W-:-:S07]  /*15e0*/  MOV R22, 0x1600 ;  /* 0x0000160000167802 */ /* 0x000fce0000000f00 */
[----:B------:R-:W-:Y:S05]  /*15f0*/  CALL.REL.NOINC `($__internal_2_$__cuda_sm3x_div_rn_noftz_f32_slowpath) ;  /* 0x00000070003c7944 */ /* 0x000fea0003c00000 */
[----:B------:R-:W-:-:S07]  /*1600*/  MOV R27, R15 ;  /* 0x0000000f001b7202 */ /* 0x000fce0000000f00 */
.L_x_3195:
[----:B------:R-:W-:Y:S05]  /*1610*/  BSYNC.RECONVERGENT B3 ;  /* 0x0000000000037941 */ /* 0x000fea0003800200 */
.L_x_3194:
        /* <DEDUP_REMOVED lines=16> */
.L_x_3197:
[----:B------:R-:W-:Y:S05]  /*1720*/  BSYNC.RECONVERGENT B3 ;  /* 0x0000000000037941 */ /* 0x000fea0003800200 */
.L_x_3196:
        /* <DEDUP_REMOVED lines=11> */
[----:B------:R-:W-:Y:S01]  /*17e0*/  MOV R15, R21 ;  /* 0x00000015000f7202 */ /* 0x000fe20000000f00 */
[----:B------:R-:W-:Y:S01]  /*17f0*/  IMAD.MOV.U32 R34, RZ, RZ, R28 ;  /* 0x000000ffff227224 */ /* 0x000fe200078e001c */
[----:B------:R-:W-:-:S07]  /*1800*/  MOV R22, 0x1820 ;  /* 0x0000182000167802 */ /* 0x000fce0000000f00 */
[----:B------:R-:W-:Y:S05]  /*1810*/  CALL.REL.NOINC `($__internal_2_$__cuda_sm3x_div_rn_noftz_f32_slowpath) ;  /* 0x0000006c00b47944 */ /* 0x000fea0003c00000 */
[----:B------:R-:W-:-:S07]  /*1820*/  MOV R25, R15 ;  /* 0x0000000f00197202 */ /* 0x000fce0000000f00 */
.L_x_3199:
[----:B------:R-:W-:Y:S05]  /*1830*/  BSYNC.RECONVERGENT B3 ;  /* 0x0000000000037941 */ /* 0x000fea0003800200 */
.L_x_3198:
        /* <DEDUP_REMOVED lines=16> */
.L_x_3201:
[----:B------:R-:W-:Y:S05]  /*1940*/  BSYNC.RECONVERGENT B3 ;  /* 0x0000000000037941 */ /* 0x000fea0003800200 */
.L_x_3200:
        /* <DEDUP_REMOVED lines=16> */
.L_x_3203:
[----:B------:R-:W-:Y:S05]  /*1a50*/  BSYNC.RECONVERGENT B3 ;  /* 0x0000000000037941 */ /* 0x000fea0003800200 */
.L_x_3202:
        /* <DEDUP_REMOVED lines=16> */
.L_x_3205:
[----:B------:R-:W-:Y:S05]  /*1b60*/  BSYNC.RECONVERGENT B3 ;  /* 0x0000000000037941 */ /* 0x000fea0003800200 */
.L_x_3204:
[----:B------:R0:W-:Y:S01]  /*1b70*/  STL [R29+0x18], R32 ;  /* 0x000018201d007387 */ /* 0x0001e20000100800 */
[----:B------:R-:W-:Y:S01]  /*1b80*/  BSSY.RECONVERGENT B0, `(.L_x_3206) ;  /* 0x000002e000007945 */ /* 0x000fe20003800200 */
[----:B------:R-:W-:-:S03]  /*1b90*/  FSETP.GTU.AND P0, PT, R16, R7, PT ;  /* 0x000000071000720b */ /* 0x000fc60003f0c000 */
[----:B------:R-:W-:Y:S10]  /*1ba0*/  @!P1 BRA `(.L_x_3207) ;  /* 0x0000000000ac9947 */ /* 0x000ff40003800000 */
[----:B------:R-:W2:Y:S04]  /*1bb0*/  LDL R28, [R1+0x4] ;  /* 0x00000400011c7983 */ /* 0x000ea80000100800 */
[----:B------:R-:W3:Y:S04]  /*1bc0*/  LDL R13, [R1+0x8] ;  /* 0x00000800010d7983 */ /* 0x000ee80000100800 */
[----:B------:R-:W4:Y:S04]  /*1bd0*/  LDL R22, [R1+0xc] ;  /* 0x00000c0001167983 */ /* 0x000f280000100800 */
[----:B------:R-:W5:Y:S04]  /*1be0*/  LDL R15, [R1+0x10] ;  /* 0x00001000010f7983 */ /* 0x000f680000100800 */
[----:B------:R-:W5:Y:S04]  /*1bf0*/  LDL R23, [R1+0x14] ;  /* 0x0000140001177983 */ /* 0x000f680000100800 */
[----:B------:R-:W5:Y:S01]  /*1c00*/  LDL R21, [R1+0x18] ;  /* 0x0000180001157983 */ /* 0x000f620000100800 */
[C---:B--2---:R-:W-:Y:S01]  /*1c10*/  FFMA R16, -R28.reuse, R27, R28 ;  /* 0x0000001b1c107223 */ /* 0x044fe2000000011c */
[----:B---3--:R-:W-:-:S04]  /*1c20*/  FFMA R26, -R28, R26, R13 ;  /* 0x0000001a1c1a7223 */ /* 0x008fc8000000010d */
[----:B------:R-:W-:Y:S01]  /*1c30*/  STL [R1+0x4], R16 ;  /* 0x0000041001007387 */ /* 0x000fe20000100800 */
[----:B----4-:R-:W-:-:S03]  /*1c40*/  FFMA R22, -R28, R25, R22 ;  /* 0x000000191c167223 */ /* 0x010fc60000000116 */
[----:B------:R1:W-:Y:S01]  /*1c50*/  STL [R1+0x8], R26 ;  /* 0x0000081a01007387 */ /* 0x0003e20000100800 */
[----:B-----5:R-:W-:-:S03]  /*1c60*/  FFMA R24, -R28, R24, R15 ;  /* 0x000000181c187223 */ /* 0x020fc6000000010f */
[----:B------:R2:W-:Y:S01]  /*1c70*/  STL [R1+0xc], R22 ;  /* 0x00000c1601007387 */ /* 0x0005e20000100800 */
[----:B------:R-:W-:-:S03]  /*1c80*/  FFMA R18, -R28, R18, R23 ;  /* 0x000000121c127223 */ /* 0x000fc60000000117 */
[----:B------:R-:W-:Y:S01]  /*1c90*/  STL [R1+0x10], R24 ;  /* 0x0000101801007387 */ /* 0x000fe20000100800 */
[----:B------:R-:W-:-:S03]  /*1ca0*/  FFMA R28, -R28, R32, R21 ;  /* 0x000000201c1c7223 */ /* 0x000fc60000000115 */
[----:B------:R3:W-:Y:S04]  /*1cb0*/  STL [R1+0x14], R18 ;  /* 0x0000141201007387 */ /* 0x0007e80000100800 */
[----:B------:R4:W-:Y:S04]  /*1cc0*/  STL [R1+0x18], R28 ;  /* 0x0000181c01007387 */ /* 0x0009e80000100800 */
[----:B------:R-:W5:Y:S04]  /*1cd0*/  LDL R13, [R29+0x20] ;  /* 0x000020001d0d7983 */ /* 0x000f680000100800 */
[----:B0-----:R-:W5:Y:S04]  /*1ce0*/  LDL R32, [R29+0x8] ;  /* 0x000008001d207983 */ /* 0x001f680000100800 */
[----:B------:R-:W5:Y:S04]  /*1cf0*/  LDL R34, [R29+0x24] ;  /* 0x000024001d227983 */ /* 0x000f680000100800 */
[----:B------:R-:W4:Y:S04]  /*1d00*/  LDL R36, [R29+0xc] ;  /* 0x00000c001d247983 */ /* 0x000f280000100800 */
[----:B------:R-:W4:Y:S04]  /*1d10*/  LDL R15, [R29+0x28] ;  /* 0x000028001d0f7983 */ /* 0x000f280000100800 */
[----:B------:R-:W4:Y:S04]  /*1d20*/  LDL R21, [R29+0x10] ;  /* 0x000010001d157983 */ /* 0x000f280000100800 */
[----:B-1----:R-:W4:Y:S04]  /*1d30*/  LDL R26, [R29+0x2c] ;  /* 0x00002c001d1a7983 */ /* 0x002f280000100800 */
[----:B--2---:R-:W2:Y:S04]  /*1d40*/  LDL R22, [R29+0x14] ;  /* 0x000014001d167983 */ /* 0x004ea80000100800 */
[----:B------:R-:W2:Y:S04]  /*1d50*/  LDL R23, [R29+0x30] ;  /* 0x000030001d177983 */ /* 0x000ea80000100800 */
[----:B------:R-:W2:Y:S04]  /*1d60*/  LDL R16, [R29+0x4] ;  /* 0x000004001d107983 */ /* 0x000ea80000100800 */
[----:B---3--:R-:W3:Y:S04]  /*1d70*/  LDL R18, [R29+0x18] ;  /* 0x000018001d127983 */ /* 0x008ee80000100800 */
[----:B------:R-:W3:Y:S01]  /*1d80*/  LDL R25, [R29+0x34] ;  /* 0x000034001d197983 */ /* 0x000ee20000100800 */
[----:B-----5:R-:W-:-:S05]  /*1d90*/  FFMA R32, -R13, R32, R34 ;  /* 0x000000200d207223 */ /* 0x020fca0000000122 */
[----:B------:R1:W-:Y:S01]  /*1da0*/  STL [R29+0x24], R32 ;  /* 0x000024201d007387 */ /* 0x0003e20000100800 */
[----:B----4-:R-:W-:-:S05]  /*1db0*/  FFMA R36, -R13, R36, R15 ;  /* 0x000000240d247223 */ /* 0x010fca000000010f */
[----:B------:R1:W-:Y:S01]  /*1dc0*/  STL [R29+0x28], R36 ;  /* 0x000028241d007387 */ /* 0x0003e20000100800 */
[----:B------:R-:W-:-:S05]  /*1dd0*/  FFMA R26, -R13, R21, R26 ;  /* 0x000000150d1a7223 */ /* 0x000fca000000011a */
[----:B------:R1:W-:Y:S01]  /*1de0*/  STL [R29+0x2c], R26 ;  /* 0x00002c1a1d007387 */ /* 0x0003e20000100800 */
[C---:B--2---:R-:W-:Y:S01]  /*1df0*/  FFMA R22, -R13.reuse, R22, R23 ;  /* 0x000000160d167223 */ /* 0x044fe20000000117 */
[----:B------:R-:W-:-:S04]  /*1e00*/  FFMA R16, -R13, R16, R13 ;  /* 0x000000100d107223 */ /* 0x000fc8000000010d */
[----:B------:R1:W-:Y:S04]  /*1e10*/  STL [R29+0x30], R22 ;  /* 0x000030161d007387 */ /* 0x0003e80000100800 */
[----:B------:R1:W-:Y:S01]  /*1e20*/  STL [R29+0x20], R16 ;  /* 0x000020101d007387 */ /* 0x0003e20000100800 */
[----:B---3--:R-:W-:Y:S01]  /*1e30*/  FFMA R18, -R13, R18, R25 ;  /* 0x000000120d127223 */ /* 0x008fe20000000119 */
[----:B------:R-:W-:-:S04]  /*1e40*/  MOV R13, R30 ;  /* 0x0000001e000d7202 */ /* 0x000fc80000000f00 */
[----:B------:R1:W-:Y:S03]  /*1e50*/  STL [R29+0x34], R18 ;  /* 0x000034121d007387 */ /* 0x0003e60000100800 */
.L_x_3207:
[----:B------:R-:W-:Y:S05]  /*1e60*/  BSYNC.RECONVERGENT B0 ;  /* 0x0000000000007941 */ /* 0x000fea0003800200 */
.L_x_3206:
[----:B------:R-:W-:Y:S05]  /*1e70*/  @P0 BRA `(.L_x_3193) ;  /* 0x0000000000d80947 */ /* 0x000fea0003800000 */
[----:B------:R-:W-:-:S05]  /*1e80*/  IMAD R15, R13, 0x1c, R1 ;  /* 0x0000001c0d0f7824 */ /* 0x000fca00078e0201 */
[----:B------:R-:W-:-:S07]  /*1e90*/  IADD3 R15, PT, PT, R15, 0x28, RZ ;  /* 0x000000280f0f7810 */ /* 0x000fce0007ffe0ff */
.L_x_3208:
[----:B-1----:R-:W2:Y:S04]  /*1ea0*/  LDL R16, [R15+-0x8] ;  /* 0xfffff8000f107983 */ /* 0x002ea80000100800 */
[----:B------:R-:W2:Y:S04]  /*1eb0*/  LDL R21, [R29+0x4] ;  /* 0x000004001d157983 */ /* 0x000ea80000100800 */
[----:B------:R-:W3:Y:S01]  /*1ec0*/  LDL R23, [R15+-0x4] ;  /* 0xfffffc000f177983 */ /* 0x000ee20000100800 */
[----:B--2---:R-:W-:-:S05]  /*1ed0*/  FFMA R18, -R16, R21, R16 ;  /* 0x0000001510127223 */ /* 0x004fca0000000110 */
[----:B------:R1:W-:Y:S04]  /*1ee0*/  STL [R15+-0x8], R18 ;  /* 0xfffff8120f007387 */ /* 0x0003e80000100800 */
[----:B------:R-:W3:Y:S02]  /*1ef0*/  LDL R21, [R29+0x8] ;  /* 0x000008001d157983 */ /* 0x000ee40000100800 */
[C---:B---3--:R-:W-:Y:S02]  /*1f00*/  FFMA R22, -R16.reuse, R21, R23 ;  /* 0x0000001510167223 */ /* 0x048fe40000000117 */
[----:B------:R-:W2:Y:S04]  /*1f10*/  LDL R23, [R15] ;  /* 0x000000000f177983 */ /* 0x000ea80000100800 */
[----:B------:R3:W-:Y:S04]  /*1f20*/  STL [R15+-0x4], R22 ;  /* 0xfffffc160f007387 */ /* 0x0007e80000100800 */
[----:B------:R-:W2:Y:S02]  /*1f30*/  LDL R21, [R29+0xc] ;  /* 0x00000c001d157983 */ /* 0x000ea40000100800 */
[----:B--2---:R-:W-:-:S02]  /*1f40*/  FFMA R24, -R16, R21, R23 ;  /* 0x0000001510187223 */ /* 0x004fc40000000117 */
[----:B------:R-:W2:Y:S04]  /*1f50*/  LDL R23, [R15+0x4] ;  /* 0x000004000f177983 */ /* 0x000ea80000100800 */
[----:B------:R4:W-:Y:S04]  /*1f60*/  STL [R15], R24 ;  /* 0x000000180f007387 */ /* 0x0009e80000100800 */
[----:B------:R-:W2:Y:S02]  /*1f70*/  LDL R21, [R29+0x10] ;  /* 0x000010001d157983 */ /* 0x000ea40000100800 */
[----:B--2---:R-:W-:-:S02]  /*1f80*/  FFMA R26, -R16, R21, R23 ;  /* 0x00000015101a7223 */ /* 0x004fc40000000117 */
[----:B------:R-:W1:Y:S04]  /*1f90*/  LDL R23, [R15+0x8] ;  /* 0x000008000f177983 */ /* 0x000e680000100800 */
[----:B------:R2:W-:Y:S04]  /*1fa0*/  STL [R15+0x4], R26 ;  /* 0x0000041a0f007387 */ /* 0x0005e80000100800 */
[----:B------:R-:W1:Y:S02]  /*1fb0*/  LDL R21, [R29+0x14] ;  /* 0x000014001d157983 */ /* 0x000e640000100800 */
[----:B-1----:R-:W-:-:S02]  /*1fc0*/  FFMA R18, -R16, R21, R23 ;  /* 0x0000001510127223 */ /* 0x002fc40000000117 */
[----:B------:R-:W3:Y:S04]  /*1fd0*/  LDL R23, [R15+0xc] ;  /* 0x00000c000f177983 */ /* 0x000ee80000100800 */
[----:B------:R1:W-:Y:S04]  /*1fe0*/  STL [R15+0x8], R18 ;  /* 0x000008120f007387 */ /* 0x0003e80000100800 */
[----:B------:R-:W3:Y:S02]  /*1ff0*/  LDL R21, [R29+0x18] ;  /* 0x000018001d157983 */ /* 0x000ee40000100800 */
[----:B---3--:R-:W-:-:S02]  /*2000*/  FFMA R22, -R16, R21, R23 ;  /* 0x0000001510167223 */ /* 0x008fc40000000117 */
[----:B------:R-:W4:Y:S04]  /*2010*/  LDL R16, [R15+0x14] ;  /* 0x000014000f107983 */ /* 0x000f280000100800 */
[----:B------:R3:W-:Y:S04]  /*2020*/  STL [R15+0xc], R22 ;  /* 0x00000c160f007387 */ /* 0x0007e80000100800 */
[----:B------:R-:W4:Y:S04]  /*2030*/  LDL R21, [R29+0x4] ;  /* 0x000004001d157983 */ /* 0x000f280000100800 */
[----:B------:R-:W2:Y:S01]  /*2040*/  LDL R23, [R15+0x18] ;  /* 0x000018000f177983 */ /* 0x000ea20000100800 */
[----:B----4-:R-:W-:-:S05]  /*2050*/  FFMA R24, -R16, R21, R16 ;  /* 0x0000001510187223 */ /* 0x010fca0000000110 */
[----:B------:R4:W-:Y:S04]  /*2060*/  STL [R15+0x14], R24 ;  /* 0x000014180f007387 */ /* 0x0009e80000100800 */
[----:B------:R-:W2:Y:S02]  /*2070*/  LDL R21, [R29+0x8] ;  /* 0x000008001d157983 */ /* 0x000ea40000100800 */
[C---:B--2---:R-:W-:Y:S02]  /*2080*/  FFMA R26, -R16.reuse, R21, R23 ;  /* 0x00000015101a7223 */ /* 0x044fe40000000117 */
[----:B------:R-:W1:Y:S04]  /*2090*/  LDL R23, [R15+0x1c] ;  /* 0x00001c000f177983 */ /* 0x000e680000100800 */
[----:B------:R-:W-:Y:S04]  /*20a0*/  STL [R15+0x18], R26 ;  /* 0x0000181a0f007387 */ /* 0x000fe80000100800 */
[----:B------:R-:W1:Y:S02]  /*20b0*/  LDL R21, [R29+0xc] ;  /* 0x00000c001d157983 */ /* 0x000e640000100800 */
[----:B-1----:R-:W-:-:S02]  /*20c0*/  FFMA R18, -R16, R21, R23 ;  /* 0x0000001510127223 */ /* 0x002fc40000000117 */
[----:B------:R-:W3:Y:S04]  /*20d0*/  LDL R23, [R15+0x20] ;  /* 0x000020000f177983 */ /* 0x000ee80000100800 */
[----:B------:R-:W-:Y:S04]  /*20e0*/  STL [R15+0x1c], R18 ;  /* 0x00001c120f007387 */ /* 0x000fe80000100800 */
[----:B------:R-:W3:Y:S02]  /*20f0*/  LDL R21, [R29+0x10] ;  /* 0x000010001d157983 */ /* 0x000ee40000100800 */
[----:B---3--:R-:W-:-:S02]  /*2100*/  FFMA R22, -R16, R21, R23 ;  /* 0x0000001510167223 */ /* 0x008fc40000000117 */
[----:B------:R-:W4:Y:S04]  /*2110*/  LDL R23, [R15+0x24] ;  /* 0x000024000f177983 */ /* 0x000f280000100800 */
[----:B------:R-:W-:Y:S04]  /*2120*/  STL [R15+0x20], R22 ;  /* 0x000020160f007387 */ /* 0x000fe80000100800 */
[----:B------:R-:W4:Y:S01]  /*2130*/  LDL R21, [R29+0x14] ;  /* 0x000014001d157983 */ /* 0x000f220000100800 */
[----:B------:R-:W-:Y:S01]  /*2140*/  IADD3 R13, PT, PT, R13, 0x2, RZ ;  /* 0x000000020d0d7810 */ /* 0x000fe20007ffe0ff */
[----:B----4-:R-:W-:-:S02]  /*2150*/  FFMA R24, -R16, R21, R23 ;  /* 0x0000001510187223 */ /* 0x010fc40000000117 */
[----:B------:R-:W2:Y:S04]  /*2160*/  LDL R23, [R15+0x28] ;  /* 0x000028000f177983 */ /* 0x000ea80000100800 */
[----:B------:R-:W-:Y:S04]  /*2170*/  STL [R15+0x24], R24 ;  /* 0x000024180f007387 */ /* 0x000fe80000100800 */
[----:B------:R-:W2:Y:S01]  /*2180*/  LDL R21, [R29+0x18] ;  /* 0x000018001d157983 */ /* 0x000ea20000100800 */
[----:B------:R-:W-:Y:S01]  /*2190*/  ISETP.NE.AND P0, PT, R13, 0x2, PT ;  /* 0x000000020d00780c */ /* 0x000fe20003f05270 */
[----:B--2---:R-:W-:-:S05]  /*21a0*/  FFMA R16, -R16, R21, R23 ;  /* 0x0000001510107223 */ /* 0x004fca0000000117 */
[----:B------:R1:W-:Y:S02]  /*21b0*/  STL [R15+0x28], R16 ;  /* 0x000028100f007387 */ /* 0x0003e40000100800 */
[----:B-1----:R-:W-:-:S05]  /*21c0*/  IADD3 R15, PT, PT, R15, 0x38, RZ ;  /* 0x000000380f0f7810 */ /* 0x002fca0007ffe0ff */
[----:B------:R-:W-:Y:S05]  /*21d0*/  @P0 BRA `(.L_x_3208) ;  /* 0xfffffffc00300947 */ /* 0x000fea000383ffff */
.L_x_3193:
[----:B------:R-:W-:Y:S05]  /*21e0*/  BSYNC.RECONVERGENT B2 ;  /* 0x0000000000027941 */ /* 0x000fea0003800200 */
.L_x_3191:
[----:B-1----:R-:W-:-:S05]  /*21f0*/  IMAD R16, R30, 0x1c, R1 ;  /* 0x0000001c1e107824 */ /* 0x002fca00078e0201 */
[----:B------:R-:W4:Y:S01]  /*2200*/  LDL R33, [R16+0x8] ;  /* 0x0000080010217983 */ /* 0x000f220000100800 */
[----:B------:R-:W-:Y:S01]  /*2210*/  ISETP.NE.AND P1, PT, R30, 0x2, PT ;  /* 0x000000021e00780c */ /* 0x000fe20003f25270 */
[----:B------:R-:W-:Y:S01]  /*2220*/  BSSY.RECONVERGENT B0, `(.L_x_3209) ;  /* 0x0000010000007945 */ /* 0x000fe20003800200 */
[----:B------:R-:W-:Y:S02]  /*2230*/  HFMA2 R22, -RZ, RZ, 0, 1.1920928955078125e-07 ;  /* 0x00000002ff167431 */ /* 0x000fe400000001ff */
[----:B----4-:R-:W-:-:S09]  /*2240*/  FADD R18, |R33|, -RZ ;  /* 0x800000ff21127221 */ /* 0x010fd20000000200 */
[----:B------:R-:W-:Y:S05]  /*2250*/  @!P1 BRA `(.L_x_3210) ;  /* 0x0000000000309947 */ /* 0x000fea0003800000 */
[----:B------:R-:W-:Y:S01]  /*2260*/  ISETP.NE.AND P3, PT, R30, 0x1, PT ;  /* 0x000000011e00780c */ /* 0x000fe20003f65270 */
[----:B------:R-:W4:-:S12]  /*2270*/  LDL R13, [R16+0x24] ;  /* 0x00002400100d7983 */ /* 0x000f180000100800 */
[----:B------:R-:W5:Y:S01]  /*2280*/  @P3 LDL R15, [R16+0x40] ;  /* 0x00004000100f3983 */ /* 0x000f620000100800 */
[----:B------:R-:W-:Y:S02]  /*2290*/  PLOP3.LUT P0, PT, PT, PT, PT, 0x80, 0x8 ;  /* 0x000000000008781c */ /* 0x000fe40003f0f070 */
[----:B------:R-:W-:Y:S02]  /*22a0*/  IADD3 R22, PT, PT, R30, 0x1, RZ ;  /* 0x000000011e167810 */ /* 0x000fe40007ffe0ff */
[----:B----4-:R-:W-:-:S04]  /*22b0*/  FSETP.GEU.AND P2, PT, R18, |R13|, PT ;  /* 0x4000000d1200720b */ /* 0x010fc80003f4e000 */
[----:B------:R-:W-:-:S04]  /*22c0*/  FSEL R18, |R13|, R18, !P2 ;  /* 0x000000120d127208 */ /* 0x000fc80005000200 */
[----:B-----5:R-:W-:-:S05]  /*22d0*/  @P3 FSETP.GEU.AND P4, PT, R18, |R15|, PT ;  /* 0x4000000f1200320b */ /* 0x020fca0003f8e000 */
[----:B------:R-:W-:Y:S02]  /*22e0*/  @P2 IADD3 R22, PT, PT, R30, RZ, RZ ;  /* 0x000000ff1e162210 */ /* 0x000fe40007ffe0ff */
[----:B------:R-:W-:Y:S02]  /*22f0*/  @P3 PLOP3.LUT P0, PT, P4, PT, PT, 0x80, 0x8 ;  /* 0x000000000008381c */ /* 0x000fe4000270f070 */
[----:B------:R-:W-:-:S11]  /*2300*/  @P3 FSEL R18, |R15|, R18, !P4 ;  /* 0x000000120f123208 */ /* 0x000fd60006000200 */
[----:B------:R-:W-:-:S07]  /*2310*/  @!P0 IADD3 R22, PT, PT, R30, 0x2, RZ ;  /* 0x000000021e168810 */ /* 0x000fce0007ffe0ff */
.L_x_3210:
[----:B------:R-:W-:Y:S05]  /*2320*/  BSYNC.RECONVERGENT B0 ;  /* 0x0000000000007941 */ /* 0x000fea0003800200 */
.L_x_3209:
[----:B------:R-:W-:Y:S01]  /*2330*/  FSETP.GTU.AND P0, PT, R18, R7, PT ;  /* 0x000000071200720b */ /* 0x000fe20003f0c000 */
[----:B------:R-:W-:-:S12]  /*2340*/  BSSY.RECONVERGENT B2, `(.L_x_3211) ;  /* 0x0000115000027945 */ /* 0x000fd80003800200 */
[----:B------:R-:W-:Y:S05]  /*2350*/  @P0 BRA `(.L_x_3212) ;  /* 0x0000000000280947 */ /* 0x000fea0003800000 */
[----:B------:R1:W-:Y:S01]  /*2360*/  STL [R16+0x8], RZ ;  /* 0x000008ff10007387 */ /* 0x0003e20000100800 */
[----:B------:R-:W-:Y:S01]  /*2370*/  IMAD.MOV.U32 R18, RZ, RZ, 0x2 ;  /* 0x00000002ff127424 */ /* 0x000fe200078e00ff */
[----:B------:R-:W-:Y:S06]  /*2380*/  @!P1 BRA `(.L_x_3213) ;  /* 0x0000001000409947 */ /* 0x000fec0003800000 */
[----:B------:R4:W-:Y:S01]  /*2390*/  STL [R16+0x24], RZ ;  /* 0x000024ff10007387 */ /* 0x0009e20000100800 */
[----:B------:R-:W-:Y:S02]  /*23a0*/  ISETP.NE.AND P0, PT, R30, 0x1, PT ;  /* 0x000000011e00780c */ /* 0x000fe40003f05270 */
[----:B------:R-:W-:-:S11]  /*23b0*/  MOV R18, 0x1 ;  /* 0x0000000100127802 */ /* 0x000fd60000000f00 */
[----:B----4-:R-:W-:Y:S05]  /*23c0*/  @!P0 BRA `(.L_x_3213) ;  /* 0x0000001000308947 */ /* 0x010fea0003800000 */
[----:B------:R4:W-:Y:S01]  /*23d0*/  STL [R16+0x40], RZ ;  /* 0x000040ff10007387 */ /* 0x0009e20000100800 */
[----:B------:R-:W-:Y:S01]  /*23e0*/  HFMA2 R18, -RZ, RZ, 0, 0 ;  /* 0x00000000ff127431 */ /* 0x000fe200000001ff */
[----:B------:R-:W-:Y:S06]  /*23f0*/  BRA `(.L_x_3213) ;  /* 0x0000001000247947 */ /* 0x000fec0003800000 */
.L_x_3212:
[----:B------:R-:W-:Y:S01]  /*2400*/  IMAD R24, R22, 0x1c, R1 ;  /* 0x0000001c16187824 */ /* 0x000fe200078e0201 */
[----:B------:R-:W4:Y:S04]  /*2410*/  LDL R15, [R16+0xc] ;  /* 0x00000c00100f7983 */ /* 0x000f280000100800 */
[----:B------:R-:W5:Y:S04]  /*2420*/  LDL R13, [R24+0x8] ;  /* 0x00000800180d7983 */ /* 0x000f680000100800 */
[----:B------:R-:W2:Y:S04]  /*2430*/  LDL R21, [R16+0x10] ;  /* 0x0000100010157983 */ /* 0x000ea80000100800 */
[----:B------:R-:W2:Y:S04]  /*2440*/  LDL R22, [R16+0x14] ;  /* 0x0000140010167983 */ /* 0x000ea80000100800 */
[----:B------:R-:W2:Y:S04]  /*2450*/  LDL R23, [R16+0x18] ;  /* 0x0000180010177983 */ /* 0x000ea80000100800 */
[----:B-----5:R1:W-:Y:S04]  /*2460*/  STL [R16+0x8], R13 ;  /* 0x0000080d10007387 */ /* 0x0203e80000100800 */
[----:B------:R-:W5:Y:S04]  /*2470*/  LDL R25, [R24+0xc] ;  /* 0x00000c0018197983 */ /* 0x000f680000100800 */
[----:B------:R-:W-:Y:S04]  /*2480*/  STL [R24+0x8], R33 ;  /* 0x0000082118007387 */ /* 0x000fe80000100800 */
[----:B-----5:R-:W-:Y:S04]  /*2490*/  STL [R16+0xc], R25 ;  /* 0x00000c1910007387 */ /* 0x020fe80000100800 */
[----:B------:R-:W5:Y:S04]  /*24a0*/  LDL R27, [R24+0x10] ;  /* 0x00001000181b7983 */ /* 0x000f680000100800 */
[----:B----4-:R4:W-:Y:S04]  /*24b0*/  STL [R24+0xc], R15 ;  /* 0x00000c0f18007387 */ /* 0x0109e80000100800 */
[----:B-----5:R-:W-:Y:S04]  /*24c0*/  STL [R16+0x10], R27 ;  /* 0x0000101b10007387 */ /* 0x020fe80000100800 */
[----:B0-23--:R-:W2:Y:S04]  /*24d0*/  LDL R29, [R24+0x14] ;  /* 0x00001400181d7983 */ /* 0x00dea80000100800 */
[----:B------:R0:W-:Y:S04]  /*24e0*/  STL [R24+0x10], R21 ;  /* 0x0000101518007387 */ /* 0x0001e80000100800 */
[----:B--2---:R2:W-:Y:S04]  /*24f0*/  STL [R16+0x14], R29 ;  /* 0x0000141d10007387 */ /* 0x0045e80000100800 */
[----:B------:R-:W3:Y:S04]  /*2500*/  LDL R31, [R24+0x18] ;  /* 0x00001800181f7983 */ /* 0x000ee80000100800 */
[----:B------:R2:W-:Y:S04]  /*2510*/  STL [R24+0x14], R22 ;  /* 0x0000141618007387 */ /* 0x0005e80000100800 */
[----:B---3--:R2:W-:Y:S04]  /*2520*/  STL [R16+0x18], R31 ;  /* 0x0000181f10007387 */ /* 0x0085e80000100800 */
[----:B------:R2:W-:Y:S04]  /*2530*/  STL [R24+0x18], R23 ;  /* 0x0000181718007387 */ /* 0x0005e80000100800 */
[----:B-1----:R-:W3:Y:S01]  /*2540*/  LDL R13, [R16+0x8] ;  /* 0x00000800100d7983 */ /* 0x002ee20000100800 */
[----:B------:R-:W-:Y:S01]  /*2550*/  BSSY.RECONVERGENT B3, `(.L_x_3214) ;  /* 0x000000e000037945 */ /* 0x000fe20003800200 */
[----:B---3--:R-:W4:Y:S08]  /*2560*/  MUFU.RCP R18, R13 ;  /* 0x0000000d00127308 */ /* 0x008f300000001000 */
[----:B------:R-:W1:Y:S01]  /*2570*/  FCHK P0, R13, R13 ;  /* 0x0000000d0d007302 */ /* 0x000e620000000000 */
[----:B----4-:R-:W-:-:S04]  /*2580*/  FFMA R15, -R13, R18, 1 ;  /* 0x3f8000000d0f7423 */ /* 0x010fc80000000112 */
[----:B------:R-:W-:-:S04]  /*2590*/  FFMA R18, R18, R15, R18 ;  /* 0x0000000f12127223 */ /* 0x000fc80000000012 */
[----:B------:R-:W-:-:S04]  /*25a0*/  FFMA R15, R13, R18, RZ ;  /* 0x000000120d0f7223 */ /* 0x000fc800000000ff */
[----:B0-----:R-:W-:-:S04]  /*25b0*/  FFMA R21, -R13, R15, R13 ;  /* 0x0000000f0d157223 */ /* 0x001fc8000000010d */
[----:B------:R-:W-:Y:S01]  /*25c0*/  FFMA R21, R18, R21, R15 ;  /* 0x0000001512157223 */ /* 0x000fe2000000000f */
[----:B-12---:R-:W-:Y:S06]  /*25d0*/  @!P0 BRA `(.L_x_3215) ;  /* 0x0000000000148947 */ /* 0x006fec0003800000 */
[-C--:B------:R-:W-:Y:S02]  /*25e0*/  MOV R15, R13.reuse ;  /* 0x0000000d000f7202 */ /* 0x080fe40000000f00 */
[----:B------:R-:W-:Y:S02]  /*25f0*/  MOV R34, R13 ;  /* 0x0000000d00227202 */ /* 0x000fe40000000f00 */
[----:B------:R-:W-:-:S07]  /*2600*/  MOV R22, 0x2620 ;  /* 0x0000262000167802 */ /* 0x000fce0000000f00 */
[----:B------:R-:W-:Y:S05]  /*2610*/  CALL.REL.NOINC `($__internal_2_$__cuda_sm3x_div_rn_noftz_f32_slowpath) ;  /* 0x0000006000347944 */ /* 0x000fea0003c00000 */
[----:B------:R-:W-:-:S07]  /*2620*/  MOV R21, R15 ;  /* 0x0000000f00157202 */ /* 0x000fce0000000f00 */
.L_x_3215:
[----:B------:R-:W-:Y:S05]  /*2630*/  BSYNC.RECONVERGENT B3 ;  /* 0x0000000000037941 */ /* 0x000fea0003800200 */
.L_x_3214:
        /* <DEDUP_REMOVED lines=16> */
.L_x_3217:
[----:B------:R-:W-:Y:S05]  /*2740*/  BSYNC.RECONVERGENT B3 ;  /* 0x0000000000037941 */ /* 0x000fea0003800200 */
.L_x_3216:
        /* <DEDUP_REMOVED lines=16> */
.L_x_3219:
[----:B------:R-:W-:Y:S05]  /*2850*/  BSYNC.RECONVERGENT B3 ;  /* 0x0000000000037941 */ /* 0x000fea0003800200 */
.L_x_3218:
        /* <DEDUP_REMOVED lines=16> */
.L_x_3221:
[----:B------:R-:W-:Y:S05]  /*2960*/  BSYNC.RECONVERGENT B3 ;  /* 0x0000000000037941 */ /* 0x000fea0003800200 */
.L_x_3220:
        /* <DEDUP_REMOVED lines=15> */
.L_x_3223:
[----:B------:R-:W-:Y:S05]  /*2a60*/  BSYNC.RECONVERGENT B3 ;  /* 0x0000000000037941 */ /* 0x000fea0003800200 */
.L_x_3222:
[----:B------:R0:W-:Y:S01]  /*2a70*/  STL [R16+0x18], R15 ;  /* 0x0000180f10007387 */ /* 0x0001e20000100800 */
[----:B------:R-:W-:Y:S01]  /*2a80*/  ISETP.NE.AND P0, PT, R30, RZ, PT ;  /* 0x000000ff1e00720c */ /* 0x000fe20003f05270 */
[----:B------:R-:W-:-:S12]  /*2a90*/  BSSY.RECONVERGENT B0, `(.L_x_3224) ;  /* 0x0000050000007945 */ /* 0x000fd80003800200 */
[----:B0-----:R-:W-:Y:S05]  /*2aa0*/  @!P0 BRA `(.L_x_3225) ;  /* 0x0000000400388947 */ /* 0x001fea0003800000 */
[----:B------:R-:W-:Y:S01]  /*2ab0*/  ISETP.NE.AND P0, PT, R30, 0x1, PT ;  /* 0x000000011e00780c */ /* 0x000fe20003f05270 */
[----:B------:R-:W-:Y:S01]  /*2ac0*/  BSSY.RECONVERGENT B1, `(.L_x_3226) ;  /* 0x0000034000017945 */ /* 0x000fe20003800200 */
[----:B------:R-:W-:-:S11]  /*2ad0*/  HFMA2 R13, -RZ, RZ, 0, 0 ;  /* 0x00000000ff0d7431 */ /* 0x000fd600000001ff */
[----:B------:R-:W-:Y:S05]  /*2ae0*/  @!P0 BRA `(.L_x_3227) ;  /* 0x0000000000c48947 */ /* 0x000fea0003800000 */
[----:B------:R-:W-:Y:S01]  /*2af0*/  LOP3.LUT R13, R30, 0x2, RZ, 0xc0, !PT ;  /* 0x000000021e0d7812 */ /* 0x000fe200078ec0ff */
[----:B------:R-:W-:Y:S01]  /*2b00*/  BSSY.RECONVERGENT B3, `(.L_x_3227) ;  /* 0x000002f000037945 */ /* 0x000fe20003800200 */
[----:B------:R-:W-:-:S03]  /*2b10*/  IADD3 R15, PT, PT, R1, 0x24, RZ ;  /* 0x00000024010f7810 */ /* 0x000fc60007ffe0ff */
[----:B------:R-:W-:-:S07]  /*2b20*/  IMAD.MOV R18, RZ, RZ, -R13 ;  /* 0x000000ffff127224 */ /* 0x000fce00078e0a0d */
.L_x_3228:
[----:B------:R-:W2:Y:S04]  /*2b30*/  LDL R21, [R15+-0x1c] ;  /* 0xffffe4000f157983 */ /* 0x000ea80000100800 */
[----:B------:R-:W2:Y:S04]  /*2b40*/  LDL R22, [R16+0x8] ;  /* 0x0000080010167983 */ /* 0x000ea80000100800 */
[----:B------:R-:W3:Y:S04]  /*2b50*/  LDL R26, [R15+-0x18] ;  /* 0xffffe8000f1a7983 */ /* 0x000ee80000100800 */
[----:B------:R-:W4:Y:S04]  /*2b60*/  LDL R28, [R15+-0x14] ;  /* 0xffffec000f1c7983 */ /* 0x000f280000100800 */
[----:B------:R-:W5:Y:S01]  /*2b70*/  LDL R32, [R15+-0x10] ;  /* 0xfffff0000f207983 */ /* 0x000f620000100800 */
[----:B--2---:R-:W-:-:S05]  /*2b80*/  FFMA R22, -R21, R22, R21 ;  /* 0x0000001615167223 */ /* 0x004fca0000000115 */
[----:B------:R0:W-:Y:S04]  /*2b90*/  STL [R15+-0x1c], R22 ;  /* 0xffffe4160f007387 */ /* 0x0001e80000100800 */
[----:B------:R-:W3:Y:S02]  /*2ba0*/  LDL R24, [R16+0xc] ;  /* 0x00000c0010187983 */ /* 0x000ee40000100800 */
[----:B---3--:R-:W-:-:S05]  /*2bb0*/  FFMA R24, -R21, R24, R26 ;  /* 0x0000001815187223 */ /* 0x008fca000000011a */
[----:B------:R1:W-:Y:S04]  /*2bc0*/  STL [R15+-0x18], R24 ;  /* 0xffffe8180f007387 */ /* 0x0003e80000100800 */
[----:B------:R-:W4:Y:S02]  /*2bd0*/  LDL R26, [R16+0x10] ;  /* 0x00001000101a7983 */ /* 0x000f240000100800 */
[----:B----4-:R-:W-:-:S05]  /*2be0*/  FFMA R26, -R21, R26, R28 ;  /* 0x0000001a151a7223 */ /* 0x010fca000000011c */
[----:B------:R2:W-:Y:S04]  /*2bf0*/  STL [R15+-0x14], R26 ;  /* 0xffffec1a0f007387 */ /* 0x0005e80000100800 */
[----:B------:R-:W5:Y:S02]  /*2c00*/  LDL R28, [R16+0x14] ;  /* 0x00001400101c7983 */ /* 0x000f640000100800 */
[C---:B-----5:R-:W-:Y:S02]  /*2c10*/  FFMA R28, -R21.reuse, R28, R32 ;  /* 0x0000001c151c7223 */ /* 0x060fe40000000120 */
[----:B------:R-:W3:Y:S04]  /*2c20*/  LDL R32, [R15+-0xc] ;  /* 0xfffff4000f207983 */ /* 0x000ee80000100800 */
[----:B------:R4:W-:Y:S04]  /*2c30*/  STL [R15+-0x10], R28 ;  /* 0xfffff01c0f007387 */ /* 0x0009e80000100800 */
[----:B0-----:R-:W3:Y:S02]  /*2c40*/  LDL R22, [R16+0x18] ;  /* 0x0000180010167983 */ /* 0x001ee40000100800 */
[----:B---3--:R-:W-:-:S02]  /*2c50*/  FFMA R22, -R21, R22, R32 ;  /* 0x0000001615167223 */ /* 0x008fc40000000120 */
[----:B------:R-:W3:Y:S04]  /*2c60*/  LDL R21, [R15] ;  /* 0x000000000f157983 */ /* 0x000ee80000100800 */
[----:B------:R0:W-:Y:S04]  /*2c70*/  STL [R15+-0xc], R22 ;  /* 0xfffff4160f007387 */ /* 0x0001e80000100800 */
[----:B-1----:R-:W3:Y:S04]  /*2c80*/  LDL R24, [R16+0x8] ;  /* 0x0000080010187983 */ /* 0x002ee80000100800 */
[----:B------:R-:W5:Y:S01]  /*2c90*/  LDL R32, [R15+0x4] ;  /* 0x000004000f207983 */ /* 0x000f620000100800 */
[----:B---3--:R-:W-:-:S05]  /*2ca0*/  FFMA R24, -R21, R24, R21 ;  /* 0x0000001815187223 */ /* 0x008fca0000000115 */
[----:B------:R1:W-:Y:S04]  /*2cb0*/  STL [R15], R24 ;  /* 0x000000180f007387 */ /* 0x0003e80000100800 */
[----:B--2---:R-:W5:Y:S02]  /*2cc0*/  LDL R26, [R16+0xc] ;  /* 0x00000c00101a7983 */ /* 0x004f640000100800 */
[C---:B-----5:R-:W-:Y:S02]  /*2cd0*/  FFMA R26, -R21.reuse, R26, R32 ;  /* 0x0000001a151a7223 */ /* 0x060fe40000000120 */
[----:B------:R-:W2:Y:S04]  /*2ce0*/  LDL R32, [R15+0x8] ;  /* 0x000008000f207983 */ /* 0x000ea80000100800 */
[----:B------:R-:W-:Y:S04]  /*2cf0*/  STL [R15+0x4], R26 ;  /* 0x0000041a0f007387 */ /* 0x000fe80000100800 */
[----:B----4-:R-:W2:Y:S02]  /*2d00*/  LDL R28, [R16+0x10] ;  /* 0x00001000101c7983 */ /* 0x010ea40000100800 */
[----:B--2---:R-:W-:-:S02]  /*2d10*/  FFMA R28, -R21, R28, R32 ;  /* 0x0000001c151c7223 */ /* 0x004fc40000000120 */
[----:B------:R-:W2:Y:S04]  /*2d20*/  LDL R32, [R15+0xc] ;  /* 0x00000c000f207983 */ /* 0x000ea80000100800 */
[----:B------:R-:W-:Y:S04]  /*2d30*/  STL [R15+0x8], R28 ;  /* 0x0000081c0f007387 */ /* 0x000fe80000100800 */
[----:B0-----:R-:W2:Y:S01]  /*2d40*/  LDL R22, [R16+0x14] ;  /* 0x0000140010167983 */ /* 0x001ea20000100800 */
[----:B------:R-:W-:Y:S01]  /*2d50*/  IADD3 R18, PT, PT, R18, 0x2, RZ ;  /* 0x0000000212127810 */ /* 0x000fe20007ffe0ff */
[----:B--2---:R-:W-:-:S02]  /*2d60*/  FFMA R22, -R21, R22, R32 ;  /* 0x0000001615167223 */ /* 0x004fc40000000120 */
[----:B------:R-:W2:Y:S04]  /*2d70*/  LDL R32, [R15+0x10] ;  /* 0x000010000f207983 */ /* 0x000ea80000100800 */
[----:B------:R-:W-:Y:S04]  /*2d80*/  STL [R15+0xc], R22 ;  /* 0x00000c160f007387 */ /* 0x000fe80000100800 */
[----:B-1----:R-:W2:Y:S01]  /*2d90*/  LDL R24, [R16+0x18] ;  /* 0x0000180010187983 */ /* 0x002ea20000100800 */
[----:B------:R-:W-:Y:S01]  /*2da0*/  ISETP.NE.AND P0, PT, R18, RZ, PT ;  /* 0x000000ff1200720c */ /* 0x000fe20003f05270 */
[----:B--2---:R-:W-:-:S05]  /*2db0*/  FFMA R24, -R21, R24, R32 ;  /* 0x0000001815187223 */ /* 0x004fca0000000120 */
[----:B------:R0:W-:Y:S02]  /*2dc0*/  STL [R15+0x10], R24 ;  /* 0x000010180f007387 */ /* 0x0001e40000100800 */
[----:B0-----:R-:W-:-:S05]  /*2dd0*/  IADD3 R15, PT, PT, R15, 0x38, RZ ;  /* 0x000000380f0f7810 */ /* 0x001fca0007ffe0ff */
[----:B------:R-:W-:Y:S05]  /*2de0*/  @P0 BRA `(.L_x_3228) ;  /* 0xfffffffc00500947 */ /* 0x000fea000383ffff */
[----:B------:R-:W-:Y:S05]  /*2df0*/  BSYNC.RECONVERGENT B3 ;  /* 0x0000000000037941 */ /* 0x000fea0003800200 */
.L_x_3227:
[----:B------:R-:W-:Y:S05]  /*2e00*/  BSYNC.RECONVERGENT B1 ;  /* 0x0000000000017941 */ /* 0x000fea0003800200 */
.L_x_3226:
[----:B------:R-:W-:-:S04]  /*2e10*/  LOP3.LUT R15, R30, 0x1, RZ, 0xc0, !PT ;  /* 0x000000011e0f7812 */ /* 0x000fc800078ec0ff */
[----:B------:R-:W-:-:S13]  /*2e20*/  ISETP.NE.U32.AND P0, PT, R15, 0x1, PT ;  /* 0x000000010f00780c */ /* 0x000fda0003f05070 */
[----:B------:R-:W-:Y:S05]  /*2e30*/  @P0 BRA `(.L_x_3225) ;  /* 0x0000000000540947 */ /* 0x000fea0003800000 */
[----:B------:R-:W-:Y:S01]  /*2e40*/  IMAD R15, R13, 0x1c, R1 ;  /* 0x0000001c0d0f7824 */ /* 0x000fe200078e0201 */
[----:B------:R-:W2:Y:S04]  /*2e50*/  LDL R18, [R16+0x8] ;  /* 0x0000080010127983 */ /* 0x000ea80000100800 */
[----:B------:R-:W2:Y:S04]  /*2e60*/  LDL R13, [R15+0x8] ;  /* 0x000008000f0d7983 */ /* 0x000ea80000100800 */
[----:B------:R-:W3:Y:S04]  /*2e70*/  LDL R24, [R15+0xc] ;  /* 0x00000c000f187983 */ /* 0x000ee80000100800 */
[----:B------:R-:W4:Y:S04]  /*2e80*/  LDL R26, [R15+0x10] ;  /* 0x000010000f1a7983 */ /* 0x000f280000100800 */
[----:B------:R-:W5:Y:S01]  /*2e90*/  LDL R28, [R15+0x14] ;  /* 0x000014000f1c7983 */ /* 0x000f620000100800 */
[----:B--2---:R-:W-:-:S05]  /*2ea0*/  FFMA R18, -R13, R18, R13 ;  /* 0x000000120d127223 */ /* 0x004fca000000010d */
[----:B------:R0:W-:Y:S04]  /*2eb0*/  STL [R15+0x8], R18 ;  /* 0x000008120f007387 */ /* 0x0001e80000100800 */
[----:B------:R-:W3:Y:S02]  /*2ec0*/  LDL R22, [R16+0xc] ;  /* 0x00000c0010167983 */ /* 0x000ee40000100800 */
[----:B---3--:R-:W-:-:S05]  /*2ed0*/  FFMA R22, -R13, R22, R24 ;  /* 0x000000160d167223 */ /* 0x008fca0000000118 */
[----:B------:R1:W-:Y:S04]  /*2ee0*/  STL [R15+0xc], R22 ;  /* 0x00000c160f007387 */ /* 0x0003e80000100800 */
[----:B------:R-:W4:Y:S02]  /*2ef0*/  LDL R24, [R16+0x10] ;  /* 0x0000100010187983 */ /* 0x000f240000100800 */
[----:B----4-:R-:W-:-:S05]  /*2f00*/  FFMA R24, -R13, R24, R26 ;  /* 0x000000180d187223 */ /* 0x010fca000000011a */
[----:B------:R1:W-:Y:S04]  /*2f10*/  STL [R15+0x10], R24 ;  /* 0x000010180f007387 */ /* 0x0003e80000100800 */
[----:B------:R-:W5:Y:S02]  /*2f20*/  LDL R26, [R16+0x14] ;  /* 0x00001400101a7983 */ /* 0x000f640000100800 */
[C---:B-----5:R-:W-:Y:S02]  /*2f30*/  FFMA R26, -R13.reuse, R26, R28 ;  /* 0x0000001a0d1a7223 */ /* 0x060fe4000000011c */
[----:B------:R-:W2:Y:S04]  /*2f40*/  LDL R28, [R15+0x18] ;  /* 0x000018000f1c7983 */ /* 0x000ea80000100800 */
[----:B------:R1:W-:Y:S04]  /*2f50*/  STL [R15+0x14], R26 ;  /* 0x0000141a0f007387 */ /* 0x0003e80000100800 */
[----:B0-----:R-:W2:Y:S02]  /*2f60*/  LDL R18, [R16+0x18] ;  /* 0x0000180010127983 */ /* 0x001ea40000100800 */
[----:B--2---:R-:W-:-:S05]  /*2f70*/  FFMA R18, -R13, R18, R28 ;  /* 0x000000120d127223 */ /* 0x004fca000000011c */
[----:B------:R1:W-:Y:S02]  /*2f80*/  STL [R15+0x18], R18 ;  /* 0x000018120f007387 */ /* 0x0003e40000100800 */
.L_x_3225:
[----:B------:R-:W-:Y:S05]  /*2f90*/  BSYNC.RECONVERGENT B0 ;  /* 0x0000000000007941 */ /* 0x000fea0003800200 */
.L_x_3224:
[----:B------:R-:W-:Y:S01]  /*2fa0*/  ISETP.NE.AND P0, PT, R30, 0x2, PT ;  /* 0x000000021e00780c */ /* 0x000fe20003f05270 */
[----:B------:R-:W-:-:S12]  /*2fb0*/  BSSY.RECONVERGENT B0, `(.L_x_3229) ;  /* 0x000004c000007945 */ /* 0x000fd80003800200 */
[----:B------:R-:W-:Y:S05]  /*2fc0*/  @!P0 BRA `(.L_x_3230) ;  /* 0x0000000400288947 */ /* 0x000fea0003800000 */
[C---:B------:R-:W-:Y:S01]  /*2fd0*/  ISETP.NE.AND P0, PT, R30.reuse, RZ, PT ;  /* 0x000000ff1e00720c */ /* 0x040fe20003f05270 */
[----:B------:R-:W-:Y:S01]  /*2fe0*/  BSSY.RECONVERGENT B1, `(.L_x_3231) ;  /* 0x0000019000017945 */ /* 0x000fe20003800200 */
[----:B------:R-:W-:Y:S02]  /*2ff0*/  ISETP.NE.AND P1, PT, R30, 0x1, PT ;  /* 0x000000011e00780c */ /* 0x000fe40003f25270 */
[----:B-1----:R-:W-:-:S09]  /*3000*/  MOV R18, RZ ;  /* 0x000000ff00127202 */ /* 0x002fd20000000f00 */
[----:B------:R-:W-:Y:S05]  /*3010*/  @!P0 BRA `(.L_x_3232) ;  /* 0x0000000000548947 */ /* 0x000fea0003800000 */
[----:B------:R-:W2:Y:S04]  /*3020*/  LDL R13, [R16+0x24] ;  /* 0x00002400100d7983 */ /* 0x000ea80000100800 */
[----:B------:R-:W2:Y:S04]  /*3030*/  LDL R26, [R16+0x10] ;  /* 0x00001000101a7983 */ /* 0x000ea80000100800 */
[----:B------:R-:W2:Y:S04]  /*3040*/  LDL R15, [R16+0x2c] ;  /* 0x00002c00100f7983 */ /* 0x000ea80000100800 */
[----:B------:R-:W3:Y:S04]  /*3050*/  LDL R22, [R16+0xc] ;  /* 0x00000c0010167983 */ /* 0x000ee80000100800 */
[----:B------:R-:W3:Y:S04]  /*3060*/  LDL R24, [R16+0x28] ;  /* 0x0000280010187983 */ /* 0x000ee80000100800 */
[----:B------:R-:W4:Y:S04]  /*3070*/  LDL R28, [R16+0x14] ;  /* 0x00001400101c7983 */ /* 0x000f280000100800 */
[----:B------:R-:W4:Y:S04]  /*3080*/  LDL R25, [R16+0x30] ;  /* 0x0000300010197983 */ /* 0x000f280000100800 */
[----:B------:R-:W5:Y:S04]  /*3090*/  LDL R18, [R16+0x8] ;  /* 0x0000080010127983 */ /* 0x000f680000100800 */
[----:B------:R-:W5:Y:S04]  /*30a0*/  LDL R32, [R16+0x18] ;  /* 0x0000180010207983 */ /* 0x000f680000100800 */
[----:B------:R-:W5:Y:S01]  /*30b0*/  LDL R27, [R16+0x34] ;  /* 0x00003400101b7983 */ /* 0x000f620000100800 */
[C---:B--2---:R-:W-:Y:S01]  /*30c0*/  FFMA R23, -R13.reuse, R26, R15 ;  /* 0x0000001a0d177223 */ /* 0x044fe2000000010f */
[----:B---3--:R-:W-:-:S04]  /*30d0*/  FFMA R21, -R13, R22, R24 ;  /* 0x000000160d157223 */ /* 0x008fc80000000118 */
[----:B------:R0:W-:Y:S01]  /*30e0*/  STL [R16+0x2c], R23 ;  /* 0x00002c1710007387 */ /* 0x0001e20000100800 */
[C---:B----4-:R-:W-:Y:S01]  /*30f0*/  FFMA R25, -R13.reuse, R28, R25 ;  /* 0x0000001c0d197223 */ /* 0x050fe20000000119 */
[C---:B-----5:R-:W-:Y:S02]  /*3100*/  FFMA R15, -R13.reuse, R18, R13 ;  /* 0x000000120d0f7223 */ /* 0x060fe4000000010d */
[----:B------:R0:W-:Y:S01]  /*3110*/  STL [R16+0x28], R21 ;  /* 0x0000281510007387 */ /* 0x0001e20000100800 */
[----:B------:R-:W-:-:S03]  /*3120*/  FFMA R27, -R13, R32, R27 ;  /* 0x000000200d1b7223 */ /* 0x000fc6000000011b */
[----:B------:R0:W-:Y:S04]  /*3130*/  STL [R16+0x30], R25 ;  /* 0x0000301910007387 */ /* 0x0001e80000100800 */
[----:B------:R0:W-:Y:S04]  /*3140*/  STL [R16+0x24], R15 ;  /* 0x0000240f10007387 */ /* 0x0001e80000100800 */
[----:B------:R0:W-:Y:S01]  /*3150*/  STL [R16+0x34], R27 ;  /* 0x0000341b10007387 */ /* 0x0001e20000100800 */
[----:B------:R-:W-:-:S07]  /*3160*/  HFMA2 R18, -RZ, RZ, 0, 1.1920928955078125e-07 ;  /* 0x00000002ff127431 */ /* 0x000fce00000001ff */
.L_x_3232:
[----:B------:R-:W-:Y:S05]  /*3170*/  BSYNC.RECONVERGENT B1 ;  /* 0x0000000000017941 */ /* 0x000fea0003800200 */
.L_x_3231:
[----:B------:R-:W-:Y:S05]  /*3180*/  @!P1 BRA `(.L_x_3230) ;  /* 0x0000000000b89947 */ /* 0x000fea0003800000 */
[----:B------:R-:W-:-:S05]  /*3190*/  IMAD R13, R18, 0x1c, R1 ;  /* 0x0000001c120d7824 */ /* 0x000fca00078e0201 */
[----:B------:R-:W-:-:S07]  /*31a0*/  IADD3 R13, PT, PT, R13, 0x28, RZ ;  /* 0x000000280d0d7810 */ /* 0x000fce0007ffe0ff */
.L_x_3233:
[----:B0-----:R-:W2:Y:S04]  /*31b0*/  LDL R15, [R13+-0x4] ;  /* 0xfffffc000d0f7983 */ /* 0x001ea80000100800 */
[----:B------:R-:W2:Y:S04]  /*31c0*/  LDL R22, [R16+0x8] ;  /* 0x0000080010167983 */ /* 0x000ea80000100800 */
[----:B------:R-:W3:Y:S04]  /*31d0*/  LDL R26, [R13] ;  /* 0x000000000d1a7983 */ /* 0x000ee80000100800 */
[----:B------:R-:W4:Y:S04]  /*31e0*/  LDL R28, [R13+0x4] ;  /* 0x000004000d1c7983 */ /* 0x000f280000100800 */
[----:B------:R-:W5:Y:S01]  /*31f0*/  LDL R32, [R13+0x8] ;  /* 0x000008000d207983 */ /* 0x000f620000100800 */
[----:B--2---:R-:W-:-:S05]  /*3200*/  FFMA R22, -R15, R22, R15 ;  /* 0x000000160f167223 */ /* 0x004fca000000010f */
[----:B------:R0:W-:Y:S04]  /*3210*/  STL [R13+-0x4], R22 ;  /* 0xfffffc160d007387 */ /* 0x0001e80000100800 */
[----:B------:R-:W3:Y:S02]  /*3220*/  LDL R24, [R16+0xc] ;  /* 0x00000c0010187983 */ /* 0x000ee40000100800 */
[----:B---3--:R-:W-:-:S05]  /*3230*/  FFMA R24, -R15, R24, R26 ;  /* 0x000000180f187223 */ /* 0x008fca000000011a */
[----:B------:R1:W-:Y:S04]  /*3240*/  STL [R13], R24 ;  /* 0x000000180d007387 */ /* 0x0003e80000100800 */
[----:B------:R-:W4:Y:S02]  /*3250*/  LDL R26, [R16+0x10] ;  /* 0x00001000101a7983 */ /* 0x000f240000100800 */
[----:B----4-:R-:W-:-:S05]  /*3260*/  FFMA R26, -R15, R26, R28 ;  /* 0x0000001a0f1a7223 */ /* 0x010fca000000011c */
[----:B------:R2:W-:Y:S04]  /*3270*/  STL [R13+0x4], R26 ;  /* 0x0000041a0d007387 */ /* 0x0005e80000100800 */
[----:B------:R-:W5:Y:S02]  /*3280*/  LDL R28, [R16+0x14] ;  /* 0x00001400101c7983 */ /* 0x000f640000100800 */
[C---:B-----5:R-:W-:Y:S02]  /*3290*/  FFMA R28, -R15.reuse, R28, R32 ;  /* 0x0000001c0f1c7223 */ /* 0x060fe40000000120 */
[----:B------:R-:W3:Y:S04]  /*32a0*/  LDL R32, [R13+0xc] ;  /* 0x00000c000d207983 */ /* 0x000ee80000100800 */
[----:B------:R4:W-:Y:S04]  /*32b0*/  STL [R13+0x8], R28 ;  /* 0x0000081c0d007387 */ /* 0x0009e80000100800 */
[----:B0-----:R-:W3:Y:S02]  /*32c0*/  LDL R22, [R16+0x18] ;  /* 0x0000180010167983 */ /* 0x001ee40000100800 */
[----:B---3--:R-:W-:-:S02]  /*32d0*/  FFMA R22, -R15, R22, R32 ;  /* 0x000000160f167223 */ /* 0x008fc40000000120 */
[----:B------:R-:W3:Y:S04]  /*32e0*/  LDL R15, [R13+0x18] ;  /* 0x000018000d0f7983 */ /* 0x000ee80000100800 */
[----:B------:R0:W-:Y:S04]  /*32f0*/  STL [R13+0xc], R22 ;  /* 0x00000c160d007387 */ /* 0x0001e80000100800 */
[----:B-1----:R-:W3:Y:S04]  /*3300*/  LDL R24, [R16+0x8] ;  /* 0x0000080010187983 */ /* 0x002ee80000100800 */
[----:B------:R-:W5:Y:S01]  /*3310*/  LDL R32, [R13+0x1c] ;  /* 0x00001c000d207983 */ /* 0x000f620000100800 */
[----:B---3--:R-:W-:-:S05]  /*3320*/  FFMA R24, -R15, R24, R15 ;  /* 0x000000180f187223 */ /* 0x008fca000000010f */
[----:B------:R1:W-:Y:S04]  /*3330*/  STL [R13+0x18], R24 ;  /* 0x000018180d007387 */ /* 0x0003e80000100800 */
        /* <DEDUP_REMOVED lines=14> */
[----:B------:R-:W-:Y:S01]  /*3420*/  ISETP.NE.AND P0, PT, R18, 0x2, PT ;  /* 0x000000021200780c */ /* 0x000fe20003f05270 */
[----:B--2---:R-:W-:-:S05]  /*3430*/  FFMA R24, -R15, R24, R32 ;  /* 0x000000180f187223 */ /* 0x004fca0000000120 */
[----:B------:R0:W-:Y:S02]  /*3440*/  STL [R13+0x28], R24 ;  /* 0x000028180d007387 */ /* 0x0001e40000100800 */
[----:B0-----:R-:W-:-:S05]  /*3450*/  IADD3 R13, PT, PT, R13, 0x38, RZ ;  /* 0x000000380d0d7810 */ /* 0x001fca0007ffe0ff */
[----:B------:R-:W-:Y:S05]  /*3460*/  @P0 BRA `(.L_x_3233) ;  /* 0xfffffffc00500947 */ /* 0x000fea000383ffff */
.L_x_3230:
[----:B------:R-:W-:Y:S05]  /*3470*/  BSYNC.RECONVERGENT B0 ;  /* 0x0000000000007941 */ /* 0x000fea0003800200 */
.L_x_3229:
[----:B-1----:R-:W-:-:S07]  /*3480*/  IADD3 R18, PT, PT, R30, 0x1, RZ ;  /* 0x000000011e127810 */ /* 0x002fce0007ffe0ff */
.L_x_3213:
[----:B------:R-:W-:Y:S05]  /*3490*/  BSYNC.RECONVERGENT B2 ;  /* 0x0000000000027941 */ /* 0x000fea0003800200 */
.L_x_3211:
[----:B------:R-:W-:Y:S01]  /*34a0*/  ISETP.GT.U32.AND P0, PT, R18, 0x2, PT ;  /* 0x000000021200780c */ /* 0x000fe20003f04070 */
[----:B------:R-:W-:-:S12]  /*34b0*/  BSSY.RECONVERGENT B2, `(.L_x_3234) ;  /* 0x000047d000027945 */ /* 0x000fd80003800200 */
[----:B------:R-:W-:Y:S05]  /*34c0*/  @P0 BRA `(.L_x_3235) ;  /* 0x0000004400ec0947 */ /* 0x000fea0003800000 */
[----:B01--4-:R-:W-:-:S05]  /*34d0*/  IMAD R16, R18, 0x1c, R1 ;  /* 0x0000001c12107824 */ /* 0x013fca00078e0201 */
[----:B------:R-:W4:Y:S01]  /*34e0*/  LDL R31, [R16+0xc] ;  /* 0x00000c00101f7983 */ /* 0x000f220000100800 */
[----:B------:R-:W-:Y:S01]  /*34f0*/  ISETP.NE.AND P1, PT, R18, 0x2, PT ;  /* 0x000000021200780c */ /* 0x000fe20003f25270 */
[----:B------:R-:W-:Y:S01]  /*3500*/  BSSY.RECONVERGENT B0, `(.L_x_3236) ;  /* 0x0000010000007945 */ /* 0x000fe20003800200 */
[----:B------:R-:W-:Y:S01]  /*3510*/  MOV R24, 0x2 ;  /* 0x0000000200187802 */ /* 0x000fe20000000f00 */
[----:B----4-:R-:W-:-:S10]  /*3520*/  FADD R22, |R31|, -RZ ;  /* 0x800000ff1f167221 */ /* 0x010fd40000000200 */
        /* <DEDUP_REMOVED lines=13> */
.L_x_3237:
[----:B------:R-:W-:Y:S05]  /*3600*/  BSYNC.RECONVERGENT B0 ;  /* 0x0000000000007941 */ /* 0x000fea0003800200 */
.L_x_3236:
[----:B------:R-:W-:Y:S01]  /*3610*/  FSETP.GTU.AND P0, PT, R22, R7, PT ;  /* 0x000000071600720b */ /* 0x000fe20003f0c000 */
[----:B------:R-:W-:-:S12]  /*3620*/  BSSY.RECONVERGENT B3, `(.L_x_3238) ;  /* 0x00000e9000037945 */ /* 0x000fd80003800200 */
[----:B------:R-:W-:Y:S05]  /*3630*/  @P0 BRA `(.L_x_3239) ;  /* 0x0000000000280947 */ /* 0x000fea0003800000 */
[----:B------:R0:W-:Y:S01]  /*3640*/  STL [R16+0xc], RZ ;  /* 0x00000cff10007387 */ /* 0x0001e20000100800 */
[----:B------:R-:W-:Y:S01]  /*3650*/  HFMA2 R24, -RZ, RZ, 0, 1.1920928955078125e-07 ;  /* 0x00000002ff187431 */ /* 0x000fe200000001ff */
[----:B------:R-:W-:Y:S06]  /*3660*/  @!P1 BRA `(.L_x_3240) ;  /* 0x0000000c00909947 */ /* 0x000fec0003800000 */
[----:B------:R1:W-:Y:S01]  /*3670*/  STL [R16+0x28], RZ ;  /* 0x000028ff10007387 */ /* 0x0003e20000100800 */
[----:B------:R-:W-:Y:S02]  /*3680*/  ISETP.NE.AND P0, PT, R18, 0x1, PT ;  /* 0x000000011200780c */ /* 0x000fe40003f05270 */
[----:B------:R-:W-:-:S11]  /*3690*/  MOV R24, 0x1 ;  /* 0x0000000100187802 */ /* 0x000fd60000000f00 */
[----:B-1----:R-:W-:Y:S05]  /*36a0*/  @!P0 BRA `(.L_x_3240) ;  /* 0x0000000c00808947 */ /* 0x002fea0003800000 */
[----:B------:R1:W-:Y:S01]  /*36b0*/  STL [R16+0x44], RZ ;  /* 0x000044ff10007387 */ /* 0x0003e20000100800 */
[----:B------:R-:W-:Y:S01]  /*36c0*/  MOV R24, R18 ;  /* 0x0000001200187202 */ /* 0x000fe20000000f00 */
[----:B------:R-:W-:Y:S06]  /*36d0*/  BRA `(.L_x_3240) ;  /* 0x0000000c00747947 */ /* 0x000fec0003800000 */
.L_x_3239:
[----:B------:R-:W-:Y:S01]  /*36e0*/  IMAD R24, R24, 0x1c, R1 ;  /* 0x0000001c18187824 */ /* 0x000fe200078e0201 */
[----:B------:R-:W4:Y:S04]  /*36f0*/  LDL R15, [R16+0x10] ;  /* 0x00001000100f7983 */ /* 0x000f280000100800 */
[----:B------:R-:W5:Y:S04]  /*3700*/  LDL R13, [R24+0xc] ;  /* 0x00000c00180d7983 */ /* 0x000f680000100800 */
[----:B------:R-:W2:Y:S04]  /*3710*/  LDL R21, [R16+0x14] ;  /* 0x0000140010157983 */ /* 0x000ea80000100800 */
[----:B------:R-:W2:Y:S04]  /*3720*/  LDL R23, [R16+0x18] ;  /* 0x0000180010177983 */ /* 0x000ea80000100800 */
[----:B-----5:R0:W-:Y:S04]  /*3730*/  STL [R16+0xc], R13 ;  /* 0x00000c0d10007387 */ /* 0x0201e80000100800 */
[----:B------:R-:W5:Y:S04]  /*3740*/  LDL R25, [R24+0x10] ;  /* 0x0000100018197983 */ /* 0x000f680000100800 */
[----:B------:R1:W-:Y:S04]  /*3750*/  STL [R24+0xc], R31 ;  /* 0x00000c1f18007387 */ /* 0x0003e80000100800 */
[----:B-----5:R-:W-:Y:S04]  /*3760*/  STL [R16+0x10], R25 ;  /* 0x0000101910007387 */ /* 0x020fe80000100800 */
[----:B------:R-:W5:Y:S04]  /*3770*/  LDL R27, [R24+0x14] ;  /* 0x00001400181b7983 */ /* 0x000f680000100800 */
[----:B----4-:R4:W-:Y:S04]  /*3780*/  STL [R24+0x10], R15 ;  /* 0x0000100f18007387 */ /* 0x0109e80000100800 */
[----:B-----5:R0:W-:Y:S04]  /*3790*/  STL [R16+0x14], R27 ;  /* 0x0000141b10007387 */ /* 0x0201e80000100800 */
[----:B--23--:R-:W2:Y:S04]  /*37a0*/  LDL R29, [R24+0x18] ;  /* 0x00001800181d7983 */ /* 0x00cea80000100800 */
[----:B------:R3:W-:Y:S04]  /*37b0*/  STL [R24+0x14], R21 ;  /* 0x0000141518007387 */ /* 0x0007e80000100800 */
[----:B--2---:R3:W-:Y:S04]  /*37c0*/  STL [R16+0x18], R29 ;  /* 0x0000181d10007387 */ /* 0x0047e80000100800 */
[----:B------:R3:W-:Y:S04]  /*37d0*/  STL [R24+0x18], R23 ;  /* 0x0000181718007387 */ /* 0x0007e80000100800 */
[----:B0-----:R-:W2:Y:S01]  /*37e0*/  LDL R13, [R16+0xc] ;  /* 0x00000c00100d7983 */ /* 0x001ea20000100800 */
[----:B------:R-:W-:Y:S01]  /*37f0*/  BSSY.RECONVERGENT B4, `(.L_x_3241) ;  /* 0x000000e000047945 */ /* 0x000fe20003800200 */
[----:B--2---:R-:W1:Y:S08]  /*3800*/  MUFU.RCP R22, R13 ;  /* 0x0000000d00167308 */ /* 0x004e700000001000 */
[----:B------:R-:W0:Y:S01]  /*3810*/  FCHK P0, R13, R13 ;  /* 0x0000000d0d007302 */ /* 0x000e220000000000 */
[----:B-1----:R-:W-:-:S04]  /*3820*/  FFMA R31, -R13, R22, 1 ;  /* 0x3f8000000d1f7423 */ /* 0x002fc80000000116 */
[----:B------:R-:W-:-:S04]  /*3830*/  FFMA R22, R22, R31, R22 ;  /* 0x0000001f16167223 */ /* 0x000fc80000000016 */
[----:B----4-:R-:W-:-:S04]  /*3840*/  FFMA R15, R13, R22, RZ ;  /* 0x000000160d0f7223 */ /* 0x010fc800000000ff */
[----:B------:R-:W-:-:S04]  /*3850*/  FFMA R25, -R13, R15, R13 ;  /* 0x0000000f0d197223 */ /* 0x000fc8000000010d */
[----:B------:R-:W-:Y:S01]  /*3860*/  FFMA R25, R22, R25, R15 ;  /* 0x0000001916197223 */ /* 0x000fe2000000000f */
[----:B0--3--:R-:W-:Y:S06]  /*3870*/  @!P0 BRA `(.L_x_3242) ;  /* 0x0000000000148947 */ /* 0x009fec0003800000 */
[-C--:B------:R-:W-:Y:S02]  /*3880*/  MOV R15, R13.reuse ;  /* 0x0000000d000f7202 */ /* 0x080fe40000000f00 */
[----:B------:R-:W-:Y:S02]  /*3890*/  MOV R34, R13 ;  /* 0x0000000d00227202 */ /* 0x000fe40000000f00 */
[----:B------:R-:W-:-:S07]  /*38a0*/  MOV R22, 0x38c0 ;  /* 0x000038c000167802 */ /* 0x000fce0000000f00 */
[----:B------:R-:W-:Y:S05]  /*38b0*/  CALL.REL.NOINC `($__internal_2_$__cuda_sm3x_div_rn_noftz_f32_slowpath) ;  /* 0x0000004c008c7944 */ /* 0x000fea0003c00000 */
[----:B------:R-:W-:-:S07]  /*38c0*/  MOV R25, R15 ;  /* 0x0000000f00197202 */ /* 0x000fce0000000f00 */
.L_x_3242:
[----:B------:R-:W-:Y:S05]  /*38d0*/  BSYNC.RECONVERGENT B4 ;  /* 0x0000000000047941 */ /* 0x000fea0003800200 */
.L_x_3241:
        /* <DEDUP_REMOVED lines=16> */
.L_x_3244:
[----:B------:R-:W-:Y:S05]  /*39e0*/  BSYNC.RECONVERGENT B4 ;  /* 0x0000000000047941 */ /* 0x000fea0003800200 */
.L_x_3243:
        /* <DEDUP_REMOVED lines=16> */
.L_x_3246:
[----:B------:R-:W-:Y:S05]  /*3af0*/  BSYNC.RECONVERGENT B4 ;  /* 0x0000000000047941 */ /* 0x000fea0003800200 */
.L_x_3245:
        /* <DEDUP_REMOVED lines=15> */
.L_x_3248:
[----:B------:R-:W-:Y:S05]  /*3bf0*/  BSYNC.RECONVERGENT B4 ;  /* 0x0000000000047941 */ /* 0x000fea0003800200 */
.L_x_3247:
        /* <DEDUP_REMOVED lines=10> */
[----:B------:R-:W-:Y:S02]  /*3ca0*/  IADD3 R13, PT, PT, R1, 0x28, RZ ;  /* 0x00000028010d7810 */ /* 0x000fe40007ffe0ff */
[----:B------:R-:W-:-:S07]  /*3cb0*/  IADD3 R15, PT, PT, -R15, RZ, RZ ;  /* 0x000000ff0f0f7210 */ /* 0x000fce0007ffe1ff */
.L_x_3254:
        /* <DEDUP_REMOVED lines=14> */
[----:B-----5:R-:W-:Y:S02]  /*3da0*/  FFMA R28, -R21, R28, R30 ;  /* 0x0000001c151c7223 */ /* 0x020fe4000000011e */
[----:B------:R-:W3:Y:S04]  /*3db0*/  LDL R21, [R13] ;  /* 0x000000000d157983 */ /* 0x000ee80000100800 */
[----:B------:R4:W-:Y:S04]  /*3dc0*/  STL [R13+-0x10], R28 ;  /* 0xfffff01c0d007387 */ /* 0x0009e80000100800 */
[----:B0-----:R-:W3:Y:S04]  /*3dd0*/  LDL R22, [R16+0xc] ;  /* 0x00000c0010167983 */ /* 0x001ee80000100800 */
[----:B------:R-:W5:Y:S01]  /*3de0*/  LDL R30, [R13+0x4] ;  /* 0x000004000d1e7983 */ /* 0x000f620000100800 */
[----:B---3--:R-:W-:-:S05]  /*3df0*/  FFMA R22, -R21, R22, R21 ;  /* 0x0000001615167223 */ /* 0x008fca0000000115 */
[----:B------:R-:W-:Y:S04]  /*3e00*/  STL [R13], R22 ;  /* 0x000000160d007387 */ /* 0x000fe80000100800 */
[----:B-1----:R-:W5:Y:S02]  /*3e10*/  LDL R24, [R16+0x10] ;  /* 0x0000100010187983 */ /* 0x002f640000100800 */
[----:B-----5:R-:W-:Y:S02]  /*3e20*/  FFMA R24, -R21, R24, R30 ;  /* 0x0000001815187223 */ /* 0x020fe4000000011e */
[----:B------:R-:W3:Y:S04]  /*3e30*/  LDL R30, [R13+0x8] ;  /* 0x000008000d1e7983 */ /* 0x000ee80000100800 */
[----:B------:R-:W-:Y:S04]  /*3e40*/  STL [R13+0x4], R24 ;  /* 0x000004180d007387 */ /* 0x000fe80000100800 */
[----:B--2---:R-:W3:Y:S01]  /*3e50*/  LDL R26, [R16+0x14] ;  /* 0x00001400101a7983 */ /* 0x004ee20000100800 */
[----:B------:R-:W-:Y:S01]  /*3e60*/  IADD3 R15, PT, PT, R15, 0x2, RZ ;  /* 0x000000020f0f7810 */ /* 0x000fe20007ffe0ff */
[----:B---3--:R-:W-:-:S02]  /*3e70*/  FFMA R26, -R21, R26, R30 ;  /* 0x0000001a151a7223 */ /* 0x008fc4000000011e */
[----:B------:R-:W2:Y:S04]  /*3e80*/  LDL R30, [R13+0xc] ;  /* 0x00000c000d1e7983 */ /* 0x000ea80000100800 */
[----:B------:R-:W-:Y:S04]  /*3e90*/  STL [R13+0x8], R26 ;  /* 0x0000081a0d007387 */ /* 0x000fe80000100800 */
[----:B----4-:R-:W2:Y:S01]  /*3ea0*/  LDL R28, [R16+0x18] ;  /* 0x00001800101c7983 */ /* 0x010ea20000100800 */
[----:B------:R-:W-:Y:S01]  /*3eb0*/  ISETP.NE.AND P0, PT, R15, RZ, PT ;  /* 0x000000ff0f00720c */ /* 0x000fe20003f05270 */
[----:B--2---:R-:W-:-:S05]  /*3ec0*/  FFMA R28, -R21, R28, R30 ;  /* 0x0000001c151c7223 */ /* 0x004fca000000011e */
[----:B------:R0:W-:Y:S02]  /*3ed0*/  STL [R13+0xc], R28 ;  /* 0x00000c1c0d007387 */ /* 0x0001e40000100800 */
[----:B0-----:R-:W-:-:S05]  /*3ee0*/  IADD3 R13, PT, PT, R13, 0x38, RZ ;  /* 0x000000380d0d7810 */ /* 0x001fca0007ffe0ff */
[----:B------:R-:W-:Y:S05]  /*3ef0*/  @P0 BRA `(.L_x_3254) ;  /* 0xfffffffc00700947 */ /* 0x000fea000383ffff */
[----:B------:R-:W-:Y:S05]  /*3f00*/  BSYNC.RECONVERGENT B4 ;  /* 0x0000000000047941 */ /* 0x000fea0003800200 */
.L_x_3253:
[----:B------:R-:W-:-:S07]  /*3f10*/  LOP3.LUT R22, R18, 0x2, RZ, 0xc0, !PT ;  /* 0x0000000212167812 */ /* 0x000fce00078ec0ff */
.L_x_3252:
[----:B------:R-:W-:Y:S05]  /*3f20*/  BSYNC.RECONVERGENT B1 ;  /* 0x0000000000017941 */ /* 0x000fea0003800200 */
.L_x_3251:
[----:B------:R-:W-:-:S04]  /*3f30*/  LOP3.LUT R13, R18, 0x1, RZ, 0xc0, !PT ;  /* 0x00000001120d7812 */ /* 0x000fc800078ec0ff */
[----:B------:R-:W-:-:S13]  /*3f40*/  ISETP.NE.U32.AND P0, PT, R13, 0x1, PT ;  /* 0x000000010d00780c */ /* 0x000fda0003f05070 */
[----:B------:R-:W-:Y:S05]  /*3f50*/  @P0 BRA `(.L_x_3250) ;  /* 0x0000000000440947 */ /* 0x000fea0003800000 */
[----:B------:R-:W-:Y:S02]  /*3f60*/  IMAD R15, R22, 0x1c, R1 ;  /* 0x0000001c160f7824 */ /* 0x000fe400078e0201 */
        /* <DEDUP_REMOVED lines=14> */
[----:B-----5:R-:W-:-:S05]  /*4050*/  FFMA R28, -R13, R28, R30 ;  /* 0x0000001c0d1c7223 */ /* 0x020fca000000011e */
[----:B------:R0:W-:Y:S02]  /*4060*/  STL [R15+0x18], R28 ;  /* 0x0000181c0f007387 */ /* 0x0001e40000100800 */
.L_x_3250:
[----:B------:R-:W-:Y:S05]  /*4070*/  BSYNC.RECONVERGENT B0 ;  /* 0x0000000000007941 */ /* 0x000fea0003800200 */
.L_x_3249:
[----:B------:R-:W-:Y:S01]  /*4080*/  ISETP.NE.AND P0, PT, R18, 0x2, PT ;  /* 0x000000021200780c */ /* 0x000fe20003f05270 */
[----:B------:R-:W-:-:S12]  /*4090*/  BSSY.RECONVERGENT B0, `(.L_x_3255) ;  /* 0x0000040000007945 */ /* 0x000fd80003800200 */
[----:B------:R-:W-:Y:S05]  /*40a0*/  @!P0 BRA `(.L_x_3256) ;  /* 0x0000000000f88947 */ /* 0x000fea0003800000 */
[C---:B------:R-:W-:Y:S01]  /*40b0*/  ISETP.NE.AND P0, PT, R18.reuse, RZ, PT ;  /* 0x000000ff1200720c */ /* 0x040fe20003f05270 */
[----:B------:R-:W-:Y:S01]  /*40c0*/  BSSY.RECONVERGENT B1, `(.L_x_3257) ;  /* 0x0000015000017945 */ /* 0x000fe20003800200 */
[----:B------:R-:W-:Y:S02]  /*40d0*/  ISETP.NE.AND P1, PT, R18, 0x1, PT ;  /* 0x000000011200780c */ /* 0x000fe40003f25270 */
[----:B0-----:R-:W-:-:S09]  /*40e0*/  MOV R22, RZ ;  /* 0x000000ff00167202 */ /* 0x001fd20000000f00 */
[----:B------:R-:W-:Y:S05]  /*40f0*/  @!P0 BRA `(.L_x_3258) ;  /* 0x0000000000448947 */ /* 0x000fea0003800000 */
[----:B------:R-:W2:Y:S04]  /*4100*/  LDL R13, [R16+0x28] ;  /* 0x00002800100d7983 */ /* 0x000ea80000100800 */
[----:B------:R-:W2:Y:S04]  /*4110*/  LDL R28, [R16+0x14] ;  /* 0x00001400101c7983 */ /* 0x000ea80000100800 */
[----:B------:R-:W2:Y:S04]  /*4120*/  LDL R15, [R16+0x30] ;  /* 0x00003000100f7983 */ /* 0x000ea80000100800 */
[----:B------:R-:W3:Y:S04]  /*4130*/  LDL R24, [R16+0x10] ;  /* 0x0000100010187983 */ /* 0x000ee80000100800 */
[----:B------:R-:W3:Y:S04]  /*4140*/  LDL R26, [R16+0x2c] ;  /* 0x00002c00101a7983 */ /* 0x000ee80000100800 */
[----:B------:R-:W4:Y:S04]  /*4150*/  LDL R22, [R16+0xc] ;  /* 0x00000c0010167983 */ /* 0x000f280000100800 */
[----:B------:R-:W5:Y:S04]  /*4160*/  LDL R30, [R16+0x18] ;  /* 0x00001800101e7983 */ /* 0x000f680000100800 */
[----:B------:R-:W5:Y:S01]  /*4170*/  LDL R25, [R16+0x34] ;  /* 0x0000340010197983 */ /* 0x000f620000100800 */
[C---:B--2---:R-:W-:Y:S01]  /*4180*/  FFMA R23, -R13.reuse, R28, R15 ;  /* 0x0000001c0d177223 */ /* 0x044fe2000000010f */
[C---:B---3--:R-:W-:Y:S01]  /*4190*/  FFMA R21, -R13.reuse, R24, R26 ;  /* 0x000000180d157223 */ /* 0x048fe2000000011a */
[----:B----4-:R-:W-:-:S04]  /*41a0*/  FFMA R15, -R13, R22, R13 ;  /* 0x000000160d0f7223 */ /* 0x010fc8000000010d */
[----:B------:R0:W-:Y:S01]  /*41b0*/  STL [R16+0x2c], R21 ;  /* 0x00002c1510007387 */ /* 0x0001e20000100800 */
[----:B-----5:R-:W-:-:S03]  /*41c0*/  FFMA R25, -R13, R30, R25 ;  /* 0x0000001e0d197223 */ /* 0x020fc60000000119 */
[----:B------:R0:W-:Y:S04]  /*41d0*/  STL [R16+0x30], R23 ;  /* 0x0000301710007387 */ /* 0x0001e80000100800 */
[----:B------:R0:W-:Y:S04]  /*41e0*/  STL [R16+0x28], R15 ;  /* 0x0000280f10007387 */ /* 0x0001e80000100800 */
[----:B------:R0:W-:Y:S01]  /*41f0*/  STL [R16+0x34], R25 ;  /* 0x0000341910007387 */ /* 0x0001e20000100800 */
[----:B------:R-:W-:-:S07]  /*4200*/  HFMA2 R22, -RZ, RZ, 0, 1.1920928955078125e-07 ;  /* 0x00000002ff167431 */ /* 0x000fce00000001ff */
.L_x_3258:
[----:B------:R-:W-:Y:S05]  /*4210*/  BSYNC.RECONVERGENT B1 ;  /* 0x0000000000017941 */ /* 0x000fea0003800200 */
.L_x_3257:
[----:B------:R-:W-:Y:S05]  /*4220*/  @!P1 BRA `(.L_x_3256) ;  /* 0x0000000000989947 */ /* 0x000fea0003800000 */
[----:B------:R-:W-:-:S05]  /*4230*/  IMAD R13, R22, 0x1c, R1 ;  /* 0x0000001c160d7824 */ /* 0x000fca00078e0201 */
[----:B------:R-:W-:-:S07]  /*4240*/  IADD3 R13, PT, PT, R13, 0x50, RZ ;  /* 0x000000500d0d7810 */ /* 0x000fce0007ffe0ff */
.L_x_3259:
[----:B0-----:R-:W2:Y:S04]  /*4250*/  LDL R15, [R13+-0x28] ;  /* 0xffffd8000d0f7983 */ /* 0x001ea80000100800 */
        /* <DEDUP_REMOVED lines=14> */
[----:B------:R-:W3:Y:S04]  /*4340*/  LDL R15, [R13+-0xc] ;  /* 0xfffff4000d0f7983 */ /* 0x000ee80000100800 */
[----:B------:R4:W-:Y:S04]  /*4350*/  STL [R13+-0x1c], R30 ;  /* 0xffffe41e0d007387 */ /* 0x0009e80000100800 */
[----:B0-----:R-:W3:Y:S04]  /*4360*/  LDL R24, [R16+0xc] ;  /* 0x00000c0010187983 */ /* 0x001ee80000100800 */
[----:B------:R-:W5:Y:S01]  /*4370*/  LDL R32, [R13+-0x8] ;  /* 0xfffff8000d207983 */ /* 0x000f620000100800 */
[----:B---3--:R-:W-:-:S05]  /*4380*/  FFMA R24, -R15, R24, R15 ;  /* 0x000000180f187223 */ /* 0x008fca000000010f */
[----:B------:R-:W-:Y:S04]  /*4390*/  STL [R13+-0xc], R24 ;  /* 0xfffff4180d007387 */ /* 0x000fe80000100800 */
[----:B-1----:R-:W5:Y:S02]  /*43a0*/  LDL R26, [R16+0x10] ;  /* 0x00001000101a7983 */ /* 0x002f640000100800 */
[C---:B-----5:R-:W-:Y:S02]  /*43b0*/  FFMA R26, -R15.reuse, R26, R32 ;  /* 0x0000001a0f1a7223 */ /* 0x060fe40000000120 */
[----:B------:R-:W3:Y:S04]  /*43c0*/  LDL R32, [R13+-0x4] ;  /* 0xfffffc000d207983 */ /* 0x000ee80000100800 */
[----:B------:R-:W-:Y:S04]  /*43d0*/  STL [R13+-0x8], R26 ;  /* 0xfffff81a0d007387 */ /* 0x000fe80000100800 */
[----:B--2---:R-:W3:Y:S01]  /*43e0*/  LDL R28, [R16+0x14] ;  /* 0x00001400101c7983 */ /* 0x004ee20000100800 */
[----:B------:R-:W-:Y:S01]  /*43f0*/  IADD3 R22, PT, PT, R22, 0x2, RZ ;  /* 0x0000000216167810 */ /* 0x000fe20007ffe0ff */
[----:B---3--:R-:W-:-:S02]  /*4400*/  FFMA R28, -R15, R28, R32 ;  /* 0x0000001c0f1c7223 */ /* 0x008fc40000000120 */
[----:B------:R-:W2:Y:S04]  /*4410*/  LDL R32, [R13] ;  /* 0x000000000d207983 */ /* 0x000ea80000100800 */
[----:B------:R-:W-:Y:S04]  /*4420*/  STL [R13+-0x4], R28 ;  /* 0xfffffc1c0d007387 */ /* 0x000fe80000100800 */
[----:B----4-:R-:W2:Y:S01]  /*4430*/  LDL R30, [R16+0x18] ;  /* 0x00001800101e7983 */ /* 0x010ea20000100800 */
[----:B------:R-:W-:Y:S01]  /*4440*/  ISETP.NE.AND P0, PT, R22, 0x2, PT ;  /* 0x000000021600780c */ /* 0x000fe20003f05270 */
[----:B--2---:R-:W-:-:S05]  /*4450*/  FFMA R30, -R15, R30, R32 ;  /* 0x0000001e0f1e7223 */ /* 0x004fca0000000120 */
[----:B------:R0:W-:Y:S02]  /*4460*/  STL [R13], R30 ;  /* 0x0000001e0d007387 */ /* 0x0001e40000100800 */
[----:B0-----:R-:W-:-:S05]  /*4470*/  IADD3 R13, PT, PT, R13, 0x38, RZ ;  /* 0x000000380d0d7810 */ /* 0x001fca0007ffe0ff */
[----:B------:R-:W-:Y:S05]  /*4480*/  @P0 BRA `(.L_x_3259) ;  /* 0xfffffffc00700947 */ /* 0x000fea000383ffff */
.L_x_3256:
[----:B------:R-:W-:Y:S05]  /*4490*/  BSYNC.RECONVERGENT B0 ;  /* 0x0000000000007941 */ /* 0x000fea0003800200 */
.L_x_3255:
[----:B0-----:R-:W-:-:S07]  /*44a0*/  IADD3 R24, PT, PT, R18, 0x1, RZ ;  /* 0x0000000112187810 */ /* 0x001fce0007ffe0ff */
.L_x_3240:
[----:B------:R-:W-:Y:S05]  /*44b0*/  BSYNC.RECONVERGENT B3 ;  /* 0x0000000000037941 */ /* 0x000fea0003800200 */
.L_x_3238:
[----:B------:R-:W-:-:S13]  /*44c0*/  ISETP.GT.U32.AND P0, PT, R24, 0x2, PT ;  /* 0x000000021800780c */ /* 0x000fda0003f04070 */
[----:B------:R-:W-:Y:S05]  /*44d0*/  @P0 BRA `(.L_x_3235) ;  /* 0x0000003400e80947 */ /* 0x000fea0003800000 */
[----:B01----:R-:W-:-:S05]  /*44e0*/  IMAD R16, R24, 0x1c, R1 ;  /* 0x0000001c18107824 */ /* 0x003fca00078e0201 */
[----:B--23--:R-:W2:Y:S01]  /*44f0*/  LDL R29, [R16+0x10] ;  /* 0x00001000101d7983 */ /* 0x00cea20000100800 */
[----:B------:R-:W-:Y:S01]  /*4500*/  ISETP.NE.AND P1, PT, R24, 0x2, PT ;  /* 0x000000021800780c */ /* 0x000fe20003f25270 */
[----:B------:R-:W-:Y:S01]  /*4510*/  BSSY.RECONVERGENT B0, `(.L_x_3260) ;  /* 0x0000010000007945 */ /* 0x000fe20003800200 */
[----:B------:R-:W-:Y:S02]  /*4520*/  IMAD.MOV.U32 R22, RZ, RZ, 0x2 ;  /* 0x00000002ff167424 */ /* 0x000fe400078e00ff */
[----:B--2---:R-:W-:-:S09]  /*4530*/  FADD R18, |R29|, -RZ ;  /* 0x800000ff1d127221 */ /* 0x004fd20000000200 */
[----:B------:R-:W-:Y:S05]  /*4540*/  @!P1 BRA `(.L_x_3261) ;  /* 0x0000000000309947 */ /* 0x000fea0003800000 */
[----:B------:R-:W-:Y:S01]  /*4550*/  ISETP.NE.AND P3, PT, R24, 0x1, PT ;  /* 0x000000011800780c */ /* 0x000fe20003f65270 */
[----:B------:R-:W2:-:S12]  /*4560*/  LDL R13, [R16+0x2c] ;  /* 0x00002c00100d7983 */ /* 0x000e980000100800 */
[----:B------:R-:W3:Y:S01]  /*4570*/  @P3 LDL R15, [R16+0x48] ;  /* 0x00004800100f3983 */ /* 0x000ee20000100800 */
[----:B------:R-:W-:Y:S02]  /*4580*/  PLOP3.LUT P0, PT, PT, PT, PT, 0x80, 0x8 ;  /* 0x000000000008781c */ /* 0x000fe40003f0f070 */
[----:B------:R-:W-:Y:S02]  /*4590*/  IADD3 R22, PT, PT, R24, 0x1, RZ ;  /* 0x0000000118167810 */ /* 0x000fe40007ffe0ff */
[----:B--2---:R-:W-:-:S04]  /*45a0*/  FSETP.GEU.AND P2, PT, R18, |R13|, PT ;  /* 0x4000000d1200720b */ /* 0x004fc80003f4e000 */
[----:B------:R-:W-:-:S04]  /*45b0*/  FSEL R18, |R13|, R18, !P2 ;  /* 0x000000120d127208 */ /* 0x000fc80005000200 */
[----:B---3--:R-:W-:-:S05]  /*45c0*/  @P3 FSETP.GEU.AND P4, PT, R18, |R15|, PT ;  /* 0x4000000f1200320b */ /* 0x008fca0003f8e000 */
[----:B------:R-:W-:Y:S02]  /*45d0*/  @P2 IADD3 R22, PT, PT, R24, RZ, RZ ;  /* 0x000000ff18162210 */ /* 0x000fe40007ffe0ff */
[----:B------:R-:W-:Y:S02]  /*45e0*/  @P3 PLOP3.LUT P0, PT, P4, PT, PT, 0x80, 0x8 ;  /* 0x000000000008381c */ /* 0x000fe4000270f070 */
[----:B------:R-:W-:-:S11]  /*45f0*/  @P3 FSEL R18, |R15|, R18, !P4 ;  /* 0x000000120f123208 */ /* 0x000fd60006000200 */
[----:B------:R-:W-:-:S07]  /*4600*/  @!P0 IADD3 R22, PT, PT, R24, 0x2, RZ ;  /* 0x0000000218168810 */ /* 0x000fce0007ffe0ff */
.L_x_3261:
[----:B------:R-:W-:Y:S05]  /*4610*/  BSYNC.RECONVERGENT B0 ;  /* 0x0000000000007941 */ /* 0x000fea0003800200 */
.L_x_3260:
        /* <DEDUP_REMOVED lines=13> */
.L_x_3263:
[----:B------:R-:W-:Y:S01]  /*46f0*/  IMAD R22, R22, 0x1c, R1 ;  /* 0x0000001c16167824 */ /* 0x000fe200078e0201 */
[----:B------:R-:W2:Y:S04]  /*4700*/  LDL R15, [R16+0x14] ;  /* 0x00001400100f7983 */ /* 0x000ea80000100800 */
[----:B------:R-:W3:Y:S04]  /*4710*/  LDL R23, [R22+0x10] ;  /* 0x0000100016177983 */ /* 0x000ee80000100800 */
[----:B------:R-:W4:Y:S04]  /*4720*/  LDL R21, [R16+0x18] ;  /* 0x0000180010157983 */ /* 0x000f280000100800 */
[----:B---3--:R0:W-:Y:S04]  /*4730*/  STL [R16+0x10], R23 ;  /* 0x0000101710007387 */ /* 0x0081e80000100800 */
[----:B------:R-:W3:Y:S04]  /*4740*/  LDL R25, [R22+0x14] ;  /* 0x0000140016197983 */ /* 0x000ee80000100800 */
[----:B------:R-:W-:Y:S04]  /*4750*/  STL [R22+0x10], R29 ;  /* 0x0000101d16007387 */ /* 0x000fe80000100800 */
[----:B---3--:R1:W-:Y:S04]  /*4760*/  STL [R16+0x14], R25 ;  /* 0x0000141910007387 */ /* 0x0083e80000100800 */
[----:B------:R-:W3:Y:S04]  /*4770*/  LDL R27, [R22+0x18] ;  /* 0x00001800161b7983 */ /* 0x000ee80000100800 */
[----:B--2---:R2:W-:Y:S04]  /*4780*/  STL [R22+0x14], R15 ;  /* 0x0000140f16007387 */ /* 0x0045e80000100800 */
[----:B---3--:R2:W-:Y:S04]  /*4790*/  STL [R16+0x18], R27 ;  /* 0x0000181b10007387 */ /* 0x0085e80000100800 */
[----:B----4-:R2:W-:Y:S04]  /*47a0*/  STL [R22+0x18], R21 ;  /* 0x0000181516007387 */ /* 0x0105e80000100800 */
[----:B------:R-:W3:Y:S01]  /*47b0*/  LDL R13, [R16+0x10] ;  /* 0x00001000100d7983 */ /* 0x000ee20000100800 */
[----:B------:R-:W-:Y:S01]  /*47c0*/  BSSY.RECONVERGENT B4, `(.L_x_3265) ;  /* 0x000000e000047945 */ /* 0x000fe20003800200 */
[----:B---3--:R-:W0:Y:S08]  /*47d0*/  MUFU.RCP R18, R13 ;  /* 0x0000000d00127308 */ /* 0x008e300000001000 */
[----:B------:R-:W3:Y:S01]  /*47e0*/  FCHK P0, R13, R13 ;  /* 0x0000000d0d007302 */ /* 0x000ee20000000000 */
[----:B0-----:R-:W-:-:S04]  /*47f0*/  FFMA R23, -R13, R18, 1 ;  /* 0x3f8000000d177423 */ /* 0x001fc80000000112 */
[----:B------:R-:W-:-:S04]  /*4800*/  FFMA R18, R18, R23, R18 ;  /* 0x0000001712127223 */ /* 0x000fc80000000012 */
[----:B------:R-:W-:-:S04]  /*4810*/  FFMA R23, R13, R18, RZ ;  /* 0x000000120d177223 */ /* 0x000fc800000000ff */
[----:B-1----:R-:W-:-:S04]  /*4820*/  FFMA R25, -R13, R23, R13 ;  /* 0x000000170d197223 */ /* 0x002fc8000000010d */
[----:B------:R-:W-:Y:S01]  /*4830*/  FFMA R23, R18, R25, R23 ;  /* 0x0000001912177223 */ /* 0x000fe20000000017 */
[----:B--23--:R-:W-:Y:S06]  /*4840*/  @!P0 BRA `(.L_x_3266) ;  /* 0x0000000000148947 */ /* 0x00cfec0003800000 */
[-C--:B------:R-:W-:Y:S02]  /*4850*/  MOV R15, R13.reuse ;  /* 0x0000000d000f7202 */ /* 0x080fe40000000f00 */
[----:B------:R-:W-:Y:S02]  /*4860*/  MOV R34, R13 ;  /* 0x0000000d00227202 */ /* 0x000fe40000000f00 */
[----:B------:R-:W-:-:S07]  /*4870*/  MOV R22, 0x4890 ;  /* 0x0000489000167802 */ /* 0x000fce0000000f00 */
[----:B------:R-:W-:Y:S05]  /*4880*/  CALL.REL.NOINC `($__internal_2_$__cuda_sm3x_div_rn_noftz_f32_slowpath) ;  /* 0x0000003c00987944 */ /* 0x000fea0003c00000 */
[----:B------:R-:W-:-:S07]  /*4890*/  MOV R23, R15 ;  /* 0x0000000f00177202 */ /* 0x000fce0000000f00 */
.L_x_3266:
[----:B------:R-:W-:Y:S05]  /*48a0*/  BSYNC.RECONVERGENT B4 ;  /* 0x0000000000047941 */ /* 0x000fea0003800200 */
.L_x_3265:
        /* <DEDUP_REMOVED lines=16> */
.L_x_3268:
[----:B------:R-:W-:Y:S05]  /*49b0*/  BSYNC.RECONVERGENT B4 ;  /* 0x0000000000047941 */ /* 0x000fea0003800200 */
.L_x_3267:
        /* <DEDUP_REMOVED lines=15> */
.L_x_3270:
[----:B------:R-:W-:Y:S05]  /*4ab0*/  BSYNC.RECONVERGENT B4 ;  /* 0x0000000000047941 */ /* 0x000fea0003800200 */
.L_x_3269:
        /* <DEDUP_REMOVED lines=9> */
[----:B------:R-:W-:Y:S03]  /*4b50*/  BSSY.RECONVERGENT B4, `(.L_x_3275) ;  /* 0x0000022000047945 */ /* 0x000fe60003800200 */
[----:B------:R-:W-:-:S04]  /*4b60*/  SHF.R.U32.HI R13, RZ, 0x1, R13 ;  /* 0x00000001ff0d7819 */ /* 0x000fc8000001160d */
[----:B------:R-:W-:-:S04]  /*4b70*/  SHF.L.U32 R13, R13, 0x1, RZ ;  /* 0x000000010d0d7819 */ /* 0x000fc800000006ff */
[----:B------:R-:W-:Y:S02]  /*4b80*/  LOP3.LUT R15, R13, 0x2, RZ, 0xe2, !PT ;  /* 0x000000020d0f7812 */ /* 0x000fe400078ee2ff */
[----:B------:R-:W-:Y:S02]  /*4b90*/  MOV R13, R11 ;  /* 0x0000000b000d7202 */ /* 0x000fe40000000f00 */
[----:B------:R-:W-:-:S07]  /*4ba0*/  IADD3 R15, PT, PT, -R15, RZ, RZ ;  /* 0x000000ff0f0f7210 */ /* 0x000fce0007ffe1ff */
.L_x_3276:
[----:B------:R-:W2:Y:S04]  /*4bb0*/  LDL R18, [R13+-0x24] ;  /* 0xffffdc000d127983 */ /* 0x000ea80000100800 */
[----:B------:R-:W2:Y:S04]  /*4bc0*/  LDL R21, [R16+0x10] ;  /* 0x0000100010157983 */ /* 0x000ea80000100800 */
[----:B------:R-:W3:Y:S04]  /*4bd0*/  LDL R23, [R13+-0x20] ;  /* 0xffffe0000d177983 */ /* 0x000ee80000100800 */
[----:B------:R-:W4:Y:S01]  /*4be0*/  LDL R30, [R13+-0x4] ;  /* 0xfffffc000d1e7983 */ /* 0x000f220000100800 */
[----:B--2---:R-:W-:-:S05]  /*4bf0*/  FFMA R22, -R18, R21, R18 ;  /* 0x0000001512167223 */ /* 0x004fca0000000112 */
[----:B------:R0:W-:Y:S04]  /*4c00*/  STL [R13+-0x24], R22 ;  /* 0xffffdc160d007387 */ /* 0x0001e80000100800 */
[----:B------:R-:W3:Y:S02]  /*4c10*/  LDL R21, [R16+0x14] ;  /* 0x0000140010157983 */ /* 0x000ee40000100800 */
[C---:B---3--:R-:W-:Y:S02]  /*4c20*/  FFMA R26, -R18.reuse, R21, R23 ;  /* 0x00000015121a7223 */ /* 0x048fe40000000117 */
[----:B------:R-:W2:Y:S04]  /*4c30*/  LDL R23, [R13+-0x1c] ;  /* 0xffffe4000d177983 */ /* 0x000ea80000100800 */
[----:B------:R1:W-:Y:S04]  /*4c40*/  STL [R13+-0x20], R26 ;  /* 0xffffe01a0d007387 */ /* 0x0003e80000100800 */
[----:B------:R-:W2:Y:S02]  /*4c50*/  LDL R21, [R16+0x18] ;  /* 0x0000180010157983 */ /* 0x000ea40000100800 */
[----:B--2---:R-:W-:-:S02]  /*4c60*/  FFMA R18, -R18, R21, R23 ;  /* 0x0000001512127223 */ /* 0x004fc40000000117 */
[----:B------:R-:W2:Y:S04]  /*4c70*/  LDL R21, [R13+-0x8] ;  /* 0xfffff8000d157983 */ /* 0x000ea80000100800 */
[----:B------:R-:W-:Y:S04]  /*4c80*/  STL [R13+-0x1c], R18 ;  /* 0xffffe4120d007387 */ /* 0x000fe80000100800 */
[----:B------:R-:W2:Y:S02]  /*4c90*/  LDL R28, [R16+0x10] ;  /* 0x00001000101c7983 */ /* 0x000ea40000100800 */
[----:B--2---:R-:W-:-:S05]  /*4ca0*/  FFMA R28, -R21, R28, R21 ;  /* 0x0000001c151c7223 */ /* 0x004fca0000000115 */
[----:B------:R-:W-:Y:S04]  /*4cb0*/  STL [R13+-0x8], R28 ;  /* 0xfffff81c0d007387 */ /* 0x000fe80000100800 */
[----:B0-----:R-:W4:Y:S01]  /*4cc0*/  LDL R22, [R16+0x14] ;  /* 0x0000140010167983 */ /* 0x001f220000100800 */
[----:B------:R-:W-:Y:S02]  /*4cd0*/  VIADD R15, R15, 0x2 ;  /* 0x000000020f0f7836 */ /* 0x000fe40000000000 */
[----:B----4-:R-:W-:Y:S02]  /*4ce0*/  FFMA R22, -R21, R22, R30 ;  /* 0x0000001615167223 */ /* 0x010fe4000000011e */
[----:B------:R-:W2:Y:S04]  /*4cf0*/  LDL R30, [R13] ;  /* 0x000000000d1e7983 */ /* 0x000ea80000100800 */
[----:B------:R-:W-:Y:S04]  /*4d00*/  STL [R13+-0x4], R22 ;  /* 0xfffffc160d007387 */ /* 0x000fe80000100800 */
[----:B-1----:R-:W2:Y:S01]  /*4d10*/  LDL R26, [R16+0x18] ;  /* 0x00001800101a7983 */ /* 0x002ea20000100800 */
[----:B------:R-:W-:Y:S01]  /*4d20*/  ISETP.NE.AND P0, PT, R15, RZ, PT ;  /* 0x000000ff0f00720c */ /* 0x000fe20003f05270 */
[----:B--2---:R-:W-:-:S05]  /*4d30*/  FFMA R26, -R21, R26, R30 ;  /* 0x0000001a151a7223 */ /* 0x004fca000000011e */
[----:B------:R0:W-:Y:S02]  /*4d40*/  STL [R13], R26 ;  /* 0x0000001a0d007387 */ /* 0x0001e40000100800 */
[----:B0-----:R-:W-:-:S05]  /*4d50*/  IADD3 R13, PT, PT, R13, 0x38, RZ ;  /* 0x000000380d0d7810 */ /* 0x001fca0007ffe0ff */
[----:B------:R-:W-:Y:S05]  /*4d60*/  @P0 BRA `(.L_x_3276) ;  /* 0xfffffffc00900947 */ /* 0x000fea000383ffff */
[----:B------:R-:W-:Y:S05]  /*4d70*/  BSYNC.RECONVERGENT B4 ;  /* 0x0000000000047941 */ /* 0x000fea0003800200 */
.L_x_3275:
[----:B------:R-:W-:-:S07]  /*4d80*/  LOP3.LUT R18, R24, 0x2, RZ, 0xc0, !PT ;  /* 0x0000000218127812 */ /* 0x000fce00078ec0ff */
.L_x_3274:
[----:B------:R-:W-:Y:S05]  /*4d90*/  BSYNC.RECONVERGENT B1 ;  /* 0x0000000000017941 */ /* 0x000fea0003800200 */
.L_x_3273:
[----:B------:R-:W-:-:S04]  /*4da0*/  LOP3.LUT R13, R24, 0x1, RZ, 0xc0, !PT ;  /* 0x00000001180d7812 */ /* 0x000fc800078ec0ff */
[----:B------:R-:W-:-:S13]  /*4db0*/  ISETP.NE.U32.AND P0, PT, R13, 0x1, PT ;  /* 0x000000010d00780c */ /* 0x000fda0003f05070 */
[----:B------:R-:W-:Y:S05]  /*4dc0*/  @P0 BRA `(.L_x_3272) ;  /* 0x0000000000340947 */ /* 0x000fea0003800000 */
[----:B------:R-:W-:Y:S02]  /*4dd0*/  IMAD R15, R18, 0x1c, R1 ;  /* 0x0000001c120f7824 */ /* 0x000fe400078e0201 */
[----:B------:R-:W2:Y:S04]  /*4de0*/  LDL R18, [R16+0x10] ;  /* 0x0000100010127983 */ /* 0x000ea80000100800 */
[----:B------:R-:W2:Y:S04]  /*4df0*/  LDL R13, [R15+0x10] ;  /* 0x000010000f0d7983 */ /* 0x000ea80000100800 */
[----:B------:R-:W3:Y:S04]  /*4e00*/  LDL R26, [R15+0x14] ;  /* 0x000014000f1a7983 */ /* 0x000ee80000100800 */
[----:B------:R-:W4:Y:S01]  /*4e10*/  LDL R28, [R15+0x18] ;  /* 0x000018000f1c7983 */ /* 0x000f220000100800 */
[----:B--2---:R-:W-:-:S05]  /*4e20*/  FFMA R18, -R13, R18, R13 ;  /* 0x000000120d127223 */ /* 0x004fca000000010d */
[----:B------:R0:W-:Y:S04]  /*4e30*/  STL [R15+0x10], R18 ;  /* 0x000010120f007387 */ /* 0x0001e80000100800 */
[----:B------:R-:W3:Y:S02]  /*4e40*/  LDL R22, [R16+0x14] ;  /* 0x0000140010167983 */ /* 0x000ee40000100800 */
[----:B---3--:R-:W-:-:S05]  /*4e50*/  FFMA R22, -R13, R22, R26 ;  /* 0x000000160d167223 */ /* 0x008fca000000011a */
[----:B------:R0:W-:Y:S04]  /*4e60*/  STL [R15+0x14], R22 ;  /* 0x000014160f007387 */ /* 0x0001e80000100800 */
[----:B------:R-:W4:Y:S02]  /*4e70*/  LDL R26, [R16+0x18] ;  /* 0x00001800101a7983 */ /* 0x000f240000100800 */
[----:B----4-:R-:W-:-:S05]  /*4e80*/  FFMA R26, -R13, R26, R28 ;  /* 0x0000001a0d1a7223 */ /* 0x010fca000000011c */
[----:B------:R0:W-:Y:S02]  /*4e90*/  STL [R15+0x18], R26 ;  /* 0x0000181a0f007387 */ /* 0x0001e40000100800 */
.L_x_3272:
[----:B------:R-:W-:Y:S05]  /*4ea0*/  BSYNC.RECONVERGENT B0 ;  /* 0x0000000000007941 */ /* 0x000fea0003800200 */
.L_x_3271:
        /* <DEDUP_REMOVED lines=12> */
[----:B------:R-:W4:Y:S04]  /*4f70*/  LDL R28, [R16+0x18] ;  /* 0x00001800101c7983 */ /* 0x000f280000100800 */
[----:B------:R-:W4:Y:S01]  /*4f80*/  LDL R23, [R16+0x34] ;  /* 0x0000340010177983 */ /* 0x000f220000100800 */
[C---:B--2---:R-:W-:Y:S01]  /*4f90*/  FFMA R21, -R13.reuse, R22, R26 ;  /* 0x000000160d157223 */ /* 0x044fe2000000011a */
[----:B---3--:R-:W-:-:S04]  /*4fa0*/  FFMA R15, -R13, R18, R13 ;  /* 0x000000120d0f7223 */ /* 0x008fc8000000010d */
[----:B------:R0:W-:Y:S01]  /*4fb0*/  STL [R16+0x30], R21 ;  /* 0x0000301510007387 */ /* 0x0001e20000100800 */
[----:B------:R-:W-:-:S03]  /*4fc0*/  HFMA2 R18, -RZ, RZ, 0, 1.1920928955078125e-07 ;  /* 0x00000002ff127431 */ /* 0x000fc600000001ff */
[----:B------:R0:W-:Y:S01]  /*4fd0*/  STL [R16+0x2c], R15 ;  /* 0x00002c0f10007387 */ /* 0x0001e20000100800 */
[----:B----4-:R-:W-:-:S05]  /*4fe0*/  FFMA R23, -R13, R28, R23 ;  /* 0x0000001c0d177223 */ /* 0x010fca0000000117 */
[----:B------:R0:W-:Y:S02]  /*4ff0*/  STL [R16+0x34], R23 ;  /* 0x0000341710007387 */ /* 0x0001e40000100800 */
.L_x_3280:
[----:B------:R-:W-:Y:S05]  /*5000*/  BSYNC.RECONVERGENT B1 ;  /* 0x0000000000017941 */ /* 0x000fea0003800200 */
.L_x_3279:
[----:B------:R-:W-:Y:S05]  /*5010*/  @!P1 BRA `(.L_x_3278) ;  /* 0x0000000000789947 */ /* 0x000fea0003800000 */
[----:B------:R-:W-:-:S05]  /*5020*/  IMAD R13, R18, 0x1c, R1 ;  /* 0x0000001c120d7824 */ /* 0x000fca00078e0201 */
[----:B------:R-:W-:-:S07]  /*5030*/  IADD3 R13, PT, PT, R13, 0x50, RZ ;  /* 0x000000500d0d7810 */ /* 0x000fce0007ffe0ff */
.L_x_3281:
        /* <DEDUP_REMOVED lines=11> */
[----:B----4-:R-:W-:Y:S02]  /*50f0*/  FFMA R28, -R15, R28, R30 ;  /* 0x0000001c0f1c7223 */ /* 0x010fe4000000011e */
[----:B------:R-:W2:Y:S04]  /*5100*/  LDL R15, [R13+-0x8] ;  /* 0xfffff8000d0f7983 */ /* 0x000ea80000100800 */
[----:B------:R-:W-:Y:S04]  /*5110*/  STL [R13+-0x1c], R28 ;  /* 0xffffe41c0d007387 */ /* 0x000fe80000100800 */
[----:B------:R-:W2:Y:S02]  /*5120*/  LDL R30, [R16+0x10] ;  /* 0x00001000101e7983 */ /* 0x000ea40000100800 */
[----:B--2---:R-:W-:-:S05]  /*5130*/  FFMA R30, -R15, R30, R15 ;  /* 0x0000001e0f1e7223 */ /* 0x004fca000000010f */
[----:B------:R-:W-:Y:S04]  /*5140*/  STL [R13+-0x8], R30 ;  /* 0xfffff81e0d007387 */ /* 0x000fe80000100800 */
[----:B0-----:R-:W5:Y:S01]  /*5150*/  LDL R22, [R16+0x14] ;  /* 0x0000140010167983 */ /* 0x001f620000100800 */
[----:B------:R-:W-:Y:S01]  /*5160*/  IADD3 R18, PT, PT, R18, 0x2, RZ ;  /* 0x0000000212127810 */ /* 0x000fe20007ffe0ff */
[C---:B-----5:R-:W-:Y:S02]  /*5170*/  FFMA R22, -R15.reuse, R22, R32 ;  /* 0x000000160f167223 */ /* 0x060fe40000000120 */
[----:B------:R-:W2:Y:S04]  /*5180*/  LDL R32, [R13] ;  /* 0x000000000d207983 */ /* 0x000ea80000100800 */
[----:B------:R-:W-:Y:S04]  /*5190*/  STL [R13+-0x4], R22 ;  /* 0xfffffc160d007387 */ /* 0x000fe80000100800 */
[----:B-1----:R-:W2:Y:S01]  /*51a0*/  LDL R26, [R16+0x18] ;  /* 0x00001800101a7983 */ /* 0x002ea20000100800 */
[----:B------:R-:W-:Y:S01]  /*51b0*/  ISETP.NE.AND P0, PT, R18, 0x2, PT ;  /* 0x000000021200780c */ /* 0x000fe20003f05270 */
[----:B--2---:R-:W-:-:S05]  /*51c0*/  FFMA R26, -R15, R26, R32 ;  /* 0x0000001a0f1a7223 */ /* 0x004fca0000000120 */
[----:B------:R0:W-:Y:S02]  /*51d0*/  STL [R13], R26 ;  /* 0x0000001a0d007387 */ /* 0x0001e40000100800 */
[----:B0-----:R-:W-:-:S05]  /*51e0*/  IADD3 R13, PT, PT, R13, 0x38, RZ ;  /* 0x000000380d0d7810 */ /* 0x001fca0007ffe0ff */
[----:B------:R-:W-:Y:S05]  /*51f0*/  @P0 BRA `(.L_x_3281) ;  /* 0xfffffffc00900947 */ /* 0x000fea000383ffff */
.L_x_3278:
[----:B------:R-:W-:Y:S05]  /*5200*/  BSYNC.RECONVERGENT B0 ;  /* 0x0000000000007941 */ /* 0x000fea0003800200 */
.L_x_3277:
[----:B0-----:R-:W-:-:S07]  /*5210*/  IADD3 R18, PT, PT, R24, 0x1, RZ ;  /* 0x0000000118127810 */ /* 0x001fce0007ffe0ff */
.L_x_3264:
[----:B------:R-:W-:Y:S05]  /*5220*/  BSYNC.RECONVERGENT B3 ;  /* 0x0000000000037941 */ /* 0x000fea0003800200 */
.L_x_3262:
[----:B------:R-:W-:-:S13]  /*5230*/  ISETP.GT.U32.AND P0, PT, R18, 0x2, PT ;  /* 0x000000021200780c */ /* 0x000fda0003f04070 */
[----:B------:R-:W-:Y:S05]  /*5240*/  @P0 BRA `(.L_x_3235) ;  /* 0x00000028008c0947 */ /* 0x000fea0003800000 */
[----:B01----:R-:W-:-:S05]  /*5250*/  IMAD R16, R18, 0x1c, R1 ;  /* 0x0000001c12107824 */ /* 0x003fca00078e0201 */
[----:B------:R-:W2:Y:S01]  /*5260*/  LDL R27, [R16+0x14] ;  /* 0x00001400101b7983 */ /* 0x000ea20000100800 */
[----:B------:R-:W-:Y:S01]  /*5270*/  ISETP.NE.AND P1, PT, R18, 0x2, PT ;  /* 0x000000021200780c */ /* 0x000fe20003f25270 */
[----:B------:R-:W-:Y:S01]  /*5280*/  BSSY.RECONVERGENT B0, `(.L_x_3282) ;  /* 0x0000010000007945 */ /* 0x000fe20003800200 */
[----:B------:R-:W-:Y:S01]  /*5290*/  MOV R24, 0x2 ;  /* 0x0000000200187802 */ /* 0x000fe20000000f00 */
[----:B--2---:R-:W-:-:S10]  /*52a0*/  FADD R22, |R27|, -RZ ;  /* 0x800000ff1b167221 */ /* 0x004fd40000000200 */
        /* <DEDUP_REMOVED lines=13> */
.L_x_3283:
[----:B------:R-:W-:Y:S05]  /*5380*/  BSYNC.RECONVERGENT B0 ;  /* 0x0000000000007941 */ /* 0x000fea0003800200 */
.L_x_3282:
        /* <DEDUP_REMOVED lines=13> */
.L_x_3285:
[----:B------:R-:W-:Y:S01]  /*5460*/  IMAD R24, R24, 0x1c, R1 ;  /* 0x0000001c18187824 */ /* 0x000fe200078e0201 */
[----:B------:R-:W2:Y:S04]  /*5470*/  LDL R15, [R16+0x18] ;  /* 0x00001800100f7983 */ /* 0x000ea80000100800 */
[----:B------:R-:W3:Y:S04]  /*5480*/  LDL R21, [R24+0x14] ;  /* 0x0000140018157983 */ /* 0x000ee80000100800 */
[----:B---3--:R0:W-:Y:S04]  /*5490*/  STL [R16+0x14], R21 ;  /* 0x0000141510007387 */ /* 0x0081e80000100800 */
[----:B------:R-:W3:Y:S04]  /*54a0*/  LDL R23, [R24+0x18] ;  /* 0x0000180018177983 */ /* 0x000ee80000100800 */
[----:B------:R1:W-:Y:S04]  /*54b0*/  STL [R24+0x14], R27 ;  /* 0x0000141b18007387 */ /* 0x0003e80000100800 */
[----:B---3--:R1:W-:Y:S04]  /*54c0*/  STL [R16+0x18], R23 ;  /* 0x0000181710007387 */ /* 0x0083e80000100800 */
[----:B--2---:R1:W-:Y:S04]  /*54d0*/  STL [R24+0x18], R15 ;  /* 0x0000180f18007387 */ /* 0x0043e80000100800 */
[----:B------:R-:W2:Y:S01]  /*54e0*/  LDL R13, [R16+0x14] ;  /* 0x00001400100d7983 */ /* 0x000ea20000100800 */
[----:B------:R-:W-:Y:S01]  /*54f0*/  BSSY.RECONVERGENT B4, `(.L_x_3287) ;  /* 0x000000e000047945 */ /* 0x000fe20003800200 */
[----:B--2---:R-:W2:Y:S08]  /*5500*/  MUFU.RCP R22, R13 ;  /* 0x0000000d00167308 */ /* 0x004eb00000001000 */
[----:B------:R-:W3:Y:S01]  /*5510*/  FCHK P0, R13, R13 ;  /* 0x0000000d0d007302 */ /* 0x000ee20000000000 */
[----:B--2---:R-:W-:-:S04]  /*5520*/  FFMA R25, -R13, R22, 1 ;  /* 0x3f8000000d197423 */ /* 0x004fc80000000116 */
[----:B------:R-:W-:-:S04]  /*5530*/  FFMA R22, R22, R25, R22 ;  /* 0x0000001916167223 */ /* 0x000fc80000000016 */
[----:B0-----:R-:W-:-:S04]  /*5540*/  FFMA R21, R13, R22, RZ ;  /* 0x000000160d157223 */ /* 0x001fc800000000ff */
[----:B------:R-:W-:-:S04]  /*5550*/  FFMA R25, -R13, R21, R13 ;  /* 0x000000150d197223 */ /* 0x000fc8000000010d */
[----:B------:R-:W-:Y:S01]  /*5560*/  FFMA R21, R22, R25, R21 ;  /* 0x0000001916157223 */ /* 0x000fe20000000015 */
[----:B-1-3--:R-:W-:Y:S06]  /*5570*/  @!P0 BRA `(.L_x_3288) ;  /* 0x0000000000148947 */ /* 0x00afec0003800000 */
[-C--:B------:R-:W-:Y:S02]  /*5580*/  MOV R15, R13.reuse ;  /* 0x0000000d000f7202 */ /* 0x080fe40000000f00 */
[----:B------:R-:W-:Y:S02]  /*5590*/  MOV R34, R13 ;  /* 0x0000000d00227202 */ /* 0x000fe40000000f00 */
[----:B------:R-:W-:-:S07]  /*55a0*/  MOV R22, 0x55c0 ;  /* 0x000055c000167802 */ /* 0x000fce0000000f00 */
[----:B------:R-:W-:Y:S05]  /*55b0*/  CALL.REL.NOINC `($__internal_2_$__cuda_sm3x_div_rn_noftz_f32_slowpath) ;  /* 0x00000030004c7944 */ /* 0x000fea0003c00000 */
[----:B------:R-:W-:-:S07]  /*55c0*/  MOV R21, R15 ;  /* 0x0000000f00157202 */ /* 0x000fce0000000f00 */
.L_x_3288:
[----:B------:R-:W-:Y:S05]  /*55d0*/  BSYNC.RECONVERGENT B4 ;  /* 0x0000000000047941 */ /* 0x000fea0003800200 */
.L_x_3287:
        /* <DEDUP_REMOVED lines=15> */
.L_x_3290:
[----:B------:R-:W-:Y:S05]  /*56d0*/  BSYNC.RECONVERGENT B4 ;  /* 0x0000000000047941 */ /* 0x000fea0003800200 */
.L_x_3289:
        /* <DEDUP_REMOVED lines=9> */
[----:B------:R-:W-:Y:S04]  /*5770*/  BSSY.RECONVERGENT B4, `(.L_x_3295) ;  /* 0x0000094000047945 */ /* 0x000fe80003800200 */
[----:B------:R-:W-:Y:S01]  /*5780*/  BSSY.RELIABLE B5, `(.L_x_3296) ;  /* 0x000007e000057945 */ /* 0x000fe20003800100 */
[----:B------:R-:W-:-:S04]  /*5790*/  SHF.R.U32.HI R13, RZ, 0x1, R13 ;  /* 0x00000001ff0d7819 */ /* 0x000fc8000001160d */
[----:B------:R-:W-:-:S04]  /*57a0*/  SHF.L.U32 R13, R13, 0x1, RZ ;  /* 0x000000010d0d7819 */ /* 0x000fc800000006ff */
[----:B------:R-:W-:Y:S02]  /*57b0*/  LOP3.LUT R15, R13, 0x2, RZ, 0xe2, !PT ;  /* 0x000000020d0f7812 */ /* 0x000fe400078ee2ff */
[----:B------:R-:W-:Y:S02]  /*57c0*/  MOV R13, R11 ;  /* 0x0000000b000d7202 */ /* 0x000fe40000000f00 */
[----:B------:R-:W-:-:S04]  /*57d0*/  IADD3 R15, PT, PT, -R15, RZ, RZ ;  /* 0x000000ff0f0f7210 */ /* 0x000fc80007ffe1ff */
[----:B------:R-:W-:-:S13]  /*57e0*/  ISETP.GE.AND P0, PT, R15, RZ, PT ;  /* 0x000000ff0f00720c */ /* 0x000fda0003f06270 */
[----:B------:R-:W-:Y:S05]  /*57f0*/  @P0 BRA `(.L_x_3297) ;  /* 0x0000000400d80947 */ /* 0x000fea0003800000 */
[----:B------:R-:W-:Y:S01]  /*5800*/  IADD3 R21, PT, PT, -R15, RZ, RZ ;  /* 0x000000ff0f157210 */ /* 0x000fe20007ffe1ff */
[----:B------:R-:W-:Y:S01]  /*5810*/  BSSY.RECONVERGENT B6, `(.L_x_3298) ;  /* 0x0000049000067945 */ /* 0x000fe20003800200 */
[----:B------:R-:W-:Y:S02]  /*5820*/  PLOP3.LUT P0, PT, PT, PT, PT, 0x80, 0x8 ;  /* 0x000000000008781c */ /* 0x000fe40003f0f070 */
[----:B------:R-:W-:-:S13]  /*5830*/  ISETP.GT.AND P1, PT, R21, 0x6, PT ;  /* 0x000000061500780c */ /* 0x000fda0003f24270 */
[----:B------:R-:W-:Y:S05]  /*5840*/  @!P1 BRA `(.L_x_3299) ;  /* 0x0000000400149947 */ /* 0x000fea0003800000 */
[----:B------:R-:W-:-:S13]  /*5850*/  PLOP3.LUT P0, PT, PT, PT, PT, 0x8, 0x80 ;  /* 0x000000000080781c */ /* 0x000fda0003f0e170 */
.L_x_3300:
[----:B------:R-:W2:Y:S04]  /*5860*/  LDL R21, [R13+-0x20] ;  /* 0xffffe0000d157983 */ /* 0x000ea80000100800 */
[----:B------:R-:W2:Y:S04]  /*5870*/  LDL R22, [R16+0x14] ;  /* 0x0000140010167983 */ /* 0x000ea80000100800 */
[----:B------:R-:W3:Y:S04]  /*5880*/  LDL R26, [R13+-0x1c] ;  /* 0xffffe4000d1a7983 */ /* 0x000ee80000100800 */
[----:B------:R-:W4:Y:S01]  /*5890*/  LDL R30, [R13] ;  /* 0x000000000d1e7983 */ /* 0x000f220000100800 */
[----:B--2---:R-:W-:-:S05]  /*58a0*/  FFMA R22, -R21, R22, R21 ;  /* 0x0000001615167223 */ /* 0x004fca0000000115 */
[----:B------:R0:W-:Y:S04]  /*58b0*/  STL [R13+-0x20], R22 ;  /* 0xffffe0160d007387 */ /* 0x0001e80000100800 */
[----:B------:R-:W3:Y:S02]  /*58c0*/  LDL R24, [R16+0x18] ;  /* 0x0000180010187983 */ /* 0x000ee40000100800 */
[----:B---3--:R-:W-:Y:S02]  /*58d0*/  FFMA R24, -R21, R24, R26 ;  /* 0x0000001815187223 */ /* 0x008fe4000000011a */
[----:B------:R-:W2:Y:S04]  /*58e0*/  LDL R21, [R13+-0x4] ;  /* 0xfffffc000d157983 */ /* 0x000ea80000100800 */
[----:B------:R1:W-:Y:S04]  /*58f0*/  STL [R13+-0x1c], R24 ;  /* 0xffffe4180d007387 */ /* 0x0003e80000100800 */
[----:B------:R-:W2:Y:S02]  /*5900*/  LDL R26, [R16+0x14] ;  /* 0x00001400101a7983 */ /* 0x000ea40000100800 */
[----:B--2---:R-:W-:-:S05]  /*5910*/  FFMA R26, -R21, R26, R21 ;  /* 0x0000001a151a7223 */ /* 0x004fca0000000115 */
[----:B------:R2:W-:Y:S04]  /*5920*/  STL [R13+-0x4], R26 ;  /* 0xfffffc1a0d007387 */ /* 0x0005e80000100800 */
[----:B------:R-:W4:Y:S02]  /*5930*/  LDL R28, [R16+0x18] ;  /* 0x00001800101c7983 */ /* 0x000f240000100800 */
[----:B----4-:R-:W-:Y:S02]  /*5940*/  FFMA R28, -R21, R28, R30 ;  /* 0x0000001c151c7223 */ /* 0x010fe4000000011e */
[----:B------:R-:W3:Y:S04]  /*5950*/  LDL R21, [R13+0x18] ;  /* 0x000018000d157983 */ /* 0x000ee80000100800 */
[----:B------:R4:W-:Y:S04]  /*5960*/  STL [R13], R28 ;  /* 0x0000001c0d007387 */ /* 0x0009e80000100800 */
[----:B0-----:R-:W3:Y:S04]  /*5970*/  LDL R22, [R16+0x14] ;  /* 0x0000140010167983 */ /* 0x001ee80000100800 */
[----:B------:R-:W5:Y:S01]  /*5980*/  LDL R30, [R13+0x1c] ;  /* 0x00001c000d1e7983 */ /* 0x000f620000100800 */
[----:B---3--:R-:W-:-:S05]  /*5990*/  FFMA R22, -R21, R22, R21 ;  /* 0x0000001615167223 */ /* 0x008fca0000000115 */
[----:B------:R0:W-:Y:S04]  /*59a0*/  STL [R13+0x18], R22 ;  /* 0x000018160d007387 */ /* 0x0001e80000100800 */
[----:B-1----:R-:W5:Y:S02]  /*59b0*/  LDL R24, [R16+0x18] ;  /* 0x0000180010187983 */ /* 0x002f640000100800 */
[----:B-----5:R-:W-:Y:S02]  /*59c0*/  FFMA R24, -R21, R24, R30 ;  /* 0x0000001815187223 */ /* 0x020fe4000000011e */
[----:B------:R-:W3:Y:S04]  /*59d0*/  LDL R21, [R13+0x34] ;  /* 0x000034000d157983 */ /* 0x000ee80000100800 */
[----:B------:R1:W-:Y:S04]  /*59e0*/  STL [R13+0x1c], R24 ;  /* 0x00001c180d007387 */ /* 0x0003e80000100800 */
[----:B--2---:R-:W3:Y:S04]  /*59f0*/  LDL R26, [R16+0x14] ;  /* 0x00001400101a7983 */ /* 0x004ee80000100800 */
[----:B------:R-:W2:Y:S01]  /*5a00*/  LDL R30, [R13+0x38] ;  /* 0x000038000d1e7983 */ /* 0x000ea20000100800 */
[----:B---3--:R-:W-:-:S05]  /*5a10*/  FFMA R26, -R21, R26, R21 ;  /* 0x0000001a151a7223 */ /* 0x008fca0000000115 */
[----:B------:R3:W-:Y:S04]  /*5a20*/  STL [R13+0x34], R26 ;  /* 0x0000341a0d007387 */ /* 0x0007e80000100800 */
[----:B----4-:R-:W2:Y:S02]  /*5a30*/  LDL R28, [R16+0x18] ;  /* 0x00001800101c7983 */ /* 0x010ea40000100800 */
[----:B--2---:R-:W-:Y:S02]  /*5a40*/  FFMA R28, -R21, R28, R30 ;  /* 0x0000001c151c7223 */ /* 0x004fe4000000011e */
[----:B------:R-:W2:Y:S04]  /*5a50*/  LDL R21, [R13+0x50] ;  /* 0x000050000d157983 */ /* 0x000ea80000100800 */
[----:B------:R4:W-:Y:S04]  /*5a60*/  STL [R13+0x38], R28 ;  /* 0x0000381c0d007387 */ /* 0x0009e80000100800 */
[----:B0-----:R-:W2:Y:S04]  /*5a70*/  LDL R22, [R16+0x14] ;  /* 0x0000140010167983 */ /* 0x001ea80000100800 */
[----:B------:R-:W5:Y:S01]  /*5a80*/  LDL R30, [R13+0x54] ;  /* 0x000054000d1e7983 */ /* 0x000f620000100800 */
[----:B--2---:R-:W-:-:S05]  /*5a90*/  FFMA R22, -R21, R22, R21 ;  /* 0x0000001615167223 */ /* 0x004fca0000000115 */
[----:B------:R0:W-:Y:S04]  /*5aa0*/  STL [R13+0x50], R22 ;  /* 0x000050160d007387 */ /* 0x0001e80000100800 */
[----:B-1----:R-:W5:Y:S02]  /*5ab0*/  LDL R24, [R16+0x18] ;  /* 0x0000180010187983 */ /* 0x002f640000100800 */
[----:B-----5:R-:W-:Y:S02]  /*5ac0*/  FFMA R24, -R21, R24, R30 ;  /* 0x0000001815187223 */ /* 0x020fe4000000011e */
[----:B------:R-:W2:Y:S04]  /*5ad0*/  LDL R21, [R13+0x6c] ;  /* 0x00006c000d157983 */ /* 0x000ea80000100800 */
[----:B------:R1:W-:Y:S04]  /*5ae0*/  STL [R13+0x54], R24 ;  /* 0x000054180d007387 */ /* 0x0003e80000100800 */
[----:B---3--:R-:W2:Y:S04]  /*5af0*/  LDL R26, [R16+0x14] ;  /* 0x00001400101a7983 */ /* 0x008ea80000100800 */
[----:B------:R-:W3:Y:S01]  /*5b00*/  LDL R30, [R13+0x70] ;  /* 0x000070000d1e7983 */ /* 0x000ee20000100800 */
[----:B--2---:R-:W-:-:S05]  /*5b10*/  FFMA R26, -R21, R26, R21 ;  /* 0x0000001a151a7223 */ /* 0x004fca0000000115 */
[----:B------:R2:W-:Y:S04]  /*5b20*/  STL [R13+0x6c], R26 ;  /* 0x00006c1a0d007387 */ /* 0x0005e80000100800 */
[----:B----4-:R-:W3:Y:S02]  /*5b30*/  LDL R28, [R16+0x18] ;  /* 0x00001800101c7983 */ /* 0x010ee40000100800 */
[----:B---3--:R-:W-:Y:S02]  /*5b40*/  FFMA R28, -R21, R28, R30 ;  /* 0x0000001c151c7223 */ /* 0x008fe4000000011e */
[----:B------:R-:W3:Y:S04]  /*5b50*/  LDL R21, [R13+0x88] ;  /* 0x000088000d157983 */ /* 0x000ee80000100800 */
[----:B------:R4:W-:Y:S04]  /*5b60*/  STL [R13+0x70], R28 ;  /* 0x0000701c0d007387 */ /* 0x0009e80000100800 */
[----:B0-----:R-:W3:Y:S04]  /*5b70*/  LDL R22, [R16+0x14] ;  /* 0x0000140010167983 */ /* 0x001ee80000100800 */
[----:B------:R-:W5:Y:S01]  /*5b80*/  LDL R30, [R13+0x8c] ;  /* 0x00008c000d1e7983 */ /* 0x000f620000100800 */
[----:B---3--:R-:W-:-:S05]  /*5b90*/  FFMA R22, -R21, R22, R21 ;  /* 0x0000001615167223 */ /* 0x008fca0000000115 */
[----:B------:R-:W-:Y:S04]  /*5ba0*/  STL [R13+0x88], R22 ;  /* 0x000088160d007387 */ /* 0x000fe80000100800 */
[----:B-1----:R-:W5:Y:S02]  /*5bb0*/  LDL R24, [R16+0x18] ;  /* 0x0000180010187983 */ /* 0x002f640000100800 */
[----:B-----5:R-:W-:Y:S02]  /*5bc0*/  FFMA R24, -R21, R24, R30 ;  /* 0x0000001815187223 */ /* 0x020fe4000000011e */
[----:B------:R-:W3:Y:S04]  /*5bd0*/  LDL R21, [R13+0xa4] ;  /* 0x0000a4000d157983 */ /* 0x000ee80000100800 */
[----:B------:R-:W-:Y:S04]  /*5be0*/  STL [R13+0x8c], R24 ;  /* 0x00008c180d007387 */ /* 0x000fe80000100800 */
[----:B--2---:R-:W3:Y:S04]  /*5bf0*/  LDL R26, [R16+0x14] ;  /* 0x00001400101a7983 */ /* 0x004ee80000100800 */
[----:B------:R-:W2:Y:S01]  /*5c00*/  LDL R30, [R13+0xa8] ;  /* 0x0000a8000d1e7983 */ /* 0x000ea20000100800 */
[----:B------:R-:W-:Y:S01]  /*5c10*/  IADD3 R15, PT, PT, R15, 0x8, RZ ;  /* 0x000000080f0f7810 */ /* 0x000fe20007ffe0ff */
[----:B---3--:R-:W-:-:S05]  /*5c20*/  FFMA R26, -R21, R26, R21 ;  /* 0x0000001a151a7223 */ /* 0x008fca0000000115 */
[----:B------:R-:W-:Y:S04]  /*5c30*/  STL [R13+0xa4], R26 ;  /* 0x0000a41a0d007387 */ /* 0x000fe80000100800 */
[----:B----4-:R-:W2:Y:S01]  /*5c40*/  LDL R28, [R16+0x18] ;  /* 0x00001800101c7983 */ /* 0x010ea20000100800 */
[----:B------:R-:W-:Y:S01]  /*5c50*/  ISETP.GE.AND P1, PT, R15, -0x6, PT ;  /* 0xfffffffa0f00780c */ /* 0x000fe20003f26270 */
[----:B--2---:R-:W-:-:S05]  /*5c60*/  FFMA R28, -R21, R28, R30 ;  /* 0x0000001c151c7223 */ /* 0x004fca000000011e */
[----:B------:R0:W-:Y:S02]  /*5c70*/  STL [R13+0xa8], R28 ;  /* 0x0000a81c0d007387 */ /* 0x0001e40000100800 */
[----:B0-----:R-:W-:-:S05]  /*5c80*/  IADD3 R13, PT, PT, R13, 0xe0, RZ ;  /* 0x000000e00d0d7810 */ /* 0x001fca0007ffe0ff */
[----:B------:R-:W-:Y:S05]  /*5c90*/  @!P1 BRA `(.L_x_3300) ;  /* 0xfffffff800f09947 */ /* 0x000fea000383ffff */
.L_x_3299:
[----:B------:R-:W-:Y:S05]  /*5ca0*/  BSYNC.RECONVERGENT B6 ;  /* 0x0000000000067941 */ /* 0x000fea0003800200 */
.L_x_3298:
[----:B------:R-:W-:Y:S01]  /*5cb0*/  IADD3 R21, PT, PT, -R15, RZ, RZ ;  /* 0x000000ff0f157210 */ /* 0x000fe20007ffe1ff */
[----:B------:R-:W-:Y:S03]  /*5cc0*/  BSSY.RECONVERGENT B6, `(.L_x_3301) ;  /* 0x0000026000067945 */ /* 0x000fe60003800200 */
[----:B------:R-:W-:-:S13]  /*5cd0*/  ISETP.GT.AND P1, PT, R21, 0x2, PT ;  /* 0x000000021500780c */ /* 0x000fda0003f24270 */
[----:B------:R-:W-:Y:S05]  /*5ce0*/  @!P1 BRA `(.L_x_3302) ;  /* 0x00000000008c9947 */ /* 0x000fea0003800000 */
        /* <DEDUP_REMOVED lines=27> */
[----:B---3--:R-:W-:-:S05]  /*5ea0*/  FFMA R26, -R21, R26, R21 ;  /* 0x0000001a151a7223 */ /* 0x008fca0000000115 */
[----:B------:R-:W-:Y:S04]  /*5eb0*/  STL [R13+0x34], R26 ;  /* 0x0000341a0d007387 */ /* 0x000fe80000100800 */
[----:B----4-:R-:W2:Y:S01]  /*5ec0*/  LDL R28, [R16+0x18] ;  /* 0x00001800101c7983 */ /* 0x010ea20000100800 */
[----:B------:R-:W-:Y:S02]  /*5ed0*/  PLOP3.LUT P0, PT, PT, PT, PT, 0x8, 0x80 ;  /* 0x000000000080781c */ /* 0x000fe40003f0e170 */
[----:B------:R-:W-:Y:S01]  /*5ee0*/  IADD3 R15, PT, PT, R15, 0x4, RZ ;  /* 0x000000040f0f7810 */ /* 0x000fe20007ffe0ff */
[----:B--2---:R-:W-:-:S05]  /*5ef0*/  FFMA R28, -R21, R28, R30 ;  /* 0x0000001c151c7223 */ /* 0x004fca000000011e */
[----:B------:R0:W-:Y:S02]  /*5f00*/  STL [R13+0x38], R28 ;  /* 0x0000381c0d007387 */ /* 0x0001e40000100800 */
[----:B0-----:R-:W-:-:S07]  /*5f10*/  IADD3 R13, PT, PT, R13, 0x70, RZ ;  /* 0x000000700d0d7810 */ /* 0x001fce0007ffe0ff */
.L_x_3302:
[----:B------:R-:W-:Y:S05]  /*5f20*/  BSYNC.RECONVERGENT B6 ;  /* 0x0000000000067941 */ /* 0x000fea0003800200 */
.L_x_3301:
[----:B------:R-:W-:-:S13]  /*5f30*/  ISETP.NE.OR P0, PT, R15, RZ, P0 ;  /* 0x000000ff0f00720c */ /* 0x000fda0000705670 */
[----:B------:R-:W-:Y:S05]  /*5f40*/  @!P0 BREAK.RELIABLE B5 ;  /* 0x0000000000058942 */ /* 0x000fea0003800100 */
[----:B------:R-:W-:Y:S05]  /*5f50*/  @!P0 BRA `(.L_x_3303) ;  /* 0x0000000000548947 */ /* 0x000fea0003800000 */
.L_x_3297:
[----:B------:R-:W-:Y:S05]  /*5f60*/  BSYNC.RELIABLE B5 ;  /* 0x0000000000057941 */ /* 0x000fea0003800100 */
.L_x_3296:
[----:B------:R-:W2:Y:S04]  /*5f70*/  LDL R21, [R13+-0x20] ;  /* 0xffffe0000d157983 */ /* 0x000ea80000100800 */
[----:B------:R-:W2:Y:S04]  /*5f80*/  LDL R22, [R16+0x14] ;  /* 0x0000140010167983 */ /* 0x000ea80000100800 */
[----:B------:R-:W3:Y:S04]  /*5f90*/  LDL R26, [R13+-0x1c] ;  /* 0xffffe4000d1a7983 */ /* 0x000ee80000100800 */
[----:B------:R-:W4:Y:S01]  /*5fa0*/  LDL R30, [R13] ;  /* 0x000000000d1e7983 */ /* 0x000f220000100800 */
[----:B--2---:R-:W-:-:S05]  /*5fb0*/  FFMA R22, -R21, R22, R21 ;  /* 0x0000001615167223 */ /* 0x004fca0000000115 */
[----:B------:R-:W-:Y:S04]  /*5fc0*/  STL [R13+-0x20], R22 ;  /* 0xffffe0160d007387 */ /* 0x000fe80000100800 */
[----:B------:R-:W3:Y:S02]  /*5fd0*/  LDL R24, [R16+0x18] ;  /* 0x0000180010187983 */ /* 0x000ee40000100800 */
[----:B---3--:R-:W-:Y:S02]  /*5fe0*/  FFMA R24, -R21, R24, R26 ;  /* 0x0000001815187223 */ /* 0x008fe4000000011a */
[----:B------:R-:W2:Y:S04]  /*5ff0*/  LDL R21, [R13+-0x4] ;  /* 0xfffffc000d157983 */ /* 0x000ea80000100800 */
[----:B------:R-:W-:Y:S04]  /*6000*/  STL [R13+-0x1c], R24 ;  /* 0xffffe4180d007387 */ /* 0x000fe80000100800 */
[----:B------:R-:W2:Y:S01]  /*6010*/  LDL R26, [R16+0x14] ;  /* 0x00001400101a7983 */ /* 0x000ea20000100800 */
[----:B------:R-:W-:Y:S01]  /*6020*/  IADD3 R15, PT, PT, R15, 0x2, RZ ;  /* 0x000000020f0f7810 */ /* 0x000fe20007ffe0ff */
[----:B--2---:R-:W-:-:S05]  /*6030*/  FFMA R26, -R21, R26, R21 ;  /* 0x0000001a151a7223 */ /* 0x004fca0000000115 */
[----:B------:R-:W-:Y:S04]  /*6040*/  STL [R13+-0x4], R26 ;  /* 0xfffffc1a0d007387 */ /* 0x000fe80000100800 */
[----:B------:R-:W4:Y:S01]  /*6050*/  LDL R28, [R16+0x18] ;  /* 0x00001800101c7983 */ /* 0x000f220000100800 */
[----:B------:R-:W-:Y:S01]  /*6060*/  ISETP.NE.AND P0, PT, R15, RZ, PT ;  /* 0x000000ff0f00720c */ /* 0x000fe20003f05270 */
[----:B----4-:R-:W-:-:S05]  /*6070*/  FFMA R28, -R21, R28, R30 ;  /* 0x0000001c151c7223 */ /* 0x010fca000000011e */
[----:B------:R0:W-:Y:S02]  /*6080*/  STL [R13], R28 ;  /* 0x0000001c0d007387 */ /* 0x0001e40000100800 */
[----:B0-----:R-:W-:-:S05]  /*6090*/  IADD3 R13, PT, PT, R13, 0x38, RZ ;  /* 0x000000380d0d7810 */ /* 0x001fca0007ffe0ff */
[----:B------:R-:W-:Y:S05]  /*60a0*/  @P0 BRA `(.L_x_3296) ;  /* 0xfffffffc00b00947 */ /* 0x000fea000383ffff */
.L_x_3303:
[----:B------:R-:W-:Y:S05]  /*60b0*/  BSYNC.RECONVERGENT B4 ;  /* 0x0000000000047941 */ /* 0x000fea0003800200 */
.L_x_3295:
[----:B------:R-:W-:-:S07]  /*60c0*/  LOP3.LUT R22, R18, 0x2, RZ, 0xc0, !PT ;  /* 0x0000000212167812 */ /* 0x000fce00078ec0ff */
.L_x_3294:
[----:B------:R-:W-:Y:S05]  /*60d0*/  BSYNC.RECONVERGENT B1 ;  /* 0x0000000000017941 */ /* 0x000fea0003800200 */
.L_x_3293:
[----:B------:R-:W-:-:S04]  /*60e0*/  LOP3.LUT R13, R18, 0x1, RZ, 0xc0, !PT ;  /* 0x00000001120d7812 */ /* 0x000fc800078ec0ff */
[----:B------:R-:W-:-:S13]  /*60f0*/  ISETP.NE.U32.AND P0, PT, R13, 0x1, PT ;  /* 0x000000010d00780c */ /* 0x000fda0003f05070 */
[----:B------:R-:W-:Y:S05]  /*6100*/  @P0 BRA `(.L_x_3292) ;  /* 0x0000000000240947 */ /* 0x000fea0003800000 */
[----:B------:R-:W-:Y:S02]  /*6110*/  IMAD R15, R22, 0x1c, R1 ;  /* 0x0000001c160f7824 */ /* 0x000fe400078e0201 */
[----:B------:R-:W2:Y:S04]  /*6120*/  LDL R22, [R16+0x14] ;  /* 0x0000140010167983 */ /* 0x000ea80000100800 */
[----:B------:R-:W2:Y:S04]  /*6130*/  LDL R13, [R15+0x14] ;  /* 0x000014000f0d7983 */ /* 0x000ea80000100800 */
[----:B------:R-:W3:Y:S01]  /*6140*/  LDL R26, [R15+0x18] ;  /* 0x000018000f1a7983 */ /* 0x000ee20000100800 */
[----:B--2---:R-:W-:-:S05]  /*6150*/  FFMA R22, -R13, R22, R13 ;  /* 0x000000160d167223 */ /* 0x004fca000000010d */
[----:B------:R0:W-:Y:S04]  /*6160*/  STL [R15+0x14], R22 ;  /* 0x000014160f007387 */ /* 0x0001e80000100800 */
[----:B------:R-:W3:Y:S02]  /*6170*/  LDL R24, [R16+0x18] ;  /* 0x0000180010187983 */ /* 0x000ee40000100800 */
[----:B---3--:R-:W-:-:S05]  /*6180*/  FFMA R24, -R13, R24, R26 ;  /* 0x000000180d187223 */ /* 0x008fca000000011a */
[----:B------:R0:W-:Y:S02]  /*6190*/  STL [R15+0x18], R24 ;  /* 0x000018180f007387 */ /* 0x0001e40000100800 */
.L_x_3292:
[----:B------:R-:W-:Y:S05]  /*61a0*/  BSYNC.RECONVERGENT B0 ;  /* 0x0000000000007941 */ /* 0x000fea0003800200 */
.L_x_3291:
[----:B------:R-:W-:Y:S01]  /*61b0*/  ISETP.NE.AND P0, PT, R18, 0x2, PT ;  /* 0x000000021200780c */ /* 0x000fe20003f05270 */
[----:B------:R-:W-:-:S12]  /*61c0*/  BSSY.RECONVERGENT B0, `(.L_x_3304) ;  /* 0x00000a2000007945 */ /* 0x000fd80003800200 */
[----:B------:R-:W-:Y:S05]  /*61d0*/  @!P0 BRA `(.L_x_3305) ;  /* 0x0000000800808947 */ /* 0x000fea0003800000 */
[C---:B------:R-:W-:Y:S01]  /*61e0*/  ISETP.NE.AND P0, PT, R18.reuse, RZ, PT ;  /* 0x000000ff1200720c */ /* 0x040fe20003f05270 */
[----:B------:R-:W-:Y:S01]  /*61f0*/  BSSY.RECONVERGENT B1, `(.L_x_3306) ;  /* 0x000000d000017945 */ /* 0x000fe20003800200 */
[----:B0-----:R-:W-:Y:S01]  /*6200*/  HFMA2 R22, -RZ, RZ, 0, 0 ;  /* 0x00000000ff167431 */ /* 0x001fe200000001ff */
[----:B------:R-:W-:-:S10]  /*6210*/  ISETP.NE.AND P1, PT, R18, 0x1, PT ;  /* 0x000000011200780c */ /* 0x000fd40003f25270 */
[----:B------:R-:W-:Y:S05]  /*6220*/  @!P0 BRA `(.L_x_3307) ;  /* 0x0000000000248947 */ /* 0x000fea0003800000 */
[----:B------:R-:W2:Y:S04]  /*6230*/  LDL R13, [R16+0x30] ;  /* 0x00003000100d7983 */ /* 0x000ea80000100800 */
[----:B------:R-:W2:Y:S04]  /*6240*/  LDL R22, [R16+0x14] ;  /* 0x0000140010167983 */ /* 0x000ea80000100800 */
[----:B------:R-:W3:Y:S04]  /*6250*/  LDL R24, [R16+0x18] ;  /* 0x0000180010187983 */ /* 0x000ee80000100800 */
[----:B------:R-:W3:Y:S01]  /*6260*/  LDL R21, [R16+0x34] ;  /* 0x0000340010157983 */ /* 0x000ee20000100800 */
[----:B--2---:R-:W-:Y:S01]  /*6270*/  FFMA R15, -R13, R22, R13 ;  /* 0x000000160d0f7223 */ /* 0x004fe2000000010d */
[----:B------:R-:W-:-:S04]  /*6280*/  MOV R22, 0x2 ;  /* 0x0000000200167802 */ /* 0x000fc80000000f00 */
[----:B------:R0:W-:Y:S01]  /*6290*/  STL [R16+0x30], R15 ;  /* 0x0000300f10007387 */ /* 0x0001e20000100800 */
[----:B---3--:R-:W-:-:S05]  /*62a0*/  FFMA R21, -R13, R24, R21 ;  /* 0x000000180d157223 */ /* 0x008fca0000000115 */
[----:B------:R0:W-:Y:S02]  /*62b0*/  STL [R16+0x34], R21 ;  /* 0x0000341510007387 */ /* 0x0001e40000100800 */
.L_x_3307:
[----:B------:R-:W-:Y:S05]  /*62c0*/  BSYNC.RECONVERGENT B1 ;  /* 0x0000000000017941 */ /* 0x000fea0003800200 */
.L_x_3306:
[----:B------:R-:W-:Y:S05]  /*62d0*/  @!P1 BRA `(.L_x_3305) ;  /* 0x0000000800409947 */ /* 0x000fea0003800000 */
[C---:B------:R-:W-:Y:S01]  /*62e0*/  ISETP.GE.AND P0, PT, R22.reuse, 0x2, PT ;  /* 0x000000021600780c */ /* 0x040fe20003f06270 */
[----:B------:R-:W-:Y:S01]  /*62f0*/  IMAD R13, R22, 0x1c, R1 ;  /* 0x0000001c160d7824 */ /* 0x000fe200078e0201 */
[----:B------:R-:W-:Y:S04]  /*6300*/  BSSY.RELIABLE B1, `(.L_x_3308) ;  /* 0x0000079000017945 */ /* 0x000fe80003800100 */
[----:B------:R-:W-:-:S07]  /*6310*/  IADD3 R13, PT, PT, R13, 0x50, RZ ;  /* 0x000000500d0d7810 */ /* 0x000fce0007ffe0ff */
[----:B------:R-:W-:Y:S05]  /*6320*/  @P0 BRA `(.L_x_3309) ;  /* 0x0000000400d80947 */ /* 0x000fea0003800000 */
[----:B0-----:R-:W-:Y:S01]  /*6330*/  IADD3 R15, PT, PT, -R22, 0x2, RZ ;  /* 0x00000002160f7810 */ /* 0x001fe20007ffe1ff */
[----:B------:R-:W-:Y:S01]  /*6340*/  BSSY.RECONVERGENT B4, `(.L_x_3310) ;  /* 0x0000049000047945 */ /* 0x000fe20003800200 */
[----:B------:R-:W-:Y:S02]  /*6350*/  PLOP3.LUT P0, PT, PT, PT, PT, 0x80, 0x8 ;  /* 0x000000000008781c */ /* 0x000fe40003f0f070 */
[----:B------:R-:W-:-:S13]  /*6360*/  ISETP.GT.AND P1, PT, R15, 0x6, PT ;  /* 0x000000060f00780c */ /* 0x000fda0003f24270 */
[----:B------:R-:W-:Y:S05]  /*6370*/  @!P1 BRA `(.L_x_3311) ;  /* 0x0000000400149947 */ /* 0x000fea0003800000 */
[----:B------:R-:W-:-:S13]  /*6380*/  PLOP3.LUT P0, PT, PT, PT, PT, 0x8, 0x80 ;  /* 0x000000000080781c */ /* 0x000fda0003f0e170 */
.L_x_3312:
        /* <DEDUP_REMOVED lines=68> */
.L_x_3311:
[----:B------:R-:W-:Y:S05]  /*67d0*/  BSYNC.RECONVERGENT B4 ;  /* 0x0000000000047941 */ /* 0x000fea0003800200 */
.L_x_3310:
[----:B------:R-:W-:Y:S01]  /*67e0*/  IADD3 R15, PT, PT, -R22, 0x2, RZ ;  /* 0x00000002160f7810 */ /* 0x000fe20007ffe1ff */
        /* <DEDUP_REMOVED lines=37> */
[----:B0-----:R-:W-:-:S07]  /*6a40*/  VIADD R13, R13, 0x70 ;  /* 0x000000700d0d7836 */ /* 0x001fce0000000000 */
.L_x_3314:
[----:B------:R-:W-:Y:S05]  /*6a50*/  BSYNC.RECONVERGENT B4 ;  /* 0x0000000000047941 */ /* 0x000fea0003800200 */
.L_x_3313:
[----:B------:R-:W-:-:S13]  /*6a60*/  ISETP.NE.OR P0, PT, R22, 0x2, P0 ;  /* 0x000000021600780c */ /* 0x000fda0000705670 */
[----:B------:R-:W-:Y:S05]  /*6a70*/  @!P0 BREAK.RELIABLE B1 ;  /* 0x0000000000018942 */ /* 0x000fea0003800100 */
[----:B------:R-:W-:Y:S05]  /*6a80*/  @!P0 BRA `(.L_x_3305) ;  /* 0x0000000000548947 */ /* 0x000fea0003800000 */
.L_x_3309:
[----:B------:R-:W-:Y:S05]  /*6a90*/  BSYNC.RELIABLE B1 ;  /* 0x0000000000017941 */ /* 0x000fea0003800100 */
.L_x_3308:
[----:B0-----:R-:W2:Y:S04]  /*6aa0*/  LDL R15, [R13+-0x20] ;  /* 0xffffe0000d0f7983 */ /* 0x001ea80000100800 */
        /* <DEDUP_REMOVED lines=14> */
[----:B------:R-:W-:Y:S01]  /*6b90*/  ISETP.NE.AND P0, PT, R22, 0x2, PT ;  /* 0x000000021600780c */ /* 0x000fe20003f05270 */
[----:B----4-:R-:W-:-:S05]  /*6ba0*/  FFMA R30, -R15, R30, R32 ;  /* 0x0000001e0f1e7223 */ /* 0x010fca0000000120 */
[----:B------:R0:W-:Y:S02]  /*6bb0*/  STL [R13], R30 ;  /* 0x0000001e0d007387 */ /* 0x0001e40000100800 */
[----:B0-----:R-:W-:-:S05]  /*6bc0*/  IADD3 R13, PT, PT, R13, 0x38, RZ ;  /* 0x000000380d0d7810 */ /* 0x001fca0007ffe0ff */
[----:B------:R-:W-:Y:S05]  /*6bd0*/  @P0 BRA `(.L_x_3308) ;  /* 0xfffffffc00b00947 */ /* 0x000fea000383ffff */
.L_x_3305:
[----:B------:R-:W-:Y:S05]  /*6be0*/  BSYNC.RECONVERGENT B0 ;  /* 0x0000000000007941 */ /* 0x000fea0003800200 */
.L_x_3304:
[----:B0-----:R-:W-:-:S07]  /*6bf0*/  IADD3 R24, PT, PT, R18, 0x1, RZ ;  /* 0x0000000112187810 */ /* 0x001fce0007ffe0ff */
.L_x_3286:
[----:B------:R-:W-:Y:S05]  /*6c00*/  BSYNC.RECONVERGENT B3 ;  /* 0x0000000000037941 */ /* 0x000fea0003800200 */
.L_x_3284:
[----:B------:R-:W-:-:S13]  /*6c10*/  ISETP.GT.U32.AND P0, PT, R24, 0x2, PT ;  /* 0x000000021800780c */ /* 0x000fda0003f04070 */
[----:B------:R-:W-:Y:S05]  /*6c20*/  @P0 BRA `(.L_x_3235) ;  /* 0x0000001000140947 */ /* 0x000fea0003800000 */
[----:B------:R-:W-:-:S05]  /*6c30*/  IMAD R13, R24, 0x1c, R1 ;  /* 0x0000001c180d7824 */ /* 0x000fca00078e0201 */
[----:B------:R-:W0:Y:S01]  /*6c40*/  LDL R23, [R13+0x18] ;  /* 0x000018000d177983 */ /* 0x000e220000100800 */
[----:B------:R-:W-:Y:S01]  /*6c50*/  ISETP.NE.AND P1, PT, R24, 0x2, PT ;  /* 0x000000021800780c */ /* 0x000fe20003f25270 */
[----:B------:R-:W-:Y:S01]  /*6c60*/  BSSY.RECONVERGENT B0, `(.L_x_3315) ;  /* 0x0000010000007945 */ /* 0x000fe20003800200 */
[----:B------:R-:W-:Y:S02]  /*6c70*/  HFMA2 R18, -RZ, RZ, 0, 1.1920928955078125e-07 ;  /* 0x00000002ff127431 */ /* 0x000fe400000001ff */
[----:B01----:R-:W-:-:S09]  /*6c80*/  FADD R16, |R23|, -RZ ;  /* 0x800000ff17107221 */ /* 0x003fd20000000200 */
        /* <DEDUP_REMOVED lines=13> */
.L_x_3316:
[----:B------:R-:W-:Y:S05]  /*6d60*/  BSYNC.RECONVERGENT B0 ;  /* 0x0000000000007941 */ /* 0x000fea0003800200 */
.L_x_3315:
[----:B------:R-:W-:-:S13]  /*6d70*/  FSETP.GTU.AND P0, PT, R16, R7, PT ;  /* 0x000000071000720b */ /* 0x000fda0003f0c000 */
[----:B------:R-:W-:Y:S05]  /*6d80*/  @P0 BRA `(.L_x_3317) ;  /* 0x00000000001c0947 */ /* 0x000fea0003800000 */
[----:B------:R0:W-:Y:S01]  /*6d90*/  STL [R13+0x18], RZ ;  /* 0x000018ff0d007387 */ /* 0x0001e20000100800 */
[----:B------:R-:W-:Y:S05]  /*6da0*/  @!P1 BRA `(.L_x_3235) ;  /* 0x0000000c00b49947 */ /* 0x000fea0003800000 */
[----:B------:R1:W-:Y:S01]  /*6db0*/  STL [R13+0x34], RZ ;  /* 0x000034ff0d007387 */ /* 0x0003e20000100800 */
[----:B------:R-:W-:-:S13]  /*6dc0*/  ISETP.NE.AND P0, PT, R24, 0x1, PT ;  /* 0x000000011800780c */ /* 0x000fda0003f05270 */
[----:B-1----:R-:W-:Y:S05]  /*6dd0*/  @!P0 BRA `(.L_x_3235) ;  /* 0x0000000c00a88947 */ /* 0x002fea0003800000 */
[----:B------:R1:W-:Y:S01]  /*6de0*/  STL [R13+0x50], RZ ;  /* 0x000050ff0d007387 */ /* 0x0003e20000100800 */
[----:B------:R-:W-:Y:S05]  /*6df0*/  BRA `(.L_x_3235) ;  /* 0x0000000c00a07947 */ /* 0x000fea0003800000 */
.L_x_3317:
[----:B------:R-:W-:-:S05]  /*6e00*/  IMAD R18, R18, 0x1c, R1 ;  /* 0x0000001c12127824 */ /* 0x000fca00078e0201 */
[----:B------:R-:W2:Y:S04]  /*6e10*/  LDL R16, [R18+0x18] ;  /* 0x0000180012107983 */ /* 0x000ea80000100800 */
[----:B--2---:R0:W-:Y:S04]  /*6e20*/  STL [R13+0x18], R16 ;  /* 0x000018100d007387 */ /* 0x0041e80000100800 */
[----:B------:R0:W-:Y:S04]  /*6e30*/  STL [R18+0x18], R23 ;  /* 0x0000181712007387 */ /* 0x0001e80000100800 */
[----:B------:R-:W2:Y:S01]  /*6e40*/  LDL R34, [R13+0x18] ;  /* 0x000018000d227983 */ /* 0x000ea20000100800 */
[----:B------:R-:W-:Y:S01]  /*6e50*/  BSSY.RECONVERGENT B3, `(.L_x_3318) ;  /* 0x000000c000037945 */ /* 0x000fe20003800200 */
[----:B--2---:R-:W1:Y:S08]  /*6e60*/  MUFU.RCP R7, R34 ;  /* 0x0000002200077308 */ /* 0x004e700000001000 */
[----:B------:R-:W2:Y:S01]  /*6e70*/  FCHK P0, R34, R34 ;  /* 0x0000002222007302 */ /* 0x000ea20000000000 */
[----:B-1----:R-:W-:-:S04]  /*6e80*/  FFMA R22, -R34, R7, 1 ;  /* 0x3f80000022167423 */ /* 0x002fc80000000107 */
[----:B------:R-:W-:-:S04]  /*6e90*/  FFMA R7, R7, R22, R7 ;  /* 0x0000001607077223 */ /* 0x000fc80000000007 */
[----:B------:R-:W-:-:S04]  /*6ea0*/  FFMA R22, R34, R7, RZ ;  /* 0x0000000722167223 */ /* 0x000fc800000000ff */
[----:B------:R-:W-:-:S04]  /*6eb0*/  FFMA R15, -R34, R22, R34 ;  /* 0x00000016220f7223 */ /* 0x000fc80000000122 */
[----:B------:R-:W-:Y:S01]  /*6ec0*/  FFMA R15, R7, R15, R22 ;  /* 0x0000000f070f7223 */ /* 0x000fe20000000016 */
[----:B0-2---:R-:W-:Y:S06]  /*6ed0*/  @!P0 BRA `(.L_x_3319) ;  /* 0x00000000000c8947 */ /* 0x005fec0003800000 */
[----:B------:R-:W-:Y:S02]  /*6ee0*/  MOV R15, R34 ;  /* 0x00000022000f7202 */ /* 0x000fe40000000f00 */
[----:B------:R-:W-:-:S07]  /*6ef0*/  MOV R22, 0x6f10 ;  /* 0x00006f1000167802 */ /* 0x000fce0000000f00 */
[----:B------:R-:W-:Y:S05]  /*6f00*/  CALL.REL.NOINC `($__internal_2_$__cuda_sm3x_div_rn_noftz_f32_slowpath) ;  /* 0x0000001400f87944 */ /* 0x000fea0003c00000 */
.L_x_3319:
[----:B------:R-:W-:Y:S05]  /*6f10*/  BSYNC.RECONVERGENT B3 ;  /* 0x0000000000037941 */ /* 0x000fea0003800200 */
.L_x_3318:
        /* <DEDUP_REMOVED lines=13> */
[----:B------:R-:W-:-:S04]  /*6ff0*/  LOP3.LUT R7, R7, 0x2, RZ, 0xe2, !PT ;  /* 0x0000000207077812 */ /* 0x000fc800078ee2ff */
        /* <DEDUP_REMOVED lines=9> */
.L_x_3329:
[----:B------:R-:W2:Y:S04]  /*7090*/  LDL R15, [R11+-0x1c] ;  /* 0xffffe4000b0f7983 */ /* 0x000ea80000100800 */
[----:B------:R-:W2:Y:S02]  /*70a0*/  LDL R16, [R13+0x18] ;  /* 0x000018000d107983 */ /* 0x000ea40000100800 */
[----:B--2---:R-:W-:Y:S02]  /*70b0*/  FFMA R16, -R15, R16, R15 ;  /* 0x000000100f107223 */ /* 0x004fe4000000010f */
        /* <DEDUP_REMOVED lines=8> */
[----:B------:R-:W2:Y:S04]  /*7140*/  LDL R15, [R11+0x38] ;  /* 0x000038000b0f7983 */ /* 0x000ea80000100800 */
[----:B------:R3:W-:Y:S04]  /*7150*/  STL [R11+0x1c], R22 ;  /* 0x00001c160b007387 */ /* 0x0007e80000100800 */
[----:B------:R-:W2:Y:S02]  /*7160*/  LDL R26, [R13+0x18] ;  /* 0x000018000d1a7983 */ /* 0x000ea40000100800 */
[----:B--2---:R-:W-:-:S02]  /*7170*/  FFMA R26, -R15, R26, R15 ;  /* 0x0000001a0f1a7223 */ /* 0x004fc4000000010f */
[----:B------:R-:W2:Y:S04]  /*7180*/  LDL R15, [R11+0x54] ;  /* 0x000054000b0f7983 */ /* 0x000ea80000100800 */
[----:B------:R4:W-:Y:S04]  /*7190*/  STL [R11+0x38], R26 ;  /* 0x0000381a0b007387 */ /* 0x0009e80000100800 */
[----:B0-----:R-:W2:Y:S02]  /*71a0*/  LDL R16, [R13+0x18] ;  /* 0x000018000d107983 */ /* 0x001ea40000100800 */
[----:B--2---:R-:W-:-:S02]  /*71b0*/  FFMA R16, -R15, R16, R15 ;  /* 0x000000100f107223 */ /* 0x004fc4000000010f */
[----:B------:R-:W2:Y:S04]  /*71c0*/  LDL R15, [R11+0x70] ;  /* 0x000070000b0f7983 */ /* 0x000ea80000100800 */
[----:B------:R-:W-:Y:S04]  /*71d0*/  STL [R11+0x54], R16 ;  /* 0x000054100b007387 */ /* 0x000fe80000100800 */
[----:B-1----:R-:W2:Y:S02]  /*71e0*/  LDL R18, [R13+0x18] ;  /* 0x000018000d127983 */ /* 0x002ea40000100800 */
[----:B--2---:R-:W-:-:S02]  /*71f0*/  FFMA R18, -R15, R18, R15 ;  /* 0x000000120f127223 */ /* 0x004fc4000000010f */
[----:B------:R-:W2:Y:S04]  /*7200*/  LDL R15, [R11+0x8c] ;  /* 0x00008c000b0f7983 */ /* 0x000ea80000100800 */
[----:B------:R-:W-:Y:S04]  /*7210*/  STL [R11+0x70], R18 ;  /* 0x000070120b007387 */ /* 0x000fe80000100800 */
[----:B---3--:R-:W2:Y:S01]  /*7220*/  LDL R22, [R13+0x18] ;  /* 0x000018000d167983 */ /* 0x008ea20000100800 */
[----:B------:R-:W-:Y:S01]  /*7230*/  IADD3 R7, PT, PT, R7, 0x8, RZ ;  /* 0x0000000807077810 */ /* 0x000fe20007ffe0ff */
[----:B--2---:R-:W-:-:S02]  /*7240*/  FFMA R22, -R15, R22, R15 ;  /* 0x000000160f167223 */ /* 0x004fc4000000010f */
[----:B------:R-:W2:Y:S04]  /*7250*/  LDL R15, [R11+0xa8] ;  /* 0x0000a8000b0f7983 */ /* 0x000ea80000100800 */
[----:B------:R-:W-:Y:S04]  /*7260*/  STL [R11+0x8c], R22 ;  /* 0x00008c160b007387 */ /* 0x000fe80000100800 */
[----:B----4-:R-:W2:Y:S01]  /*7270*/  LDL R26, [R13+0x18] ;  /* 0x000018000d1a7983 */ /* 0x010ea20000100800 */
[----:B------:R-:W-:Y:S01]  /*7280*/  ISETP.GE.AND P1, PT, R7, -0x6, PT ;  /* 0xfffffffa0700780c */ /* 0x000fe20003f26270 */
[----:B--2---:R-:W-:-:S05]  /*7290*/  FFMA R26, -R15, R26, R15 ;  /* 0x0000001a0f1a7223 */ /* 0x004fca000000010f */
[----:B------:R0:W-:Y:S02]  /*72a0*/  STL [R11+0xa8], R26 ;  /* 0x0000a81a0b007387 */ /* 0x0001e40000100800 */
[----:B0-----:R-:W-:-:S05]  /*72b0*/  IADD3 R11, PT, PT, R11, 0xe0, RZ ;  /* 0x000000e00b0b7810 */ /* 0x001fca0007ffe0ff */
[----:B------:R-:W-:Y:S05]  /*72c0*/  @!P1 BRA `(.L_x_3329) ;  /* 0xfffffffc00709947 */ /* 0x000fea000383ffff */
.L_x_3328:
[----:B------:R-:W-:Y:S05]  /*72d0*/  BSYNC.RECONVERGENT B5 ;  /* 0x0000000000057941 */ /* 0x000fea0003800200 */
.L_x_3327:
[----:B------:R-:W-:Y:S01]  /*72e0*/  IADD3 R15, PT, PT, -R7, RZ, RZ ;  /* 0x000000ff070f7210 */ /* 0x000fe20007ffe1ff */
[----:B------:R-:W-:Y:S03]  /*72f0*/  BSSY.RECONVERGENT B5, `(.L_x_3330) ;  /* 0x0000016000057945 */ /* 0x000fe60003800200 */
[----:B------:R-:W-:-:S13]  /*7300*/  ISETP.GT.AND P1, PT, R15, 0x2, PT ;  /* 0x000000020f00780c */ /* 0x000fda0003f24270 */
[----:B------:R-:W-:Y:S05]  /*7310*/  @!P1 BRA `(.L_x_3331) ;  /* 0x00000000004c9947 */ /* 0x000fea0003800000 */
[----:B------:R-:W2:Y:S04]  /*7320*/  LDL R15, [R11+-0x1c] ;  /* 0xffffe4000b0f7983 */ /* 0x000ea80000100800 */
[----:B------:R-:W2:Y:S02]  /*7330*/  LDL R16, [R13+0x18] ;  /* 0x000018000d107983 */ /* 0x000ea40000100800 */
[----:B--2---:R-:W-:Y:S02]  /*7340*/  FFMA R16, -R15, R16, R15 ;  /* 0x000000100f107223 */ /* 0x004fe4000000010f */
[----:B------:R-:W2:Y:S04]  /*7350*/  LDL R15, [R11] ;  /* 0x000000000b0f7983 */ /* 0x000ea80000100800 */
[----:B------:R-:W-:Y:S04]  /*7360*/  STL [R11+-0x1c], R16 ;  /* 0xffffe4100b007387 */ /* 0x000fe80000100800 */
[----:B------:R-:W2:Y:S02]  /*7370*/  LDL R18, [R13+0x18] ;  /* 0x000018000d127983 */ /* 0x000ea40000100800 */
[----:B--2---:R-:W-:-:S02]  /*7380*/  FFMA R18, -R15, R18, R15 ;  /* 0x000000120f127223 */ /* 0x004fc4000000010f */
[----:B------:R-:W2:Y:S04]  /*7390*/  LDL R15, [R11+0x1c] ;  /* 0x00001c000b0f7983 */ /* 0x000ea80000100800 */
[----:B------:R-:W-:Y:S04]  /*73a0*/  STL [R11], R18 ;  /* 0x000000120b007387 */ /* 0x000fe80000100800 */
[----:B------:R-:W2:Y:S02]  /*73b0*/  LDL R22, [R13+0x18] ;  /* 0x000018000d167983 */ /* 0x000ea40000100800 */
[----:B--2---:R-:W-:-:S02]  /*73c0*/  FFMA R22, -R15, R22, R15 ;  /* 0x000000160f167223 */ /* 0x004fc4000000010f */
[----:B------:R-:W2:Y:S04]  /*73d0*/  LDL R15, [R11+0x38] ;  /* 0x000038000b0f7983 */ /* 0x000ea80000100800 */
[----:B------:R-:W-:Y:S04]  /*73e0*/  STL [R11+0x1c], R22 ;  /* 0x00001c160b007387 */ /* 0x000fe80000100800 */
[----:B------:R-:W2:Y:S01]  /*73f0*/  LDL R26, [R13+0x18] ;  /* 0x000018000d1a7983 */ /* 0x000ea20000100800 */
[----:B------:R-:W-:Y:S02]  /*7400*/  PLOP3.LUT P0, PT, PT, PT, PT, 0x8, 0x80 ;  /* 0x000000000080781c */ /* 0x000fe40003f0e170 */
[----:B------:R-:W-:Y:S01]  /*7410*/  IADD3 R7, PT, PT, R7, 0x4, RZ ;  /* 0x0000000407077810 */ /* 0x000fe20007ffe0ff */
[----:B--2---:R-:W-:-:S05]  /*7420*/  FFMA R26, -R15, R26, R15 ;  /* 0x0000001a0f1a7223 */ /* 0x004fca000000010f */
[----:B------:R0:W-:Y:S02]  /*7430*/  STL [R11+0x38], R26 ;  /* 0x0000381a0b007387 */ /* 0x0001e40000100800 */
[----:B0-----:R-:W-:-:S07]  /*7440*/  IADD3 R11, PT, PT, R11, 0x70, RZ ;  /* 0x000000700b0b7810 */ /* 0x001fce0007ffe0ff */
.L_x_3331:
[----:B------:R-:W-:Y:S05]  /*7450*/  BSYNC.RECONVERGENT B5 ;  /* 0x0000000000057941 */ /* 0x000fea0003800200 */
.L_x_3330:
[----:B------:R-:W-:-:S13]  /*7460*/  ISETP.NE.OR P0, PT, R7, RZ, P0 ;  /* 0x000000ff0700720c */ /* 0x000fda0000705670 */
[----:B------:R-:W-:Y:S05]  /*7470*/  @!P0 BREAK.RELIABLE B4 ;  /* 0x0000000000048942 */ /* 0x000fea0003800100 */
[----:B------:R-:W-:Y:S05]  /*7480*/  @!P0 BRA `(.L_x_3332) ;  /* 0x0000000000348947 */ /* 0x000fea0003800000 */
.L_x_3326:
[----:B------:R-:W-:Y:S05]  /*7490*/  BSYNC.RELIABLE B4 ;  /* 0x0000000000047941 */ /* 0x000fea0003800100 */
.L_x_3325:
[----:B------:R-:W2:Y:S04]  /*74a0*/  LDL R15, [R11+-0x1c] ;  /* 0xffffe4000b0f7983 */ /* 0x000ea80000100800 */
[----:B------:R-:W2:Y:S01]  /*74b0*/  LDL R16, [R13+0x18] ;  /* 0x000018000d107983 */ /* 0x000ea20000100800 */
[----:B------:R-:W-:Y:S01]  /*74c0*/  IADD3 R7, PT, PT, R7, 0x2, RZ ;  /* 0x0000000207077810 */ /* 0x000fe20007ffe0ff */
[----:B--2---:R-:W-:Y:S02]  /*74d0*/  FFMA R16, -R15, R16, R15 ;  /* 0x000000100f107223 */ /* 0x004fe4000000010f */
[----:B------:R-:W2:Y:S04]  /*74e0*/  LDL R15, [R11] ;  /* 0x000000000b0f7983 */ /* 0x000ea80000100800 */
[----:B------:R-:W-:Y:S04]  /*74f0*/  STL [R11+-0x1c], R16 ;  /* 0xffffe4100b007387 */ /* 0x000fe80000100800 */
[----:B------:R-:W2:Y:S01]  /*7500*/  LDL R18, [R13+0x18] ;  /* 0x000018000d127983 */ /* 0x000ea20000100800 */
[----:B------:R-:W-:Y:S01]  /*7510*/  ISETP.NE.AND P0, PT, R7, RZ, PT ;  /* 0x000000ff0700720c */ /* 0x000fe20003f05270 */
[----:B--2---:R-:W-:-:S05]  /*7520*/  FFMA R18, -R15, R18, R15 ;  /* 0x000000120f127223 */ /* 0x004fca000000010f */
[----:B------:R0:W-:Y:S02]  /*7530*/  STL [R11], R18 ;  /* 0x000000120b007387 */ /* 0x0001e40000100800 */
[----:B0-----:R-:W-:-:S05]  /*7540*/  VIADD R11, R11, 0x38 ;  /* 0x000000380b0b7836 */ /* 0x001fca0000000000 */
[----:B------:R-:W-:Y:S05]  /*7550*/  @P0 BRA `(.L_x_3325) ;  /* 0xfffffffc00d00947 */ /* 0x000fea000383ffff */
.L_x_3332:
[----:B------:R-:W-:Y:S05]  /*7560*/  BSYNC.RECONVERGENT B3 ;  /* 0x0000000000037941 */ /* 0x000fea0003800200 */
.L_x_3324:
[----:B------:R-:W-:-:S07]  /*7570*/  LOP3.LUT R16, R24, 0x2, RZ, 0xc0, !PT ;  /* 0x0000000218107812 */ /* 0x000fce00078ec0ff */
.L_x_3323:
[----:B------:R-:W-:Y:S05]  /*7580*/  BSYNC.RECONVERGENT B1 ;  /* 0x0000000000017941 */ /* 0x000fea0003800200 */
.L_x_3322:
[----:B------:R-:W-:-:S04]  /*7590*/  LOP3.LUT R7, R24, 0x1, RZ, 0xc0, !PT ;  /* 0x0000000118077812 */ /* 0x000fc800078ec0ff */
[----:B------:R-:W-:-:S13]  /*75a0*/  ISETP.NE.U32.AND P0, PT, R7, 0x1, PT ;  /* 0x000000010700780c */ /* 0x000fda0003f05070 */
[----:B------:R-:W-:Y:S05]  /*75b0*/  @P0 BRA `(.L_x_3321) ;  /* 0x0000000000140947 */ /* 0x000fea0003800000 */
[----:B------:R-:W-:Y:S02]  /*75c0*/  IMAD R11, R16, 0x1c, R1 ;  /* 0x0000001c100b7824 */ /* 0x000fe400078e0201 */
[----:B------:R-:W2:Y:S04]  /*75d0*/  LDL R16, [R13+0x18] ;  /* 0x000018000d107983 */ /* 0x000ea80000100800 */
[----:B------:R-:W2:Y:S02]  /*75e0*/  LDL R7, [R11+0x18] ;  /* 0x000018000b077983 */ /* 0x000ea40000100800 */
[----:B--2---:R-:W-:-:S05]  /*75f0*/  FFMA R16, -R7, R16, R7 ;  /* 0x0000001007107223 */ /* 0x004fca0000000107 */
[----:B------:R0:W-:Y:S02]  /*7600*/  STL [R11+0x18], R16 ;  /* 0x000018100b007387 */ /* 0x0001e40000100800 */
.L_x_3321:
[----:B------:R-:W-:Y:S05]  /*7610*/  BSYNC.RECONVERGENT B0 ;  /* 0x0000000000007941 */ /* 0x000fea0003800200 */
.L_x_3320:
[----:B------:R-:W-:-:S13]  /*7620*/  ISETP.NE.AND P0, PT, R24, 0x2, PT ;  /* 0x000000021800780c */ /* 0x000fda0003f05270 */
[----:B------:R-:W-:Y:S05]  /*7630*/  @!P0 BRA `(.L_x_3235) ;  /* 0x0000000400908947 */ /* 0x000fea0003800000 */
[C---:B------:R-:W-:Y:S01]  /*7640*/  ISETP.NE.AND P0, PT, R24.reuse, RZ, PT ;  /* 0x000000ff1800720c */ /* 0x040fe20003f05270 */
[----:B------:R-:W-:Y:S01]  /*7650*/  BSSY.RECONVERGENT B0, `(.L_x_3333) ;  /* 0x0000009000007945 */ /* 0x000fe20003800200 */
[----:B0-----:R-:W-:Y:S01]  /*7660*/  HFMA2 R16, -RZ, RZ, 0, 0 ;  /* 0x00000000ff107431 */ /* 0x001fe200000001ff */
[----:B------:R-:W-:-:S10]  /*7670*/  ISETP.NE.AND P1, PT, R24, 0x1, PT ;  /* 0x000000011800780c */ /* 0x000fd40003f25270 */
[----:B------:R-:W-:Y:S05]  /*7680*/  @!P0 BRA `(.L_x_3334) ;  /* 0x0000000000148947 */ /* 0x000fea0003800000 */
[----:B------:R-:W2:Y:S04]  /*7690*/  LDL R7, [R13+0x34] ;  /* 0x000034000d077983 */ /* 0x000ea80000100800 */
[----:B------:R-:W2:Y:S02]  /*76a0*/  LDL R16, [R13+0x18] ;  /* 0x000018000d107983 */ /* 0x000ea40000100800 */
[----:B--2---:R-:W-:Y:S01]  /*76b0*/  FFMA R18, -R7, R16, R7 ;  /* 0x0000001007127223 */ /* 0x004fe20000000107 */
[----:B------:R-:W-:-:S04]  /*76c0*/  MOV R16, 0x2 ;  /* 0x0000000200107802 */ /* 0x000fc80000000f00 */
[----:B------:R0:W-:Y:S03]  /*76d0*/  STL [R13+0x34], R18 ;  /* 0x000034120d007387 */ /* 0x0001e60000100800 */
.L_x_3334:
[----:B------:R-:W-:Y:S05]  /*76e0*/  BSYNC.RECONVERGENT B0 ;  /* 0x0000000000007941 */ /* 0x000fea0003800200 */
.L_x_3333:
[----:B------:R-:W-:Y:S05]  /*76f0*/  @!P1 BRA `(.L_x_3235) ;  /* 0x0000000400609947 */ /* 0x000fea0003800000 */
[C---:B------:R-:W-:Y:S01]  /*7700*/  ISETP.GE.AND P0, PT, R16.reuse, 0x2, PT ;  /* 0x000000021000780c */ /* 0x040fe20003f06270 */
[----:B------:R-:W-:Y:S01]  /*7710*/  IMAD R7, R16, 0x1c, R1 ;  /* 0x0000001c10077824 */ /* 0x000fe200078e0201 */
[----:B------:R-:W-:Y:S04]  /*7720*/  BSSY.RELIABLE B0, `(.L_x_3335) ;  /* 0x0000049000007945 */ /* 0x000fe80003800100 */
[----:B------:R-:W-:-:S07]  /*7730*/  IADD3 R7, PT, PT, R7, 0x50, RZ ;  /* 0x0000005007077810 */ /* 0x000fce0007ffe0ff */
[----:B------:R-:W-:Y:S05]  /*7740*/  @P0 BRA `(.L_x_3336) ;  /* 0x0000000400180947 */ /* 0x000fea0003800000 */
[----:B------:R-:W-:Y:S01]  /*7750*/  IADD3 R11, PT, PT, -R16, 0x2, RZ ;  /* 0x00000002100b7810 */ /* 0x000fe20007ffe1ff */
[----:B------:R-:W-:Y:S01]  /*7760*/  BSSY.RECONVERGENT B1, `(.L_x_3337) ;  /* 0x0000029000017945 */ /* 0x000fe20003800200 */
[----:B------:R-:W-:Y:S02]  /*7770*/  PLOP3.LUT P0, PT, PT, PT, PT, 0x80, 0x8 ;  /* 0x000000000008781c */ /* 0x000fe40003f0f070 */
[----:B------:R-:W-:-:S13]  /*7780*/  ISETP.GT.AND P1, PT, R11, 0x6, PT ;  /* 0x000000060b00780c */ /* 0x000fda0003f24270 */
[----:B------:R-:W-:Y:S05]  /*7790*/  @!P1 BRA `(.L_x_3338) ;  /* 0x0000000000949947 */ /* 0x000fea0003800000 */
[----:B------:R-:W-:-:S13]  /*77a0*/  PLOP3.LUT P0, PT, PT, PT, PT, 0x8, 0x80 ;  /* 0x000000000080781c */ /* 0x000fda0003f0e170 */
.L_x_3339:
[----:B------:R-:W2:Y:S04]  /*77b0*/  LDL R11, [R7+-0x1c] ;  /* 0xffffe400070b7983 */ /* 0x000ea80000100800 */
[----:B0-----:R-:W2:Y:S02]  /*77c0*/  LDL R18, [R13+0x18] ;  /* 0x000018000d127983 */ /* 0x001ea40000100800 */
        /* <DEDUP_REMOVED lines=34> */
.L_x_3338:
[----:B------:R-:W-:Y:S05]  /*79f0*/  BSYNC.RECONVERGENT B1 ;  /* 0x0000000000017941 */ /* 0x000fea0003800200 */
.L_x_3337:
[----:B------:R-:W-:Y:S01]  /*7a00*/  IADD3 R11, PT, PT, -R16, 0x2, RZ ;  /* 0x00000002100b7810 */ /* 0x000fe20007ffe1ff */
[----:B------:R-:W-:Y:S03]  /*7a10*/  BSSY.RECONVERGENT B1, `(.L_x_3340) ;  /* 0x0000016000017945 */ /* 0x000fe60003800200 */
[----:B------:R-:W-:-:S13]  /*7a20*/  ISETP.GT.AND P1, PT, R11, 0x2, PT ;  /* 0x000000020b00780c */ /* 0x000fda0003f24270 */
[----:B------:R-:W-:Y:S05]  /*7a30*/  @!P1 BRA `(.L_x_3341) ;  /* 0x00000000004c9947 */ /* 0x000fea0003800000 */
[----:B------:R-:W2:Y:S04]  /*7a40*/  LDL R11, [R7+-0x1c] ;  /* 0xffffe400070b7983 */ /* 0x000ea80000100800 */
[----:B0-----:R-:W2:Y:S02]  /*7a50*/  LDL R18, [R13+0x18] ;  /* 0x000018000d127983 */ /* 0x001ea40000100800 */
        /* <DEDUP_REMOVED lines=17> */
.L_x_3341:
[----:B------:R-:W-:Y:S05]  /*7b70*/  BSYNC.RECONVERGENT B1 ;  /* 0x0000000000017941 */ /* 0x000fea0003800200 */
.L_x_3340:
[----:B------:R-:W-:-:S13]  /*7b80*/  ISETP.NE.OR P0, PT, R16, 0x2, P0 ;  /* 0x000000021000780c */ /* 0x000fda0000705670 */
[----:B------:R-:W-:Y:S05]  /*7b90*/  @!P0 BREAK.RELIABLE B0 ;  /* 0x0000000000008942 */ /* 0x000fea0003800100 */
[----:B------:R-:W-:Y:S05]  /*7ba0*/  @!P0 BRA `(.L_x_3235) ;  /* 0x0000000000348947 */ /* 0x000fea0003800000 */
.L_x_3336:
[----:B------:R-:W-:Y:S05]  /*7bb0*/  BSYNC.RELIABLE B0 ;  /* 0x0000000000007941 */ /* 0x000fea0003800100 */
.L_x_3335:
[----:B------:R-:W2:Y:S04]  /*7bc0*/  LDL R11, [R7+-0x1c] ;  /* 0xffffe400070b7983 */ /* 0x000ea80000100800 */
[----:B0-----:R-:W2:Y:S01]  /*7bd0*/  LDL R18, [R13+0x18] ;  /* 0x000018000d127983 */ /* 0x001ea20000100800 */
[----:B------:R-:W-:Y:S01]  /*7be0*/  IADD3 R16, PT, PT, R16, 0x2, RZ ;  /* 0x0000000210107810 */ /* 0x000fe20007ffe0ff */
[----:B--2---:R-:W-:Y:S02]  /*7bf0*/  FFMA R18, -R11, R18, R11 ;  /* 0x000000120b127223 */ /* 0x004fe4000000010b */
[----:B------:R-:W2:Y:S04]  /*7c00*/  LDL R11, [R7] ;  /* 0x00000000070b7983 */ /* 0x000ea80000100800 */
[----:B------:R-:W-:Y:S04]  /*7c10*/  STL [R7+-0x1c], R18 ;  /* 0xffffe41207007387 */ /* 0x000fe80000100800 */
[----:B------:R-:W2:Y:S01]  /*7c20*/  LDL R22, [R13+0x18] ;  /* 0x000018000d167983 */ /* 0x000ea20000100800 */
[----:B------:R-:W-:Y:S01]  /*7c30*/  ISETP.NE.AND P0, PT, R16, 0x2, PT ;  /* 0x000000021000780c */ /* 0x000fe20003f05270 */
[----:B--2---:R-:W-:-:S05]  /*7c40*/  FFMA R22, -R11, R22, R11 ;  /* 0x000000160b167223 */ /* 0x004fca000000010b */
[----:B------:R0:W-:Y:S02]  /*7c50*/  STL [R7], R22 ;  /* 0x0000001607007387 */ /* 0x0001e40000100800 */
[----:B0-----:R-:W-:-:S05]  /*7c60*/  IADD3 R7, PT, PT, R7, 0x38, RZ ;  /* 0x0000003807077810 */ /* 0x001fca0007ffe0ff */
[----:B------:R-:W-:Y:S05]  /*7c70*/  @P0 BRA `(.L_x_3335) ;  /* 0xfffffffc00d00947 */ /* 0x000fea000383ffff */
.L_x_3235:
[----:B------:R-:W-:Y:S05]  /*7c80*/  BSYNC.RECONVERGENT B2 ;  /* 0x0000000000027941 */ /* 0x000fea0003800200 */
.L_x_3234:
[----:B------:R-:W-:Y:S05]  /*7c90*/  WARPSYNC.ALL ;  /* 0x0000000000007948 */ /* 0x000fea0003800000 */
[----:B0-23--:R-:W2:Y:S04]  /*7ca0*/  LDL.64 R28, [R1+0x10] ;  /* 0x00001000011c7983 */ /* 0x00dea80000100a00 */
[----:B------:R-:W3:Y:S04]  /*7cb0*/  LDL.64 R22, [R1+0x28] ;  /* 0x0000280001167983 */ /* 0x000ee80000100a00 */
[----:B------:R-:W4:Y:S04]  /*7cc0*/  LDL.64 R24, [R1+0x30] ;  /* 0x0000300001187983 */ /* 0x000f280000100a00 */
[----:B-1----:R-:W4:Y:S04]  /*7cd0*/  LDL R13, [R1+0x18] ;  /* 0x00001800010d7983 */ /* 0x002f280000100800 */
[----:B------:R-:W4:Y:S04]  /*7ce0*/  LDL.64 R26, [R1+0x48] ;  /* 0x00004800011a7983 */ /* 0x000f280000100a00 */
[----:B------:R-:W4:Y:S04]  /*7cf0*/  LDL R15, [R1+0x50] ;  /* 0x00005000010f7983 */ /* 0x000f280000100800 */
[----:B------:R0:W5:Y:S04]  /*7d00*/  LDL R11, [R1+0xc] ;  /* 0x00000c00010b7983 */ /* 0x0001680000100800 */
[----:B------:R0:W5:Y:S01]  /*7d10*/  LDL R7, [R1+0x44] ;  /* 0x0000440001077983 */ /* 0x0001620000100800 */
[----:B------:R-:W-:Y:S01]  /*7d20*/  BSSY.RECONVERGENT B0, `(.L_x_3342) ;  /* 0x000001c000007945 */ /* 0x000fe20003800200 */
[----:B--2---:R-:W-:Y:S01]  /*7d30*/  FADD R28, RZ, |R28| ;  /* 0x4000001cff1c7221 */ /* 0x004fe20000000000 */
[----:B---3--:R-:W-:-:S03]  /*7d40*/  FADD R23, RZ, |R23| ;  /* 0x40000017ff177221 */ /* 0x008fc60000000000 */
[----:B------:R-:W-:Y:S01]  /*7d50*/  FADD R28, R28, |R29| ;  /* 0x4000001d1c1c7221 */ /* 0x000fe20000000000 */
[----:B----4-:R-:W-:-:S03]  /*7d60*/  FADD R24, |R24|, R23 ;  /* 0x0000001718187221 */ /* 0x010fc60000000200 */
[----:B------:R-:W-:Y:S01]  /*7d70*/  FADD R13, |R13|, R28 ;  /* 0x0000001c0d0d7221 */ /* 0x000fe20000000200 */
[----:B------:R-:W-:Y:S01]  /*7d80*/  FADD R24, R24, |R25| ;  /* 0x4000001918187221 */ /* 0x000fe20000000000 */
[----:B------:R-:W-:-:S03]  /*7d90*/  FADD R26, RZ, |R26| ;  /* 0x4000001aff1a7221 */ /* 0x000fc60000000000 */
[----:B------:R-:W-:Y:S01]  /*7da0*/  FMNMX R13, RZ, R13, !PT ;  /* 0x0000000dff0d7209 */ /* 0x000fe20007800000 */
[----:B------:R-:W-:-:S03]  /*7db0*/  FADD R26, R26, |R27| ;  /* 0x4000001b1a1a7221 */ /* 0x000fc60000000000 */
[----:B------:R-:W-:Y:S01]  /*7dc0*/  FSETP.GEU.AND P0, PT, R13, R24, PT ;  /* 0x000000180d00720b */ /* 0x000fe20003f0e000 */
[----:B------:R-:W-:-:S03]  /*7dd0*/  FADD R26, |R15|, R26 ;  /* 0x0000001a0f1a7221 */ /* 0x000fc60000000200 */
[----:B------:R-:W-:-:S04]  /*7de0*/  FSEL R13, R24, R13, !P0 ;  /* 0x0000000d180d7208 */ /* 0x000fc80004000000 */
[----:B------:R-:W-:-:S04]  /*7df0*/  FSETP.GEU.AND P0, PT, R13, R26, PT ;  /* 0x0000001a0d00720b */ /* 0x000fc80003f0e000 */
[----:B------:R-:W-:-:S05]  /*7e00*/  FSEL R13, R26, R13, !P0 ;  /* 0x0000000d1a0d7208 */ /* 0x000fca0004000000 */
[----:B------:R-:W-:-:S05]  /*7e10*/  FMUL R2, R2, R13 ;  /* 0x0000000d02027220 */ /* 0x000fca0000400000 */
[----:B------:R-:W-:-:S04]  /*7e20*/  IADD3 R13, PT, PT, R2, 0x1800000, RZ ;  /* 0x01800000020d7810 */ /* 0x000fc80007ffe0ff */
[----:B------:R-:W-:-:S04]  /*7e30*/  LOP3.LUT R13, R13, 0x7f800000, RZ, 0xc0, !PT ;  /* 0x7f8000000d0d7812 */ /* 0x000fc800078ec0ff */
[----:B------:R-:W-:-:S13]  /*7e40*/  ISETP.GT.U32.AND P0, PT, R13, 0x1ffffff, PT ;  /* 0x01ffffff0d00780c */ /* 0x000fda0003f04070 */
[----:B0-----:R-:W-:Y:S05]  /*7e50*/  @P0 BRA `(.L_x_3343) ;  /* 0x0000000000100947 */ /* 0x001fea0003800000 */
[----:B------:R-:W-:-:S07]  /*7e60*/  MOV R16, 0x7e80 ;  /* 0x00007e8000107802 */ /* 0x000fce0000000f00 */
[----:B-----5:R-:W-:Y:S05]  /*7e70*/  CALL.REL.NOINC `($__internal_1_$__cuda_sm20_rcp_rn_f32_slowpath) ;  /* 0x0000000400487944 */ /* 0x020fea0003c00000 */
[----:B------:R-:W-:Y:S01]  /*7e80*/  MOV R13, R15 ;  /* 0x0000000f000d7202 */ /* 0x000fe20000000f00 */
[----:B------:R-:W-:Y:S06]  /*7e90*/  BRA `(.L_x_3344) ;  /* 0x0000000000107947 */ /* 0x000fec0003800000 */
.L_x_3343:
[----:B------:R-:W0:Y:S02]  /*7ea0*/  MUFU.RCP R13, R2 ;  /* 0x00000002000d7308 */ /* 0x000e240000001000 */
[----:B0-----:R-:W-:-:S04]  /*7eb0*/  FFMA R15, R2, R13, -1 ;  /* 0xbf800000020f7423 */ /* 0x001fc8000000000d */
[----:B------:R-:W-:-:S04]  /*7ec0*/  FADD.FTZ R16, -R15, -RZ ;  /* 0x800000ff0f107221 */ /* 0x000fc80000010100 */
[----:B------:R-:W-:-:S07]  /*7ed0*/  FFMA R13, R13, R16, R13 ;  /* 0x000000100d0d7223 */ /* 0x000fce000000000d */
.L_x_3344:
[----:B------:R-:W-:Y:S05]  /*7ee0*/  BSYNC.RECONVERGENT B0 ;  /* 0x0000000000007941 */ /* 0x000fea0003800200 */
.L_x_3342:
[----:B------:R-:W-:-:S13]  /*7ef0*/  FSETP.GT.AND P0, PT, R13, 9.9999999747524270788e-07, PT ;  /* 0x358637bd0d00780b */ /* 0x000fda0003f04000 */
[----:B------:R-:W-:Y:S05]  /*7f00*/  @!P0 BRA `(.L_x_3345) ;  /* 0x0000000000548947 */ /* 0x000fea0003800000 */
[-C--:B-----5:R-:W-:Y:S01]  /*7f10*/  FMUL R8, R8, R11.reuse ;  /* 0x0000000b08087220 */ /* 0x0a0fe20000400000 */
[CC--:B------:R-:W-:Y:S01]  /*7f20*/  FMUL R13, R3.reuse, R11.reuse ;  /* 0x0000000b030d7220 */ /* 0x0c0fe20000400000 */
[----:B------:R-:W0:Y:S01]  /*7f30*/  LDC.64 R16, c[0x0][0x3b0] ;  /* 0x0000ec00ff107b82 */ /* 0x000e220000000a00 */
[-C--:B------:R-:W-:Y:S01]  /*7f40*/  FMUL R15, R6, R11.reuse ;  /* 0x0000000b060f7220 */ /* 0x080fe20000400000 */
[-C--:B------:R-:W-:Y:S01]  /*7f50*/  FFMA R3, R3, -R22.reuse, -R8 ;  /* 0x8000001603037223 */ /* 0x080fe20000000808 */
[-C--:B------:R-:W-:Y:S01]  /*7f60*/  FFMA R13, R4, -R22.reuse, -R13 ;  /* 0x80000016040d7223 */ /* 0x080fe2000000080d */
[----:B------:R-:W-:Y:S01]  /*7f70*/  FMUL R12, R12, R11 ;  /* 0x0000000b0c0c7220 */ /* 0x000fe20000400000 */
[-C--:B------:R-:W-:Y:S01]  /*7f80*/  FFMA R15, R0, -R22.reuse, -R15 ;  /* 0x80000016000f7223 */ /* 0x080fe2000000080f */
[-C--:B------:R-:W-:Y:S01]  /*7f90*/  FFMA R6, R6, -R7.reuse, R3 ;  /* 0x8000000706067223 */ /* 0x080fe20000000003 */
[-C--:B------:R-:W-:Y:S01]  /*7fa0*/  FFMA R13, R0, -R7.reuse, R13 ;  /* 0x80000007000d7223 */ /* 0x080fe2000000000d */
[----:B------:R-:W-:Y:S01]  /*7fb0*/  FFMA R5, R5, -R22, -R12 ;  /* 0x8000001605057223 */ /* 0x000fe2000000080c */
[----:B------:R-:W-:Y:S01]  /*7fc0*/  FFMA R15, R10, -R7, R15 ;  /* 0x800000070a0f7223 */ /* 0x000fe2000000000f */
[----:B------:R-:W-:-:S02]  /*7fd0*/  FMUL R11, R11, R6 ;  /* 0x000000060b0b7220 */ /* 0x000fc40000400000 */
[----:B------:R-:W-:Y:S02]  /*7fe0*/  FFMA R14, -R14, R7, R5 ;  /* 0x000000070e0e7223 */ /* 0x000fe40000000105 */
[----:B------:R-:W-:-:S04]  /*7ff0*/  FFMA R22, -R22, R13, -R11 ;  /* 0x0000000d16167223 */ /* 0x000fc8000000090b */
[----:B------:R-:W-:-:S04]  /*8000*/  FFMA R15, -R7, R15, R22 ;  /* 0x0000000f070f7223 */ /* 0x000fc80000000116 */
[----:B------:R-:W-:Y:S01]  /*8010*/  FFMA R14, R14, 2, R15 ;  /* 0x400000000e0e7823 */ /* 0x000fe2000000000f */
[----:B0-----:R-:W-:-:S04]  /*8020*/  IMAD.WIDE R16, R20, 0x4, R16 ;  /* 0x0000000414107825 */ /* 0x001fc800078e0210 */
[----:B------:R-:W-:-:S05]  /*8030*/  FADD R9, R9, R14 ;  /* 0x0000000e09097221 */ /* 0x000fca0000000000 */
[----:B------:R-:W-:Y:S01]  /*8040*/  STG.E desc[UR4][R16.64], R9 ;  /* 0x0000000910007986 */ /* 0x000fe2000c101904 */
[----:B------:R-:W-:Y:S05]  /*8050*/  EXIT ;  /* 0x000000000000794d */ /* 0x000fea0003800000 */
.L_x_3345:
[----:B------:R-:W0:Y:S01]  /*8060*/  LDC.64 R22, c[0x0][0x390] ;  /* 0x0000e400ff167b82 */ /* 0x000e220000000a00 */
[----:B------:R-:W1:Y:S02]  /*8070*/  LDCU UR6, c[0x0][0x388] ;  /* 0x00007100ff0677ac */ /* 0x000e640008000800 */
[----:B-1----:R-:W-:-:S04]  /*8080*/  IMAD R19, R19, UR6, RZ ;  /* 0x0000000613137c24 */ /* 0x002fc8000f8e02ff */
[----:B0-----:R-:W-:-:S04]  /*8090*/  IMAD.WIDE R18, R19, 0x4, R22 ;  /* 0x0000000413127825 */ /* 0x001fc800078e0216 */
[----:B------:R-:W-:Y:S01]  /*80a0*/  IMAD R17, R17, UR6, RZ ;  /* 0x0000000611117c24 */ /* 0x000fe2000f8e02ff */
[----:B------:R-:W2:Y:S03]  /*80b0*/  LDG.E R16, desc[UR4][R18.64+0x4] ;  /* 0x0000040412107981 */ /* 0x000ea6000c1e1900 */
[----:B------:R-:W-:Y:S01]  /*80c0*/  IMAD.WIDE R22, R17, 0x4, R22 ;  /* 0x0000000411167825 */ /* 0x000fe200078e0216 */
[----:B------:R-:W3:Y:S04]  /*80d0*/  LDG.E R15, desc[UR4][R18.64] ;  /* 0x00000004120f7981 */ /* 0x000ee8000c1e1900 */
[----:B-----5:R0:W4:Y:S04]  /*80e0*/  LDG.E R7, desc[UR4][R18.64+0x8] ;  /* 0x0000080412077981 */ /* 0x020128000c1e1900 */
[----:B------:R-:W4:Y:S04]  /*80f0*/  LDG.E R2, desc[UR4][R22.64+0x4] ;  /* 0x0000040416027981 */ /* 0x000f28000c1e1900 */
[----:B------:R-:W4:Y:S04]  /*8100*/  LDG.E R13, desc[UR4][R22.64] ;  /* 0x00000004160d7981 */ /* 0x000f28000c1e1900 */
[----:B------:R-:W4:Y:S01]  /*8110*/  LDG.E R11, desc[UR4][R22.64+0x8] ;  /* 0x00000804160b7981 */ /* 0x000f22000c1e1900 */
[-C--:B--2---:R-:W-:Y:S01]  /*8120*/  FMUL R24, R4, R16.reuse ;  /* 0x0000001004187220 */ /* 0x084fe20000400000 */
[-C--:B------:R-:W-:Y:S01]  /*8130*/  FMUL R17, R3, R16.reuse ;  /* 0x0000001003117220 */ /* 0x080fe20000400000 */
[----:B0-----:R-:W-:-:S02]  /*8140*/  FMUL R19, R5, R16 ;  /* 0x0000001005137220 */ /* 0x001fc40000400000 */
[-C--:B---3--:R-:W-:Y:S01]  /*8150*/  FFMA R21, R3, R15.reuse, R24 ;  /* 0x0000000f03157223 */ /* 0x088fe20000000018 */
[-C--:B------:R-:W-:Y:S01]  /*8160*/  FFMA R17, R8, R15.reuse, R17 ;  /* 0x0000000f08117223 */ /* 0x080fe20000000011 */
[----:B------:R-:W-:Y:S01]  /*8170*/  FMUL R24, R0, R16 ;  /* 0x0000001000187220 */ /* 0x000fe20000400000 */
[----:B------:R-:W-:Y:S01]  /*8180*/  FFMA R19, R12, R15, R19 ;  /* 0x0000000f0c137223 */ /* 0x000fe20000000013 */
[----:B----4-:R-:W-:-:S03]  /*8190*/  FFMA R21, R0, R7, R21 ;  /* 0x0000000700157223 */ /* 0x010fc60000000015 */
[----:B------:R-:W-:Y:S01]  /*81a0*/  FFMA R19, R14, R7, R19 ;  /* 0x000000070e137223 */ /* 0x000fe20000000013 */
[-C--:B------:R-:W-:Y:S01]  /*81b0*/  FMUL R4, R4, R2.reuse ;  /* 0x0000000204047220 */ /* 0x080fe20000400000 */
[----:B------:R-:W-:Y:S01]  /*81c0*/  FMUL R18, R16, R21 ;  /* 0x0000001510127220 */ /* 0x000fe20000400000 */
[-C--:B------:R-:W-:Y:S02]  /*81d0*/  FMUL R5, R5, R2.reuse ;  /* 0x0000000205057220 */ /* 0x080fe40000400000 */
[C---:B------:R-:W-:Y:S01]  /*81e0*/  FFMA R21, R3.reuse, R13, R4 ;  /* 0x0000000d03157223 */ /* 0x040fe20000000004 */
[C---:B------:R-:W-:Y:S01]  /*81f0*/  FFMA R4, R6.reuse, R7, R17 ;  /* 0x0000000706047223 */ /* 0x040fe20000000011 */
[----:B------:R-:W-:Y:S01]  /*8200*/  FMUL R3, R3, R2 ;  /* 0x0000000203037220 */ /* 0x000fe20000400000 */
[----:B------:R-:W-:Y:S01]  /*8210*/  FFMA R17, R6, R15, R24 ;  /* 0x0000000f06117223 */ /* 0x000fe20000000018 */
[C---:B------:R-:W-:Y:S01]  /*8220*/  FFMA R21, R0.reuse, R11, R21 ;  /* 0x0000000b00157223 */ /* 0x040fe20000000015 */
[----:B------:R-:W-:Y:S01]  /*8230*/  FFMA R4, R15, R4, R18 ;  /* 0x000000040f047223 */ /* 0x000fe20000000012 */
[----:B------:R-:W-:Y:S01]  /*8240*/  FMUL R15, R0, R2 ;  /* 0x00000002000f7220 */ /* 0x000fe20000400000 */
[----:B------:R-:W-:Y:S01]  /*8250*/  FFMA R3, R8, R13, R3 ;  /* 0x0000000d08037223 */ /* 0x000fe20000000003 */
[----:B------:R-:W-:Y:S01]  /*8260*/  FMUL R0, R2, R21 ;  /* 0x0000001502007220 */ /* 0x000fe20000400000 */
[----:B------:R-:W-:Y:S01]  /*8270*/  FFMA R17, R10, R7, R17 ;  /* 0x000000070a117223 */ /* 0x000fe20000000011 */
[C---:B------:R-:W-:Y:S01]  /*8280*/  FFMA R8, R6.reuse, R13, R15 ;  /* 0x0000000d06087223 */ /* 0x040fe2000000000f */
[----:B------:R-:W-:Y:S01]  /*8290*/  FFMA R6, R6, R11, R3 ;  /* 0x0000000b06067223 */ /* 0x000fe20000000003 */
[----:B------:R-:W-:Y:S01]  /*82a0*/  FFMA R12, R12, R13, R5 ;  /* 0x0000000d0c0c7223 */ /* 0x000fe20000000005 */
[----:B------:R-:W0:Y:S01]  /*82b0*/  LDC.64 R2, c[0x0][0x3b0] ;  /* 0x0000ec00ff027b82 */ /* 0x000e220000000a00 */
[----:B------:R-:W-:Y:S01]  /*82c0*/  FFMA R8, R10, R11, R8 ;  /* 0x0000000b0a087223 */ /* 0x000fe20000000008 */
[----:B------:R-:W-:Y:S01]  /*82d0*/  FFMA R0, R13, R6, R0 ;  /* 0x000000060d007223 */ /* 0x000fe20000000000 */
[----:B------:R-:W-:Y:S01]  /*82e0*/  FFMA R4, R7, R17, R4 ;  /* 0x0000001107047223 */ /* 0x000fe20000000004 */
[----:B------:R-:W-:-:S02]  /*82f0*/  FFMA R5, R14, R11, R12 ;  /* 0x0000000b0e057223 */ /* 0x000fc4000000000c */
[----:B------:R-:W-:Y:S01]  /*8300*/  FFMA R0, R11, R8, R0 ;  /* 0x000000080b007223 */ /* 0x000fe20000000000 */
[----:B------:R-:W-:-:S03]  /*8310*/  FFMA R4, R19, 2, R4 ;  /* 0x4000000013047823 */ /* 0x000fc60000000004 */
[----:B------:R-:W-:Y:S01]  /*8320*/  FFMA R0, R5, 2, R0 ;  /* 0x4000000005007823 */ /* 0x000fe20000000000 */
[----:B------:R-:W-:-:S03]  /*8330*/  FADD R4, R9, R4 ;  /* 0x0000000409047221 */ /* 0x000fc60000000000 */
[----:B------:R-:W-:-:S05]  /*8340*/  FADD R9, R9, R0 ;  /* 0x0000000009097221 */ /* 0x000fca0000000000 */
[----:B------:R-:W-:-:S04]  /*8350*/  FSETP.GEU.AND P0, PT, R4, R9, PT ;  /* 0x000000090400720b */ /* 0x000fc80003f0e000 */
[----:B------:R-:W-:Y:S01]  /*8360*/  FSEL R9, R4, R9, !P0 ;  /* 0x0000000904097208 */ /* 0x000fe20004000000 */
[----:B0-----:R-:W-:-:S05]  /*8370*/  IMAD.WIDE R2, R20, 0x4, R2 ;  /* 0x0000000414027825 */ /* 0x001fca00078e0202 */
[----:B------:R-:W-:Y:S01]  /*8380*/  STG.E desc[UR4][R2.64], R9 ;  /* 0x0000000902007986 */ /* 0x000fe2000c101904 */
[----:B------:R-:W-:Y:S05]  /*8390*/  EXIT ;  /* 0x000000000000794d */ /* 0x000fea0003800000 */
        .weak           $__internal_1_$__cuda_sm20_rcp_rn_f32_slowpath
        .type           $__internal_1_$__cuda_sm20_rcp_rn_f32_slowpath,@function
        .size           $__internal_1_$__cuda_sm20_rcp_rn_f32_slowpath,($__internal_2_$__cuda_sm3x_div_rn_noftz_f32_slowpath - $__internal_1_$__cuda_sm20_rcp_rn_f32_slowpath)
$__internal_1_$__cuda_sm20_rcp_rn_f32_slowpath:
[----:B------:R-:W-:Y:S01]  /*83a0*/  SHF.L.U32 R13, R2, 0x1, RZ ;  /* 0x00000001020d7819 */ /* 0x000fe200000006ff */
[----:B------:R-:W-:Y:S03]  /*83b0*/  BSSY.RECONVERGENT B1, `(.L_x_3346) ;  /* 0x0000030000017945 */ /* 0x000fe60003800200 */
[----:B------:R-:W-:-:S04]  /*83c0*/  SHF.R.U32.HI R13, RZ, 0x18, R13 ;  /* 0x00000018ff0d7819 */ /* 0x000fc8000001160d */
[----:B------:R-:W-:-:S13]  /*83d0*/  ISETP.NE.U32.AND P0, PT, R13, RZ, PT ;  /* 0x000000ff0d00720c */ /* 0x000fda0003f05070 */
[----:B------:R-:W-:Y:S05]  /*83e0*/  @P0 BRA `(.L_x_3347) ;  /* 0x0000000000280947 */ /* 0x000fea0003800000 */
[----:B------:R-:W-:-:S04]  /*83f0*/  SHF.L.U32 R13, R2, 0x1, RZ ;  /* 0x00000001020d7819 */ /* 0x000fc800000006ff */
[----:B------:R-:W-:-:S13]  /*8400*/  ISETP.NE.AND P0, PT, R13, RZ, PT ;  /* 0x000000ff0d00720c */ /* 0x000fda0003f05270 */
[----:B------:R-:W-:Y:S01]  /*8410*/  @P0 FFMA R18, R2, 1.84467440737095516160e+19, RZ ;  /* 0x5f80000002120823 */ /* 0x000fe200000000ff */
[----:B------:R-:W-:Y:S08]  /*8420*/  @!P0 MUFU.RCP R15, R2 ;  /* 0x00000002000f8308 */ /* 0x000ff00000001000 */
[----:B------:R-:W0:Y:S02]  /*8430*/  @P0 MUFU.RCP R13, R18 ;  /* 0x00000012000d0308 */ /* 0x000e240000001000 */
[----:B0-----:R-:W-:-:S04]  /*8440*/  @P0 FFMA R21, R18, R13, -1 ;  /* 0xbf80000012150423 */ /* 0x001fc8000000000d */
[----:B------:R-:W-:-:S04]  /*8450*/  @P0 FADD.FTZ R24, -R21, -RZ ;  /* 0x800000ff15180221 */ /* 0x000fc80000010100 */
[----:B------:R-:W-:-:S04]  /*8460*/  @P0 FFMA R13, R13, R24, R13 ;  /* 0x000000180d0d0223 */ /* 0x000fc8000000000d */
[----:B------:R-:W-:Y:S01]  /*8470*/  @P0 FFMA R15, R13, 1.84467440737095516160e+19, RZ ;  /* 0x5f8000000d0f0823 */ /* 0x000fe200000000ff */
[----:B------:R-:W-:Y:S06]  /*8480*/  BRA `(.L_x_3348) ;  /* 0x0000000000887947 */ /* 0x000fec0003800000 */
.L_x_3347:
[----:B------:R-:W-:-:S04]  /*8490*/  IADD3 R15, PT, PT, R13, -0xfd, RZ ;  /* 0xffffff030d0f7810 */ /* 0x000fc80007ffe0ff */
[----:B------:R-:W-:-:S13]  /*84a0*/  ISETP.GT.U32.AND P0, PT, R15, 0x1, PT ;  /* 0x000000010f00780c */ /* 0x000fda0003f04070 */
[----:B------:R-:W-:Y:S05]  /*84b0*/  @P0 BRA `(.L_x_3349) ;  /* 0x0000000000780947 */ /* 0x000fea0003800000 */
[----:B------:R-:W-:Y:S01]  /*84c0*/  LOP3.LUT R18, R2, 0x7fffff, RZ, 0xc0, !PT ;  /* 0x007fffff02127812 */ /* 0x000fe200078ec0ff */
[----:B------:R-:W-:Y:S01]  /*84d0*/  HFMA2 R26, -RZ, RZ, 0, 1.78813934326171875e-07 ;  /* 0x00000003ff1a7431 */ /* 0x000fe200000001ff */
[----:B------:R-:W-:Y:S02]  /*84e0*/  IADD3 R13, PT, PT, R13, -0xfc, RZ ;  /* 0xffffff040d0d7810 */ /* 0x000fe40007ffe0ff */
[----:B------:R-:W-:-:S04]  /*84f0*/  LOP3.LUT R18, R18, 0x3f800000, RZ, 0xfc, !PT ;  /* 0x3f80000012127812 */ /* 0x000fc800078efcff */
[----:B------:R-:W0:Y:S01]  /*8500*/  MUFU.RCP R21, R18 ;  /* 0x0000001200157308 */ /* 0x000e220000001000 */
[----:B------:R-:W-:Y:S01]  /*8510*/  SHF.L.U32 R25, R26, R15, RZ ;  /* 0x0000000f1a197219 */ /* 0x000fe200000006ff */
[----:B0-----:R-:W-:-:S04]  /*8520*/  FFMA R23, R18, R21, -1 ;  /* 0xbf80000012177423 */ /* 0x001fc80000000015 */
[----:B------:R-:W-:-:S04]  /*8530*/  FADD.FTZ R24, -R23, -RZ ;  /* 0x800000ff17187221 */ /* 0x000fc80000010100 */
[CCC-:B------:R-:W-:Y:S01]  /*8540*/  FFMA.RM R23, R21.reuse, R24.reuse, R21.reuse ;  /* 0x0000001815177223 */ /* 0x1c0fe20000004015 */
[----:B------:R-:W-:-:S04]  /*8550*/  FFMA.RP R24, R21, R24, R21 ;  /* 0x0000001815187223 */ /* 0x000fc80000008015 */
[C---:B------:R-:W-:Y:S02]  /*8560*/  LOP3.LUT R21, R23.reuse, 0x7fffff, RZ, 0xc0, !PT ;  /* 0x007fffff17157812 */ /* 0x040fe400078ec0ff */
[----:B------:R-:W-:Y:S02]  /*8570*/  FSETP.NEU.FTZ.AND P0, PT, R23, R24, PT ;  /* 0x000000181700720b */ /* 0x000fe40003f1d000 */
[----:B------:R-:W-:Y:S02]  /*8580*/  LOP3.LUT R24, R21, 0x800000, RZ, 0xfc, !PT ;  /* 0x0080000015187812 */ /* 0x000fe400078efcff */
[----:B------:R-:W-:Y:S02]  /*8590*/  SEL R21, RZ, 0xffffffff, !P0 ;  /* 0xffffffffff157807 */ /* 0x000fe40004000000 */
[----:B------:R-:W-:Y:S02]  /*85a0*/  LOP3.LUT R18, R25, R24, RZ, 0xc0, !PT ;  /* 0x0000001819127212 */ /* 0x000fe400078ec0ff */
[----:B------:R-:W-:-:S02]  /*85b0*/  IADD3 R21, PT, PT, -R21, RZ, RZ ;  /* 0x000000ff15157210 */ /* 0x000fc40007ffe1ff */
[-C--:B------:R-:W-:Y:S02]  /*85c0*/  SHF.R.U32.HI R18, RZ, R15.reuse, R18 ;  /* 0x0000000fff127219 */ /* 0x080fe40000011612 */
[--C-:B------:R-:W-:Y:S02]  /*85d0*/  LOP3.LUT P1, RZ, R21, R15, R24.reuse, 0xf8, !PT ;  /* 0x0000000f15ff7212 */ /* 0x100fe4000782f818 */
[C---:B------:R-:W-:Y:S02]  /*85e0*/  LOP3.LUT P0, RZ, R18.reuse, 0x1, RZ, 0xc0, !PT ;  /* 0x0000000112ff7812 */ /* 0x040fe4000780c0ff */
[----:B------:R-:W-:Y:S02]  /*85f0*/  LOP3.LUT P2, RZ, R18, 0x2, RZ, 0xc0, !PT ;  /* 0x0000000212ff7812 */ /* 0x000fe4000784c0ff */
[----:B------:R-:W-:Y:S02]  /*8600*/  SHF.R.U32.HI R13, RZ, R13, R24 ;  /* 0x0000000dff0d7219 */ /* 0x000fe40000011618 */
[----:B------:R-:W-:-:S02]  /*8610*/  PLOP3.LUT P0, PT, P0, P1, P2, 0xe0, 0x0 ;  /* 0x000000000000781c */ /* 0x000fc40000703c20 */
[----:B------:R-:W-:Y:S02]  /*8620*/  LOP3.LUT P1, RZ, R2, 0x7fffff, RZ, 0xc0, !PT ;  /* 0x007fffff02ff7812 */ /* 0x000fe4000782c0ff */
[----:B------:R-:W-:-:S04]  /*8630*/  SEL R15, RZ, 0x1, !P0 ;  /* 0x00000001ff0f7807 */ /* 0x000fc80004000000 */
[----:B------:R-:W-:-:S04]  /*8640*/  IADD3 R15, PT, PT, -R15, RZ, RZ ;  /* 0x000000ff0f0f7210 */ /* 0x000fc80007ffe1ff */
[----:B------:R-:W-:-:S13]  /*8650*/  ISETP.GE.AND P0, PT, R15, RZ, PT ;  /* 0x000000ff0f00720c */ /* 0x000fda0003f06270 */
[----:B------:R-:W-:-:S05]  /*8660*/  @!P0 VIADD R13, R13, 0x1 ;  /* 0x000000010d0d8836 */ /* 0x000fca0000000000 */
[----:B------:R-:W-:-:S04]  /*8670*/  @!P1 SHF.L.U32 R13, R13, 0x1, RZ ;  /* 0x000000010d0d9819 */ /* 0x000fc800000006ff */
[----:B------:R-:W-:Y:S01]  /*8680*/  LOP3.LUT R15, R13, 0x80000000, R2, 0xf8, !PT ;  /* 0x800000000d0f7812 */ /* 0x000fe200078ef802 */
[----:B------:R-:W-:Y:S06]  /*8690*/  BRA `(.L_x_3348) ;  /* 0x0000000000047947 */ /* 0x000fec0003800000 */
.L_x_3349:
[----:B------:R0:W1:Y:S02]  /*86a0*/  MUFU.RCP R15, R2 ;  /* 0x00000002000f7308 */ /* 0x0000640000001000 */
.L_x_3348:
[----:B------:R-:W-:Y:S05]  /*86b0*/  BSYNC.RECONVERGENT B1 ;  /* 0x0000000000017941 */ /* 0x000fea0003800200 */
.L_x_3346:
[----:B------:R-:W-:Y:S01]  /*86c0*/  HFMA2 R25, -RZ, RZ, 0, 0 ;  /* 0x00000000ff197431 */ /* 0x000fe200000001ff */
[----:B------:R-:W-:-:S04]  /*86d0*/  MOV R24, R16 ;  /* 0x0000001000187202 */ /* 0x000fc80000000f00 */
[----:B01----:R-:W-:Y:S05]  /*86e0*/  RET.REL.NODEC R24 `(_Z15computeEdgeCostiiiPKfPKiS2_S0_Pf) ;  /* 0xffffff7818447950 */ /* 0x003fea0003c3ffff */
        .weak           $__internal_2_$__cuda_sm3x_div_rn_noftz_f32_slowpath
        .type           $__internal_2_$__cuda_sm3x_div_rn_noftz_f32_slowpath,@function
        .size           $__internal_2_$__cuda_sm3x_div_rn_noftz_f32_slowpath,(.L_x_3404 - $__internal_2_$__cuda_sm3x_div_rn_noftz_f32_slowpath)
$__internal_2_$__cuda_sm3x_div_rn_noftz_f32_slowpath:
[----:B------:R-:W-:Y:S01]  /*86f0*/  SHF.R.U32.HI R21, RZ, 0x17, R34 ;  /* 0x00000017ff157819 */ /* 0x000fe20000011622 */
[----:B------:R-:W-:Y:S01]  /*8700*/  BSSY.RECONVERGENT B0, `(.L_x_3350) ;  /* 0x0000062000007945 */ /* 0x000fe20003800200 */
[----:B------:R-:W-:Y:S02]  /*8710*/  SHF.R.U32.HI R31, RZ, 0x17, R15 ;  /* 0x00000017ff1f7819 */ /* 0x000fe4000001160f */
[----:B------:R-:W-:Y:S02]  /*8720*/  LOP3.LUT R21, R21, 0xff, RZ, 0xc0, !PT ;  /* 0x000000ff15157812 */ /* 0x000fe400078ec0ff */
[----:B------:R-:W-:Y:S02]  /*8730*/  LOP3.LUT R31, R31, 0xff, RZ, 0xc0, !PT ;  /* 0x000000ff1f1f7812 */ /* 0x000fe400078ec0ff */
[----:B------:R-:W-:Y:S02]  /*8740*/  IADD3 R32, PT, PT, R21, -0x1, RZ ;  /* 0xffffffff15207810 */ /* 0x000fe40007ffe0ff */
[----:B------:R-:W-:-:S02]  /*8750*/  IADD3 R33, PT, PT, R31, -0x1, RZ ;  /* 0xffffffff1f217810 */ /* 0x000fc40007ffe0ff */
        /* <DEDUP_REMOVED lines=23> */
[----:B------:R-:W-:Y:S01]  /*88d0*/  @!P0 FFMA R15, R15, 1.84467440737095516160e+19, RZ ;  /* 0x5f8000000f0f8823 */ /* 0x000fe200000000ff */
[----:B------:R-:W-:Y:S01]  /*88e0*/  @!P0 MOV R23, 0xffffffc0 ;  /* 0xffffffc000178802 */ /* 0x000fe20000000f00 */
[----:B------:R-:W-:-:S03]  /*88f0*/  @!P2 FFMA R34, R34, 1.84467440737095516160e+19, RZ ;  /* 0x5f8000002222a823 */ /* 0x000fc600000000ff */
[----:B------:R-:W-:-:S07]  /*8900*/  @!P2 IADD3 R23, PT, PT, R23, 0x40, RZ ;  /* 0x000000401717a810 */ /* 0x000fce0007ffe0ff */
.L_x_3351:
[----:B------:R-:W-:Y:S01]  /*8910*/  LEA R35, R21, 0xc0800000, 0x17 ;  /* 0xc080000015237811 */ /* 0x000fe200078eb8ff */
[----:B------:R-:W-:Y:S01]  /*8920*/  BSSY.RECONVERGENT B1, `(.L_x_3356) ;  /* 0x0000036000017945 */ /* 0x000fe20003800200 */
[----:B------:R-:W-:Y:S02]  /*8930*/  IADD3 R36, PT, PT, R31, -0x7f, RZ ;  /* 0xffffff811f247810 */ /* 0x000fe40007ffe0ff */
[----:B------:R-:W-:-:S03]  /*8940*/  IADD3 R35, PT, PT, -R35, R34, RZ ;  /* 0x0000002223237210 */ /* 0x000fc60007ffe1ff */
[C---:B------:R-:W-:Y:S01]  /*8950*/  IMAD R15, R36.reuse, -0x800000, R15 ;  /* 0xff800000240f7824 */ /* 0x040fe200078e020f */
[----:B------:R-:W0:Y:S01]  /*8960*/  MUFU.RCP R33, R35 ;  /* 0x0000002300217308 */ /* 0x000e220000001000 */
[----:B------:R-:W-:Y:S01]  /*8970*/  FADD.FTZ R32, -R35, -RZ ;  /* 0x800000ff23207221 */ /* 0x000fe20000010100 */
[----:B------:R-:W-:-:S04]  /*8980*/  IADD3 R36, PT, PT, R36, 0x7f, -R21 ;  /* 0x0000007f24247810 */ /* 0x000fc80007ffe815 */
[----:B------:R-:W-:Y:S01]  /*8990*/  IADD3 R36, PT, PT, R36, R23, RZ ;  /* 0x0000001724247210 */ /* 0x000fe20007ffe0ff */
        /* <DEDUP_REMOVED lines=9> */
[----:B------:R-:W-:-:S04]  /*8a30*/  IADD3 R21, PT, PT, R21, R36, RZ ;  /* 0x0000002415157210 */ /* 0x000fc80007ffe0ff */
[----:B------:R-:W-:-:S04]  /*8a40*/  IADD3 R23, PT, PT, R21, -0x1, RZ ;  /* 0xffffffff15177810 */ /* 0x000fc80007ffe0ff */
        /* <DEDUP_REMOVED lines=12> */
[----:B------:R-:W-:Y:S02]  /*8b10*/  ISETP.NE.AND P3, PT, R21, RZ, PT ;  /* 0x000000ff1500720c */ /* 0x000fe40003f65270 */
[----:B------:R-:W-:Y:S02]  /*8b20*/  LOP3.LUT R23, R23, 0x7fffff, RZ, 0xc0, !PT ;  /* 0x007fffff17177812 */ /* 0x000fe400078ec0ff */
[----:B------:R-:W-:Y:S02]  /*8b30*/  ISETP.NE.AND P2, PT, R21, RZ, PT ;  /* 0x000000ff1500720c */ /* 0x000fe40003f45270 */
[----:B------:R-:W-:Y:S02]  /*8b40*/  LOP3.LUT R34, R23, 0x800000, RZ, 0xfc, !PT ;  /* 0x0080000017227812 */ /* 0x000fe400078efcff */
[----:B------:R-:W-:-:S02]  /*8b50*/  IADD3 R23, PT, PT, R21, 0x20, RZ ;  /* 0x0000002015177810 */ /* 0x000fc40007ffe0ff */
        /* <DEDUP_REMOVED lines=10> */
[----:B------:R-:W-:-:S04]  /*8c00*/  LOP3.LUT R34, R21, R34, RZ, 0xc0, !PT ;  /* 0x0000002215227212 */ /* 0x000fc800078ec0ff */
[----:B------:R-:W-:-:S04]  /*8c10*/  IADD3 R34, PT, PT, R23, R34, RZ ;  /* 0x0000002217227210 */ /* 0x000fc80007ffe0ff */
[----:B------:R-:W-:Y:S01]  /*8c20*/  LOP3.LUT R15, R34, R15, RZ, 0xfc, !PT ;  /* 0x0000000f220f7212 */ /* 0x000fe200078efcff */
[----:B------:R-:W-:Y:S06]  /*8c30*/  BRA `(.L_x_3359) ;  /* 0x0000000000107947 */ /* 0x000fec0003800000 */
.L_x_3358:
[----:B------:R-:W-:-:S04]  /*8c40*/  LOP3.LUT R15, R15, 0x80000000, RZ, 0xc0, !PT ;  /* 0x800000000f0f7812 */ /* 0x000fc800078ec0ff */
[----:B------:R-:W-:Y:S01]  /*8c50*/  LOP3.LUT R15, R15, 0x7f800000, RZ, 0xfc, !PT ;  /* 0x7f8000000f0f7812 */ /* 0x000fe200078efcff */
[----:B------:R-:W-:Y:S06]  /*8c60*/  BRA `(.L_x_3359) ;  /* 0x0000000000047947 */ /* 0x000fec0003800000 */
.L_x_3357:
[----:B------:R-:W-:-:S07]  /*8c70*/  LEA R15, R36, R15, 0x17 ;  /* 0x0000000f240f7211 */ /* 0x000fce00078eb8ff */
.L_x_3359:
[----:B------:R-:W-:Y:S05]  /*8c80*/  BSYNC.RECONVERGENT B1 ;  /* 0x0000000000017941 */ /* 0x000fea0003800200 */
.L_x_3356:
[----:B------:R-:W-:Y:S05]  /*8c90*/  BRA `(.L_x_3360) ;  /* 0x0000000000207947 */ /* 0x000fea0003800000 */
.L_x_3355:
[----:B------:R-:W-:-:S04]  /*8ca0*/  LOP3.LUT R15, R34, 0x80000000, R15, 0x48, !PT ;  /* 0x80000000220f7812 */ /* 0x000fc800078e480f */
[----:B------:R-:W-:Y:S01]  /*8cb0*/  LOP3.LUT R15, R15, 0x7f800000, RZ, 0xfc, !PT ;  /* 0x7f8000000f0f7812 */ /* 0x000fe200078efcff */
[----:B------:R-:W-:Y:S06]  /*8cc0*/  BRA `(.L_x_3360) ;  /* 0x0000000000147947 */ /* 0x000fec0003800000 */
.L_x_3354:
[----:B------:R-:W-:Y:S01]  /*8cd0*/  LOP3.LUT R15, R34, 0x80000000, R15, 0x48, !PT ;  /* 0x80000000220f7812 */ /* 0x000fe200078e480f */
[----:B------:R-:W-:Y:S06]  /*8ce0*/  BRA `(.L_x_3360) ;  /* 0x00000000000c7947 */ /* 0x000fec0003800000 */
.L_x_3353:
[----:B------:R-:W0:Y:S01]  /*8cf0*/  MUFU.RSQ R15, -QNAN ;  /* 0xffc00000000f7908 */ /* 0x000e220000001400 */
[----:B------:R-:W-:Y:S05]  /*8d00*/  BRA `(.L_x_3360) ;  /* 0x0000000000047947 */ /* 0x000fea0003800000 */
.L_x_3352:
[----:B------:R-:W-:-:S07]  /*8d10*/  FADD.FTZ R15, R15, R34 ;  /* 0x000000220f0f7221 */ /* 0x000fce0000010000 */
.L_x_3360:
[----:B------:R-:W-:Y:S05]  /*8d20*/  BSYNC.RECONVERGENT B0 ;  /* 0x0000000000007941 */ /* 0x000fea0003800200 */
.L_x_3350:
[----:B------:R-:W-:-:S04]  /*8d30*/  HFMA2 R23, -RZ, RZ, 0, 0 ;  /* 0x00000000ff177431 */ /* 0x000fc800000001ff */
[----:B0-----:R-:W-:Y:S05]  /*8d40*/  RET.REL.NODEC R22 `(_Z15computeEdgeCostiiiPKfPKiS2_S0_Pf) ;  /* 0xffffff7016ac7950 */ /* 0x001fea0003c3ffff */
.L_x_3361:
        /* <DEDUP_REMOVED lines=11> */
.L_x_3404:


//--------------------- .text._Z19addBoundaryQuadricsiibfPKfS0_PKiS2_Pf --------------------------
	.section	.text._Z19addBoundaryQuadricsiibfPKfS0_PKiS2_Pf,"ax",@progbits
	.align	128
        .global         _Z19addBoundaryQuadricsiibfPKfS0_PKiS2_Pf
        .type           _Z19addBoundaryQuadricsiibfPKfS0_PKiS2_Pf,@function
        .size           _Z19addBoundaryQuadricsiibfPKfS0_PKiS2_Pf,(.L_x_3406 - _Z19addBoundaryQuadricsiibfPKfS0_PKiS2_Pf)
        .other          _Z19addBoundaryQuadricsiibfPKfS0_PKiS2_Pf,@"STO_CUDA_ENTRY STV_DEFAULT"
_Z19addBoundaryQuadricsiibfPKfS0_PKiS2_Pf:
.text._Z19addBoundaryQuadricsiibfPKfS0_PKiS2_Pf:
[----:B------:R-:W-:Y:S01]  /*0000*/  LDC R1, c[0x0][0x37c] ;  /* 0x0000df00ff017b82 */ /* 0x000fe20000000800 */
[----:B------:R-:W0:Y:S07]  /*0010*/  S2R R2, SR_TID.X ;  /* 0x0000000000027919 */ /* 0x000e2e0000002100 */
[----:B------:R-:W0:Y:S08]  /*0020*/  S2UR UR4, SR_CTAID.X ;  /* 0x00000000000479c3 */ /* 0x000e300000002500 */
[----:B------:R-:W0:Y:S08]  /*0030*/  LDC R19, c[0x0][0x360] ;  /* 0x0000d800ff137b82 */ /* 0x000e300000000800 */
[----:B------:R-:W1:Y:S01]  /*0040*/  LDC R0, c[0x0][0x380] ;  /* 0x0000e000ff007b82 */ /* 0x000e620000000800 */
[----:B0-----:R-:W-:-:S05]  /*0050*/  IMAD R19, R19, UR4, R2 ;  /* 0x0000000413137c24 */ /* 0x001fca000f8e0202 */
[----:B-1----:R-:W-:-:S13]  /*0060*/  ISETP.GE.AND P0, PT, R19, R0, PT ;  /* 0x000000001300720c */ /* 0x002fda0003f06270 */
[----:B------:R-:W-:Y:S05]  /*0070*/  @P0 EXIT ;  /* 0x000000000000094d */ /* 0x000fea0003800000 */
[----:B------:R-:W0:Y:S01]  /*0080*/  LDC.64 R12, c[0x0][0x3a8] ;  /* 0x0000ea00ff0c7b82 */ /* 0x000e220000000a00 */
[C---:B------:R-:W-:Y:S01]  /*0090*/  ISETP.GE.AND P1, PT, R19.reuse, 0x1, PT ;  /* 0x000000011300780c */ /* 0x040fe20003f26270 */
[----:B------:R-:W1:Y:S06]  /*00a0*/  LDCU.64 UR6, c[0x0][0x358] ;  /* 0x00006b00ff0677ac */ /* 0x000e6c0008000a00 */
[----:B------:R-:W2:Y:S06]  /*00b0*/  LDC.64 R8, c[0x0][0x3a0] ;  /* 0x0000e800ff087b82 */ /* 0x000eac0000000a00 */
[C---:B------:R-:W-:Y:S01]  /*00c0*/  @P1 IADD3 R5, PT, PT, R19.reuse, -0x1, RZ ;  /* 0xffffffff13051810 */ /* 0x040fe20007ffe0ff */
[----:B0-----:R-:W-:-:S04]  /*00d0*/  IMAD.WIDE R2, R19, 0x4, R12 ;  /* 0x0000000413027825 */ /* 0x001fc800078e020c */
[----:B------:R-:W-:Y:S01]  /*00e0*/  @P1 IMAD.WIDE.U32 R12, R5, 0x4, R12 ;  /* 0x00000004050c1825 */ /* 0x000fe200078e000c */
[----:B-1----:R-:W2:Y:S05]  /*00f0*/  LDG.E R7, desc[UR6][R2.64] ;  /* 0x0000000602077981 */ /* 0x002eaa000c1e1900 */
[----:B------:R-:W3:Y:S01]  /*0100*/  @P1 LDG.E R13, desc[UR6][R12.64] ;  /* 0x000000060c0d1981 */ /* 0x000ee2000c1e1900 */
[----:B--2---:R-:W-:-:S04]  /*0110*/  IMAD.WIDE R6, R7, 0x4, R8 ;  /* 0x0000000407067825 */ /* 0x004fc800078e0208 */
[----:B---3--:R-:W-:-:S04]  /*0120*/  @P1 IMAD.WIDE R14, R13, 0x4, R8 ;  /* 0x000000040d0e1825 */ /* 0x008fc800078e0208 */
[C---:B------:R-:W-:Y:S02]  /*0130*/  IMAD.WIDE R10, R0.reuse, 0x4, R6 ;  /* 0x00000004000a7825 */ /* 0x040fe400078e0206 */
[----:B------:R-:W2:Y:S02]  /*0140*/  LDG.E R6, desc[UR6][R6.64] ;  /* 0x0000000606067981 */ /* 0x000ea4000c1e1900 */
[----:B------:R-:W-:Y:S02]  /*0150*/  @P1 IMAD.WIDE R16, R0, 0x4, R14 ;  /* 0x0000000400101825 */ /* 0x000fe400078e020e */
[----:B------:R-:W3:Y:S04]  /*0160*/  LDG.E R5, desc[UR6][R10.64] ;  /* 0x000000060a057981 */ /* 0x000ee8000c1e1900 */
[----:B------:R-:W3:Y:S04]  /*0170*/  @P1 LDG.E R16, desc[UR6][R16.64] ;  /* 0x0000000610101981 */ /* 0x000ee8000c1e1900 */
[----:B------:R-:W2:Y:S01]  /*0180*/  @P1 LDG.E R15, desc[UR6][R14.64] ;  /* 0x000000060e0f1981 */ /* 0x000ea2000c1e1900 */
[----:B------:R-:W-:Y:S01]  /*0190*/  HFMA2 R4, -RZ, RZ, 0, 5.9604644775390625e-08 ;  /* 0x00000001ff047431 */ /* 0x000fe200000001ff */
[----:B------:R-:W-:Y:S01]  /*01a0*/  BSSY.RECONVERGENT B0, `(.L_x_3362) ;  /* 0x0000011000007945 */ /* 0x000fe20003800200 */
[----:B---3--:R-:W-:-:S04]  /*01b0*/  @P1 ISETP.NE.AND P0, PT, R5, R16, PT ;  /* 0x000000100500120c */ /* 0x008fc80003f05270 */
[----:B--2---:R-:W-:-:S04]  /*01c0*/  @P1 ISETP.NE.OR P0, PT, R6, R15, P0 ;  /* 0x0000000f0600120c */ /* 0x004fc80000705670 */
[----:B------:R-:W-:-:S04]  /*01d0*/  @P1 SEL R12, RZ, 0x1, !P0 ;  /* 0x00000001ff0c1807 */ /* 0x000fc80004000000 */
[----:B------:R-:W-:Y:S02]  /*01e0*/  @P1 PRMT R4, R12, 0x7610, R4 ;  /* 0x000076100c041816 */ /* 0x000fe40000000004 */
[----:B------:R-:W-:Y:S02]  /*01f0*/  IADD3 R12, PT, PT, R0, -0x1, RZ ;  /* 0xffffffff000c7810 */ /* 0x000fe40007ffe0ff */
[----:B------:R-:W-:-:S04]  /*0200*/  LOP3.LUT P0, RZ, R4, 0xff, RZ, 0xc0, !PT ;  /* 0x000000ff04ff7812 */ /* 0x000fc8000780c0ff */
[----:B------:R-:W-:-:S13]  /*0210*/  ISETP.GE.OR P0, PT, R19, R12, !P0 ;  /* 0x0000000c1300720c */ /* 0x000fda0004706670 */
[----:B------:R-:W-:Y:S05]  /*0220*/  @P0 BRA `(.L_x_3363) ;  /* 0x0000000000200947 */ /* 0x000fea0003800000 */
[----:B------:R-:W2:Y:S02]  /*0230*/  LDG.E R3, desc[UR6][R2.64+0x4] ;  /* 0x0000040602037981 */ /* 0x000ea4000c1e1900 */
[----:B--2---:R-:W-:-:S04]  /*0240*/  IMAD.WIDE R8, R3, 0x4, R8 ;  /* 0x0000000403087825 */ /* 0x004fc800078e0208 */
[----:B------:R-:W-:Y:S02]  /*0250*/  IMAD.WIDE R12, R0, 0x4, R8 ;  /* 0x00000004000c7825 */ /* 0x000fe400078e0208 */
[----:B------:R-:W2:Y:S04]  /*0260*/  LDG.E R9, desc[UR6][R8.64] ;  /* 0x0000000608097981 */ /* 0x000ea8000c1e1900 */
[----:B------:R-:W3:Y:S02]  /*0270*/  LDG.E R12, desc[UR6][R12.64] ;  /* 0x000000060c0c7981 */ /* 0x000ee4000c1e1900 */
[----:B---3--:R-:W-:-:S04]  /*0280*/  ISETP.NE.AND P0, PT, R5, R12, PT ;  /* 0x0000000c0500720c */ /* 0x008fc80003f05270 */
[----:B--2---:R-:W-:-:S04]  /*0290*/  ISETP.NE.OR P0, PT, R6, R9, P0 ;  /* 0x000000090600720c */ /* 0x004fc80000705670 */
[----:B------:R-:W-:-:S09]  /*02a0*/  SEL R4, RZ, 0x1, !P0 ;  /* 0x00000001ff047807 */ /* 0x000fd20004000000 */
.L_x_3363:
[----:B------:R-:W-:Y:S05]  /*02b0*/  BSYNC.RECONVERGENT B0 ;  /* 0x0000000000007941 */ /* 0x000fea0003800200 */
.L_x_3362:
[----:B------:R-:W-:-:S04]  /*02c0*/  PRMT R2, R4, 0x9910, RZ ;  /* 0x0000991004027816 */ /* 0x000fc800000000ff */
[----:B------:R-:W-:-:S13]  /*02d0*/  ISETP.NE.AND P0, PT, R2, RZ, PT ;  /* 0x000000ff0200720c */ /* 0x000fda0003f05270 */
[----:B------:R-:W-:Y:S05]  /*02e0*/  @!P0 EXIT ;  /* 0x000000000000894d */ /* 0x000fea0003800000 */
[----:B------:R-:W-:Y:S01]  /*02f0*/  IMAD.WIDE R10, R0, 0x4, R10 ;  /* 0x00000004000a7825 */ /* 0x000fe200078e020a */
[----:B------:R-:W0:Y:S01]  /*0300*/  LDC.64 R18, c[0x0][0x390] ;  /* 0x0000e400ff127b82 */ /* 0x000e220000000a00 */
[----:B------:R-:W1:Y:S04]  /*0310*/  LDCU UR4, c[0x0][0x384] ;  /* 0x00007080ff0477ac */ /* 0x000e680008000800 */
[----:B------:R-:W2:Y:S03]  /*0320*/  LDG.E R10, desc[UR6][R10.64] ;  /* 0x000000060a0a7981 */ /* 0x000ea6000c1e1900 */
[----:B------:R-:W3:Y:S01]  /*0330*/  LDC.64 R16, c[0x0][0x398] ;  /* 0x0000e600ff107b82 */ /* 0x000ee20000000a00 */
[----:B-1----:R-:W-:-:S02]  /*0340*/  IMAD R3, R5, UR4, RZ ;  /* 0x0000000405037c24 */ /* 0x002fc4000f8e02ff */
[----:B------:R-:W-:Y:S02]  /*0350*/  IMAD R9, R6, UR4, RZ ;  /* 0x0000000406097c24 */ /* 0x000fe4000f8e02ff */
[----:B0-----:R-:W-:-:S04]  /*0360*/  IMAD.WIDE R2, R3, 0x4, R18 ;  /* 0x0000000403027825 */ /* 0x001fc800078e0212 */
[----:B------:R-:W-:Y:S01]  /*0370*/  IMAD.WIDE R18, R9, 0x4, R18 ;  /* 0x0000000409127825 */ /* 0x000fe200078e0212 */
[----:B------:R-:W4:Y:S04]  /*0380*/  LDG.E R11, desc[UR6][R2.64+0x8] ;  /* 0x00000806020b7981 */ /* 0x000f28000c1e1900 */
[----:B------:R-:W4:Y:S04]  /*0390*/  LDG.E R14, desc[UR6][R18.64+0x8] ;  /* 0x00000806120e7981 */ /* 0x000f28000c1e1900 */
[----:B------:R-:W5:Y:S04]  /*03a0*/  LDG.E R0, desc[UR6][R2.64+0x4] ;  /* 0x0000040602007981 */ /* 0x000f68000c1e1900 */
[----:B------:R-:W5:Y:S04]  /*03b0*/  LDG.E R12, desc[UR6][R18.64] ;  /* 0x00000006120c7981 */ /* 0x000f68000c1e1900 */
[----:B------:R-:W5:Y:S01]  /*03c0*/  LDG.E R13, desc[UR6][R18.64+0x4] ;  /* 0x00000406120d7981 */ /* 0x000f62000c1e1900 */
[----:B--2---:R-:W-:-:S04]  /*03d0*/  IMAD R7, R10, 0x5, RZ ;  /* 0x000000050a077824 */ /* 0x004fc800078e02ff */
[----:B---3--:R-:W-:Y:S02]  /*03e0*/  IMAD.WIDE R16, R7, 0x4, R16 ;  /* 0x0000000407107825 */ /* 0x008fe400078e0210 */
[----:B------:R-:W2:Y:S04]  /*03f0*/  LDG.E R7, desc[UR6][R2.64] ;  /* 0x0000000602077981 */ /* 0x000ea8000c1e1900 */
[----:B------:R-:W3:Y:S04]  /*0400*/  LDG.E R20, desc[UR6][R16.64] ;  /* 0x0000000610147981 */ /* 0x000ee8000c1e1900 */
[----:B------:R-:W3:Y:S04]  /*0410*/  LDG.E R8, desc[UR6][R16.64+0x8] ;  /* 0x0000080610087981 */ /* 0x000ee8000c1e1900 */
[----:B------:R-:W3:Y:S01]  /*0420*/  LDG.E R4, desc[UR6][R16.64+0x4] ;  /* 0x0000040610047981 */ /* 0x000ee2000c1e1900 */
[----:B----4-:R-:W-:Y:S01]  /*0430*/  FADD R11, R11, -R14 ;  /* 0x8000000e0b0b7221 */ /* 0x010fe20000000000 */
[----:B-----5:R-:W-:Y:S01]  /*0440*/  FADD R9, R0, -R13 ;  /* 0x8000000d00097221 */ /* 0x020fe20000000000 */
[----:B------:R-:W-:Y:S01]  /*0450*/  BSSY.RECONVERGENT B0, `(.L_x_3364) ;  /* 0x0000017000007945 */ /* 0x000fe20003800200 */
[----:B--2---:R-:W-:Y:S01]  /*0460*/  FADD R10, R7, -R12 ;  /* 0x8000000c070a7221 */ /* 0x004fe20000000000 */
[----:B---3--:R-:W-:Y:S01]  /*0470*/  FMUL R7, R11, R20 ;  /* 0x000000140b077220 */ /* 0x008fe20000400000 */
[----:B------:R-:W-:-:S03]  /*0480*/  FMUL R0, R9, R8 ;  /* 0x0000000809007220 */ /* 0x000fc60000400000 */
[C---:B------:R-:W-:Y:S01]  /*0490*/  FFMA R2, R10.reuse, R8, -R7 ;  /* 0x000000080a027223 */ /* 0x040fe20000000807 */
[-C--:B------:R-:W-:Y:S01]  /*04a0*/  FMUL R8, R10, R4.reuse ;  /* 0x000000040a087220 */ /* 0x080fe20000400000 */
[----:B------:R-:W-:Y:S02]  /*04b0*/  FFMA R3, R11, R4, -R0 ;  /* 0x000000040b037223 */ /* 0x000fe40000000800 */
[----:B------:R-:W-:Y:S01]  /*04c0*/  FMUL R4, R2, R2 ;  /* 0x0000000202047220 */ /* 0x000fe20000400000 */
[----:B------:R-:W-:-:S03]  /*04d0*/  FFMA R0, R9, R20, -R8 ;  /* 0x0000001409007223 */ /* 0x000fc60000000808 */
[----:B------:R-:W-:-:S04]  /*04e0*/  FFMA R7, R3, R3, R4 ;  /* 0x0000000303077223 */ /* 0x000fc80000000004 */
[----:B------:R-:W-:-:S05]  /*04f0*/  FFMA R4, R0, R0, R7 ;  /* 0x0000000000047223 */ /* 0x000fca0000000007 */
[----:B------:R-:W-:Y:S01]  /*0500*/  IADD3 R8, PT, PT, R4, -0xd000000, RZ ;  /* 0xf300000004087810 */ /* 0x000fe20007ffe0ff */
[----:B------:R0:W1:Y:S03]  /*0510*/  MUFU.RSQ R7, R4 ;  /* 0x0000000400077308 */ /* 0x0000660000001400 */
[----:B------:R-:W-:-:S13]  /*0520*/  ISETP.GT.U32.AND P0, PT, R8, 0x727fffff, PT ;  /* 0x727fffff0800780c */ /* 0x000fda0003f04070 */
[----:B0-----:R-:W-:Y:S05]  /*0530*/  @!P0 BRA `(.L_x_3365) ;  /* 0x0000000000108947 */ /* 0x001fea0003800000 */
[----:B------:R-:W-:-:S07]  /*0540*/  MOV R18, 0x560 ;  /* 0x0000056000127802 */ /* 0x000fce0000000f00 */
[----:B-1----:R-:W-:Y:S05]  /*0550*/  CALL.REL.NOINC `($__internal_3_$__cuda_sm20_sqrt_rn_f32_slowpath) ;  /* 0x0000000400ac7944 */ /* 0x002fea0003c00000 */
[----:B------:R-:W-:Y:S01]  /*0560*/  MOV R4, R7 ;  /* 0x0000000700047202 */ /* 0x000fe20000000f00 */
[----:B------:R-:W-:Y:S06]  /*0570*/  BRA `(.L_x_3366) ;  /* 0x0000000000107947 */ /* 0x000fec0003800000 */
.L_x_3365:
[----:B-1----:R-:W-:Y:S01]  /*0580*/  FMUL.FTZ R15, R4, R7 ;  /* 0x00000007040f7220 */ /* 0x002fe20000410000 */
[----:B------:R-:W-:-:S03]  /*0590*/  FMUL.FTZ R7, R7, 0.5 ;  /* 0x3f00000007077820 */ /* 0x000fc60000410000 */
[----:B------:R-:W-:-:S04]  /*05a0*/  FFMA R4, -R15, R15, R4 ;  /* 0x0000000f0f047223 */ /* 0x000fc80000000104 */
[----:B------:R-:W-:-:S07]  /*05b0*/  FFMA R4, R4, R7, R15 ;  /* 0x0000000704047223 */ /* 0x000fce000000000f */
.L_x_3366:
[----:B------:R-:W-:Y:S05]  /*05c0*/  BSYNC.RECONVERGENT B0 ;  /* 0x0000000000007941 */ /* 0x000fea0003800200 */
.L_x_3364:
[----:B------:R-:W-:Y:S01]  /*05d0*/  FMNMX R4, R4, 9.999999682655225389e-21, !PT ;  /* 0x1e3ce50804047809 */ /* 0x000fe20007800000 */
[----:B------:R-:W-:Y:S03]  /*05e0*/  BSSY.RECONVERGENT B0, `(.L_x_3367) ;  /* 0x000000c000007945 */ /* 0x000fe60003800200 */
[----:B------:R-:W0:Y:S08]  /*05f0*/  MUFU.RCP R7, R4 ;  /* 0x0000000400077308 */ /* 0x000e300000001000 */
[----:B------:R-:W1:Y:S01]  /*0600*/  FCHK P0, R3, R4 ;  /* 0x0000000403007302 */ /* 0x000e620000000000 */
[----:B0-----:R-:W-:-:S04]  /*0610*/  FFMA R8, -R4, R7, 1 ;  /* 0x3f80000004087423 */ /* 0x001fc80000000107 */
[----:B------:R-:W-:-:S04]  /*0620*/  FFMA R8, R7, R8, R7 ;  /* 0x0000000807087223 */ /* 0x000fc80000000007 */
[----:B------:R-:W-:-:S04]  /*0630*/  FFMA R7, R3, R8, RZ ;  /* 0x0000000803077223 */ /* 0x000fc800000000ff */
[----:B------:R-:W-:-:S04]  /*0640*/  FFMA R15, -R4, R7, R3 ;  /* 0x00000007040f7223 */ /* 0x000fc80000000103 */
[----:B------:R-:W-:Y:S01]  /*0650*/  FFMA R7, R8, R15, R7 ;  /* 0x0000000f08077223 */ /* 0x000fe20000000007 */
[----:B-1----:R-:W-:Y:S06]  /*0660*/  @!P0 BRA `(.L_x_3368) ;  /* 0x00000000000c8947 */ /* 0x002fec0003800000 */
[----:B------:R-:W-:-:S07]  /*0670*/  MOV R16, 0x690 ;  /* 0x0000069000107802 */ /* 0x000fce0000000f00 */
[----:B------:R-:W-:Y:S05]  /*0680*/  CALL.REL.NOINC `($__internal_4_$__cuda_sm3x_div_rn_noftz_f32_slowpath) ;  /* 0x0000000400b87944 */ /* 0x000fea0003c00000 */
[----:B------:R-:W-:-:S07]  /*0690*/  MOV R7, R3 ;  /* 0x0000000300077202 */ /* 0x000fce0000000f00 */
.L_x_3368:
[----:B------:R-:W-:Y:S05]  /*06a0*/  BSYNC.RECONVERGENT B0 ;  /* 0x0000000000007941 */ /* 0x000fea0003800200 */
.L_x_3367:
[----:B------:R-:W0:Y:S01]  /*06b0*/  MUFU.RCP R3, R4 ;  /* 0x0000000400037308 */ /* 0x000e220000001000 */
[----:B------:R-:W-:Y:S07]  /*06c0*/  BSSY.RECONVERGENT B0, `(.L_x_3369) ;  /* 0x000000c000007945 */ /* 0x000fee0003800200 */
[----:B------:R-:W1:Y:S01]  /*06d0*/  FCHK P0, R2, R4 ;  /* 0x0000000402007302 */ /* 0x000e620000000000 */
[----:B0-----:R-:W-:-:S04]  /*06e0*/  FFMA R8, -R4, R3, 1 ;  /* 0x3f80000004087423 */ /* 0x001fc80000000103 */
[----:B------:R-:W-:-:S04]  /*06f0*/  FFMA R16, R3, R8, R3 ;  /* 0x0000000803107223 */ /* 0x000fc80000000003 */
[----:B------:R-:W-:-:S04]  /*0700*/  FFMA R3, R2, R16, RZ ;  /* 0x0000001002037223 */ /* 0x000fc800000000ff */
[----:B------:R-:W-:-:S04]  /*0710*/  FFMA R8, -R4, R3, R2 ;  /* 0x0000000304087223 */ /* 0x000fc80000000102 */
[----:B------:R-:W-:Y:S01]  /*0720*/  FFMA R8, R16, R8, R3 ;  /* 0x0000000810087223 */ /* 0x000fe20000000003 */
[----:B-1----:R-:W-:Y:S06]  /*0730*/  @!P0 BRA `(.L_x_3370) ;  /* 0x0000000000108947 */ /* 0x002fec0003800000 */
[----:B------:R-:W-:Y:S02]  /*0740*/  MOV R3, R2 ;  /* 0x0000000200037202 */ /* 0x000fe40000000f00 */
[----:B------:R-:W-:-:S07]  /*0750*/  MOV R16, 0x770 ;  /* 0x0000077000107802 */ /* 0x000fce0000000f00 */
[----:B------:R-:W-:Y:S05]  /*0760*/  CALL.REL.NOINC `($__internal_4_$__cuda_sm3x_div_rn_noftz_f32_slowpath) ;  /* 0x0000000400807944 */ /* 0x000fea0003c00000 */
[----:B------:R-:W-:-:S07]  /*0770*/  MOV R8, R3 ;  /* 0x0000000300087202 */ /* 0x000fce0000000f00 */
.L_x_3370:
[----:B------:R-:W-:Y:S05]  /*0780*/  BSYNC.RECONVERGENT B0 ;  /* 0x0000000000007941 */ /* 0x000fea0003800200 */
.L_x_3369:
        /* <DEDUP_REMOVED lines=13> */
.L_x_3372:
[----:B------:R-:W-:Y:S05]  /*0860*/  BSYNC.RECONVERGENT B0 ;  /* 0x0000000000007941 */ /* 0x000fea0003800200 */
.L_x_3371:
[----:B------:R-:W0:Y:S01]  /*0870*/  LDCU.U8 UR4, c[0x0][0x388] ;  /* 0x00007100ff0477ac */ /* 0x000e220008000000 */
[----:B------:R-:W1:Y:S01]  /*0880*/  LDC R0, c[0x0][0x38c] ;  /* 0x0000e300ff007b82 */ /* 0x000e620000000800 */
[----:B------:R-:W-:Y:S01]  /*0890*/  FMUL R9, R9, R9 ;  /* 0x0000000909097220 */ /* 0x000fe20000400000 */
[-C--:B------:R-:W-:Y:S01]  /*08a0*/  FMUL R13, R13, R8.reuse ;  /* 0x000000080d0d7220 */ /* 0x080fe20000400000 */
[----:B------:R-:W-:Y:S02]  /*08b0*/  IMAD R17, R6, 0xa, RZ ;  /* 0x0000000a06117824 */ /* 0x000fe400078e02ff */
[C---:B------:R-:W-:Y:S01]  /*08c0*/  FMUL R19, R15.reuse, R8 ;  /* 0x000000080f137220 */ /* 0x040fe20000400000 */
[----:B------:R-:W-:Y:S01]  /*08d0*/  FFMA R10, R10, R10, R9 ;  /* 0x0000000a0a0a7223 */ /* 0x000fe20000000009 */
[----:B------:R-:W-:Y:S01]  /*08e0*/  FFMA R13, R12, R7, R13 ;  /* 0x000000070c0d7223 */ /* 0x000fe2000000000d */
[----:B------:R-:W-:Y:S01]  /*08f0*/  FMUL R21, R15, R15 ;  /* 0x0000000f0f157220 */ /* 0x000fe20000400000 */
[----:B------:R-:W2:Y:S01]  /*0900*/  LDC.64 R2, c[0x0][0x3b0] ;  /* 0x0000ec00ff027b82 */ /* 0x000ea20000000a00 */
[----:B------:R-:W-:Y:S01]  /*0910*/  FFMA R10, R11, R11, R10 ;  /* 0x0000000b0b0a7223 */ /* 0x000fe2000000000a */
[----:B------:R-:W-:-:S02]  /*0920*/  IMAD R11, R5, 0xa, RZ ;  /* 0x0000000a050b7824 */ /* 0x000fc400078e02ff */
[----:B------:R-:W-:Y:S01]  /*0930*/  FFMA R14, R14, R15, R13 ;  /* 0x0000000f0e0e7223 */ /* 0x000fe2000000000d */
[----:B------:R-:W-:Y:S01]  /*0940*/  FMUL R13, R15, R7 ;  /* 0x000000070f0d7220 */ /* 0x000fe20000400000 */
[----:B------:R-:W-:Y:S02]  /*0950*/  FMUL R9, R10, 100 ;  /* 0x42c800000a097820 */ /* 0x000fe40000400000 */
[C---:B------:R-:W-:Y:S01]  /*0960*/  FMUL R23, R14.reuse, -R8 ;  /* 0x800000080e177220 */ /* 0x040fe20000400000 */
[C---:B------:R-:W-:Y:S01]  /*0970*/  FMUL R15, R14.reuse, -R15 ;  /* 0x8000000f0e0f7220 */ /* 0x040fe20000400000 */
[----:B0-----:R-:W-:Y:S01]  /*0980*/  UPRMT UR4, UR4, 0x8880, URZ ;  /* 0x0000888004047896 */ /* 0x001fe200080000ff */
[----:B------:R-:W-:-:S05]  /*0990*/  FMUL R25, R14, R14 ;  /* 0x0000000e0e197220 */ /* 0x000fca0000400000 */
[----:B------:R-:W-:Y:S01]  /*09a0*/  ISETP.NE.AND P0, PT, RZ, UR4, PT ;  /* 0x00000004ff007c0c */ /* 0x000fe2000bf05270 */
[----:B--2---:R-:W-:-:S04]  /*09b0*/  IMAD.WIDE R4, R17, 0x4, R2 ;  /* 0x0000000411047825 */ /* 0x004fc800078e0202 */
[----:B------:R-:W-:-:S08]  /*09c0*/  FMUL R17, R8, R8 ;  /* 0x0000000808117220 */ /* 0x000fd00000400000 */
[----:B-1----:R-:W-:Y:S01]  /*09d0*/  @P0 FMUL R0, R9, R0 ;  /* 0x0000000009000220 */ /* 0x002fe20000400000 */
[----:B------:R-:W-:Y:S01]  /*09e0*/  FMUL R9, R7, R7 ;  /* 0x0000000707097220 */ /* 0x000fe20000400000 */
[----:B------:R-:W-:-:S04]  /*09f0*/  IMAD.WIDE R2, R11, 0x4, R2 ;  /* 0x000000040b027825 */ /* 0x000fc800078e0202 */
[----:B------:R-:W-:Y:S01]  /*0a00*/  FMUL R11, R8, R7 ;  /* 0x00000007080b7220 */ /* 0x000fe20000400000 */
[C---:B------:R-:W-:Y:S01]  /*0a10*/  FMUL R13, R0.reuse, R13 ;  /* 0x0000000d000d7220 */ /* 0x040fe20000400000 */
[C---:B------:R-:W-:Y:S01]  /*0a20*/  FMUL R9, R0.reuse, R9 ;  /* 0x0000000900097220 */ /* 0x040fe20000400000 */
[C---:B------:R-:W-:Y:S01]  /*0a30*/  FMUL R17, R0.reuse, R17 ;  /* 0x0000001100117220 */ /* 0x040fe20000400000 */
[----:B------:R-:W-:Y:S01]  /*0a40*/  FMUL R11, R0, R11 ;  /* 0x0000000b000b7220 */ /* 0x000fe20000400000 */
[----:B------:R-:W-:Y:S01]  /*0a50*/  FMUL R7, R14, -R7 ;  /* 0x800000070e077220 */ /* 0x000fe20000400000 */
[C---:B------:R-:W-:Y:S01]  /*0a60*/  FMUL R19, R0.reuse, R19 ;  /* 0x0000001300137220 */ /* 0x040fe20000400000 */
[----:B------:R-:W-:Y:S01]  /*0a70*/  REDG.E.ADD.F32.FTZ.RN.STRONG.GPU desc[UR6][R4.64], R9 ;  /* 0x00000009040079a6 */ /* 0x000fe2000c12f306 */
[C---:B------:R-:W-:Y:S01]  /*0a80*/  FMUL R21, R0.reuse, R21 ;  /* 0x0000001500157220 */ /* 0x040fe20000400000 */
[C---:B------:R-:W-:Y:S01]  /*0a90*/  FMUL R7, R0.reuse, R7 ;  /* 0x0000000700077220 */ /* 0x040fe20000400000 */
[C---:B------:R-:W-:Y:S01]  /*0aa0*/  FMUL R23, R0.reuse, R23 ;  /* 0x0000001700177220 */ /* 0x040fe20000400000 */
[----:B------:R-:W-:Y:S01]  /*0ab0*/  REDG.E.ADD.F32.FTZ.RN.STRONG.GPU desc[UR6][R2.64], R9 ;  /* 0x00000009020079a6 */ /* 0x000fe2000c12f306 */
[C---:B------:R-:W-:Y:S01]  /*0ac0*/  FMUL R15, R0.reuse, R15 ;  /* 0x0000000f000f7220 */ /* 0x040fe20000400000 */
[----:B------:R-:W-:-:S02]  /*0ad0*/  FMUL R25, R0, R25 ;  /* 0x0000001900197220 */ /* 0x000fc40000400000 */
[----:B------:R-:W-:Y:S04]  /*0ae0*/  REDG.E.ADD.F32.FTZ.RN.STRONG.GPU desc[UR6][R4.64+0x4], R11 ;  /* 0x0000040b040079a6 */ /* 0x000fe8000c12f306 */
        /* <DEDUP_REMOVED lines=16> */
[----:B------:R-:W-:Y:S01]  /*0bf0*/  REDG.E.ADD.F32.FTZ.RN.STRONG.GPU desc[UR6][R2.64+0x24], R25 ;  /* 0x00002419020079a6 */ /* 0x000fe2000c12f306 */
[----:B------:R-:W-:Y:S05]  /*0c00*/  EXIT ;  /* 0x000000000000794d */ /* 0x000fea0003800000 */
        .weak           $__internal_3_$__cuda_sm20_sqrt_rn_f32_slowpath
        .type           $__internal_3_$__cuda_sm20_sqrt_rn_f32_slowpath,@function
        .size           $__internal_3_$__cuda_sm20_sqrt_rn_f32_slowpath,($__internal_4_$__cuda_sm3x_div_rn_noftz_f32_slowpath - $__internal_3_$__cuda_sm20_sqrt_rn_f32_slowpath)
$__internal_3_$__cuda_sm20_sqrt_rn_f32_slowpath:
[----:B------:R-:W-:-:S13]  /*0c10*/  LOP3.LUT P0, RZ, R4, 0x7fffffff, RZ, 0xc0, !PT ;  /* 0x7fffffff04ff7812 */ /* 0x000fda000780c0ff */
[----:B------:R-:W-:Y:S01]  /*0c20*/  @!P0 MOV R7, R4 ;  /* 0x0000000400078202 */ /* 0x000fe20000000f00 */
[----:B------:R-:W-:Y:S06]  /*0c30*/  @!P0 BRA `(.L_x_3373) ;  /* 0x0000000000408947 */ /* 0x000fec0003800000 */
[----:B------:R-:W-:-:S13]  /*0c40*/  FSETP.GEU.FTZ.AND P0, PT, R4, RZ, PT ;  /* 0x000000ff0400720b */ /* 0x000fda0003f1e000 */
[----:B------:R-:W-:Y:S01]  /*0c50*/  @!P0 MOV R7, 0x7fffffff ;  /* 0x7fffffff00078802 */ /* 0x000fe20000000f00 */
[----:B------:R-:W-:Y:S06]  /*0c60*/  @!P0 BRA `(.L_x_3373) ;  /* 0x0000000000348947 */ /* 0x000fec0003800000 */
[----:B------:R-:W-:-:S13]  /*0c70*/  FSETP.GTU.FTZ.AND P0, PT, |R4|, +INF , PT ;  /* 0x7f8000000400780b */ /* 0x000fda0003f1c200 */
[----:B------:R-:W-:Y:S01]  /*0c80*/  @P0 FADD.FTZ R7, R4, 1 ;  /* 0x3f80000004070421 */ /* 0x000fe20000010000 */
[----:B------:R-:W-:Y:S06]  /*0c90*/  @P0 BRA `(.L_x_3373) ;  /* 0x0000000000280947 */ /* 0x000fec0003800000 */
[----:B------:R-:W-:-:S13]  /*0ca0*/  FSETP.NEU.FTZ.AND P0, PT, |R4|, +INF , PT ;  /* 0x7f8000000400780b */ /* 0x000fda0003f1d200 */
[----:B------:R-:W-:-:S04]  /*0cb0*/  @P0 FFMA R8, R4, 1.84467440737095516160e+19, RZ ;  /* 0x5f80000004080823 */ /* 0x000fc800000000ff */
[----:B------:R-:W0:Y:S02]  /*0cc0*/  @P0 MUFU.RSQ R7, R8 ;  /* 0x0000000800070308 */ /* 0x000e240000001400 */
[----:B0-----:R-:W-:Y:S01]  /*0cd0*/  @P0 FMUL.FTZ R15, R8, R7 ;  /* 0x00000007080f0220 */ /* 0x001fe20000410000 */
[----:B------:R-:W-:Y:S01]  /*0ce0*/  @P0 FMUL.FTZ R17, R7, 0.5 ;  /* 0x3f00000007110820 */ /* 0x000fe20000410000 */
[----:B------:R-:W-:Y:S02]  /*0cf0*/  @!P0 MOV R7, R4 ;  /* 0x0000000400078202 */ /* 0x000fe40000000f00 */
[----:B------:R-:W-:-:S04]  /*0d00*/  @P0 FADD.FTZ R16, -R15, -RZ ;  /* 0x800000ff0f100221 */ /* 0x000fc80000010100 */
[----:B------:R-:W-:-:S04]  /*0d10*/  @P0 FFMA R16, R15, R16, R8 ;  /* 0x000000100f100223 */ /* 0x000fc80000000008 */
[----:B------:R-:W-:-:S04]  /*0d20*/  @P0 FFMA R16, R16, R17, R15 ;  /* 0x0000001110100223 */ /* 0x000fc8000000000f */
[----:B------:R-:W-:-:S07]  /*0d30*/  @P0 FMUL.FTZ R7, R16, 2.3283064365386962891e-10 ;  /* 0x2f80000010070820 */ /* 0x000fce0000410000 */
.L_x_3373:
[----:B------:R-:W-:Y:S01]  /*0d40*/  HFMA2 R17, -RZ, RZ, 0, 0 ;  /* 0x00000000ff117431 */ /* 0x000fe200000001ff */
[----:B------:R-:W-:-:S04]  /*0d50*/  MOV R16, R18 ;  /* 0x0000001200107202 */ /* 0x000fc80000000f00 */
[----:B------:R-:W-:Y:S05]  /*0d60*/  RET.REL.NODEC R16 `(_Z19addBoundaryQuadricsiibfPKfS0_PKiS2_Pf) ;  /* 0xfffffff010a47950 */ /* 0x000fea0003c3ffff */
        .weak           $__internal_4_$__cuda_sm3x_div_rn_noftz_f32_slowpath
        .type           $__internal_4_$__cuda_sm3x_div_rn_noftz_f32_slowpath,@function
        .size           $__internal_4_$__cuda_sm3x_div_rn_noftz_f32_slowpath,(.L_x_3406 - $__internal_4_$__cuda_sm3x_div_rn_noftz_f32_slowpath)
$__internal_4_$__cuda_sm3x_div_rn_noftz_f32_slowpath:
[----:B------:R-:W-:Y:S01]  /*0d70*/  SHF.R.U32.HI R15, RZ, 0x17, R4 ;  /* 0x00000017ff0f7819 */ /* 0x000fe20000011604 */
[----:B------:R-:W-:Y:S01]  /*0d80*/  BSSY.RECONVERGENT B1, `(.L_x_3374) ;  /* 0x0000063000017945 */ /* 0x000fe20003800200 */
[----:B------:R-:W-:Y:S02]  /*0d90*/  SHF.R.U32.HI R17, RZ, 0x17, R3 ;  /* 0x00000017ff117819 */ /* 0x000fe40000011603 */
[----:B------:R-:W-:Y:S02]  /*0da0*/  LOP3.LUT R15, R15, 0xff, RZ, 0xc0, !PT ;  /* 0x000000ff0f0f7812 */ /* 0x000fe400078ec0ff */
[----:B------:R-:W-:Y:S02]  /*0db0*/  LOP3.LUT R22, R17, 0xff, RZ, 0xc0, !PT ;  /* 0x000000ff11167812 */ /* 0x000fe400078ec0ff */
[----:B------:R-:W-:Y:S02]  /*0dc0*/  IADD3 R20, PT, PT, R15, -0x1, RZ ;  /* 0xffffffff0f147810 */ /* 0x000fe40007ffe0ff */
[----:B------:R-:W-:-:S02]  /*0dd0*/  IADD3 R19, PT, PT, R22, -0x1, RZ ;  /* 0xffffffff16137810 */ /* 0x000fc40007ffe0ff */
[----:B------:R-:W-:Y:S02]  /*0de0*/  ISETP.GT.U32.AND P0, PT, R20, 0xfd, PT ;  /* 0x000000fd1400780c */ /* 0x000fe40003f04070 */
[----:B------:R-:W-:Y:S02]  /*0df0*/  MOV R18, R4 ;  /* 0x0000000400127202 */ /* 0x000fe40000000f00 */
        /* <DEDUP_REMOVED lines=26> */
.L_x_3375:
        /* <DEDUP_REMOVED lines=30> */
[C---:B------:R-:W-:Y:S02]  /*1180*/  ISETP.NE.AND P2, PT, R21.reuse, RZ, PT ;  /* 0x000000ff1500720c */ /* 0x040fe40003f45270 */
[----:B------:R-:W-:Y:S02]  /*1190*/  ISETP.NE.AND P1, PT, R21, RZ, PT ;  /* 0x000000ff1500720c */ /* 0x000fe40003f25270 */
[----:B------:R-:W-:Y:S01]  /*11a0*/  LOP3.LUT R17, R15, 0x7fffff, RZ, 0xc0, !PT ;  /* 0x007fffff0f117812 */ /* 0x000fe200078ec0ff */
[CCC-:B------:R-:W-:Y:S01]  /*11b0*/  FFMA.RP R15, R18.reuse, R20.reuse, R19.reuse ;  /* 0x00000014120f7223 */ /* 0x1c0fe20000008013 */
[----:B------:R-:W-:Y:S01]  /*11c0*/  FFMA.RM R18, R18, R20, R19 ;  /* 0x0000001412127223 */ /* 0x000fe20000004013 */
[----:B------:R-:W-:Y:S02]  /*11d0*/  IADD3 R20, PT, PT, R21, 0x20, RZ ;  /* 0x0000002015147810 */ /* 0x000fe40007ffe0ff */
[----:B------:R-:W-:-:S02]  /*11e0*/  LOP3.LUT R17, R17, 0x800000, RZ, 0xfc, !PT ;  /* 0x0080000011117812 */ /* 0x000fc400078efcff */
        /* <DEDUP_REMOVED lines=14> */
.L_x_3382:
[----:B------:R-:W-:-:S04]  /*12d0*/  LOP3.LUT R3, R3, 0x80000000, RZ, 0xc0, !PT ;  /* 0x8000000003037812 */ /* 0x000fc800078ec0ff */
[----:B------:R-:W-:Y:S01]  /*12e0*/  LOP3.LUT R3, R3, 0x7f800000, RZ, 0xfc, !PT ;  /* 0x7f80000003037812 */ /* 0x000fe200078efcff */
[----:B------:R-:W-:Y:S06]  /*12f0*/  BRA `(.L_x_3383) ;  /* 0x0000000000047947 */ /* 0x000fec0003800000 */
.L_x_3381:
[----:B------:R-:W-:-:S07]  /*1300*/  LEA R3, R22, R3, 0x17 ;  /* 0x0000000316037211 */ /* 0x000fce00078eb8ff */
.L_x_3383:
[----:B------:R-:W-:Y:S05]  /*1310*/  BSYNC.RECONVERGENT B2 ;  /* 0x0000000000027941 */ /* 0x000fea0003800200 */
.L_x_3380:
[----:B------:R-:W-:Y:S05]  /*1320*/  BRA `(.L_x_3384) ;  /* 0x0000000000207947 */ /* 0x000fea0003800000 */
.L_x_3379:
[----:B------:R-:W-:-:S04]  /*1330*/  LOP3.LUT R3, R18, 0x80000000, R3, 0x48, !PT ;  /* 0x8000000012037812 */ /* 0x000fc800078e4803 */
[----:B------:R-:W-:Y:S01]  /*1340*/  LOP3.LUT R3, R3, 0x7f800000, RZ, 0xfc, !PT ;  /* 0x7f80000003037812 */ /* 0x000fe200078efcff */
[----:B------:R-:W-:Y:S06]  /*1350*/  BRA `(.L_x_3384) ;  /* 0x0000000000147947 */ /* 0x000fec0003800000 */
.L_x_3378:
[----:B------:R-:W-:Y:S01]  /*1360*/  LOP3.LUT R3, R18, 0x80000000, R3, 0x48, !PT ;  /* 0x8000000012037812 */ /* 0x000fe200078e4803 */
[----:B------:R-:W-:Y:S06]  /*1370*/  BRA `(.L_x_3384) ;  /* 0x00000000000c7947 */ /* 0x000fec0003800000 */
.L_x_3377:
[----:B------:R-:W0:Y:S01]  /*1380*/  MUFU.RSQ R3, -QNAN ;  /* 0xffc0000000037908 */ /* 0x000e220000001400 */
[----:B------:R-:W-:Y:S05]  /*1390*/  BRA `(.L_x_3384) ;  /* 0x0000000000047947 */ /* 0x000fea0003800000 */
.L_x_3376:
[----:B------:R-:W-:-:S07]  /*13a0*/  FADD.FTZ R3, R3, R4 ;  /* 0x0000000403037221 */ /* 0x000fce0000010000 */
.L_x_3384:
[----:B------:R-:W-:Y:S05]  /*13b0*/  BSYNC.RECONVERGENT B1 ;  /* 0x0000000000017941 */ /* 0x000fea0003800200 */
.L_x_3374:
[----:B------:R-:W-:-:S04]  /*13c0*/  HFMA2 R17, -RZ, RZ, 0, 0 ;  /* 0x00000000ff117431 */ /* 0x000fc800000001ff */
[----:B0-----:R-:W-:Y:S05]  /*13d0*/  RET.REL.NODEC R16 `(_Z19addBoundaryQuadricsiibfPKfS0_PKiS2_Pf) ;  /* 0xffffffec10087950 */ /* 0x001fea0003c3ffff */
.L_x_3385:
        /* <DEDUP_REMOVED lines=10> */
.L_x_3406:


//--------------------- .text._Z12extractEdgesiPKiPi --------------------------
	.section	.text._Z12extractEdgesiPKiPi,"ax",@progbits
	.align	128
        .global         _Z12extractEdgesiPKiPi
        .type           _Z12extractEdgesiPKiPi,@function
        .size           _Z12extractEdgesiPKiPi,(.L_x_3442 - _Z12extractEdgesiPKiPi)
        .other          _Z12extractEdgesiPKiPi,@"STO_CUDA_ENTRY STV_DEFAULT"
_Z12extractEdgesiPKiPi:
.text._Z12extractEdgesiPKiPi:
        /* <DEDUP_REMOVED lines=9> */
[----:B------:R-:W1:Y:S01]  /*0090*/  LDCU.64 UR4, c[0x0][0x358] ;  /* 0x00006b00ff0477ac */ /* 0x000e620008000a00 */
[----:B------:R-:W-:-:S06]  /*00a0*/  IMAD R3, R11, 0x3, RZ ;  /* 0x000000030b037824 */ /* 0x000fcc00078e02ff */
[----:B------:R-:W2:Y:S01]  /*00b0*/  LDC.64 R8, c[0x0][0x390] ;  /* 0x0000e400ff087b82 */ /* 0x000ea20000000a00 */
[----:B0-----:R-:W-:-:S05]  /*00c0*/  IMAD.WIDE R4, R3, 0x4, R4 ;  /* 0x0000000403047825 */ /* 0x001fca00078e0204 */
[----:B-1----:R-:W3:Y:S04]  /*00d0*/  LDG.E R13, desc[UR4][R4.64+0x4] ;  /* 0x00000404040d7981 */ /* 0x002ee8000c1e1900 */
[----:B------:R-:W3:Y:S04]  /*00e0*/  LDG.E R15, desc[UR4][R4.64+0x8] ;  /* 0x00000804040f7981 */ /* 0x000ee8000c1e1900 */
[----:B------:R-:W4:Y:S01]  /*00f0*/  LDG.E R0, desc[UR4][R4.64] ;  /* 0x0000000404007981 */ /* 0x000f22000c1e1900 */
[----:B------:R-:W-:Y:S01]  /*0100*/  LEA R21, R6, R11, 0x1 ;  /* 0x0000000b06157211 */ /* 0x000fe200078e08ff */
[----:B--2---:R-:W-:-:S04]  /*0110*/  IMAD.WIDE R2, R3, 0x4, R8 ;  /* 0x0000000403027825 */ /* 0x004fc800078e0208 */
[----:B------:R-:W-:Y:S02]  /*0120*/  IMAD R7, R6, 0x3, RZ ;  /* 0x0000000306077824 */ /* 0x000fe400078e02ff */
[----:B------:R-:W-:Y:S02]  /*0130*/  IMAD R21, R21, 0x3, RZ ;  /* 0x0000000315157824 */ /* 0x000fe400078e02ff */
[----:B------:R-:W-:-:S04]  /*0140*/  IMAD.WIDE R6, R7, 0x4, R2 ;  /* 0x0000000407067825 */ /* 0x000fc800078e0202 */
[----:B------:R-:W-:Y:S01]  /*0150*/  IMAD.WIDE R8, R21, 0x4, R8 ;  /* 0x0000000415087825 */ /* 0x000fe200078e0208 */
[----:B---3--:R-:W-:Y:S02]  /*0160*/  ISETP.GT.AND P0, PT, R13, R15, PT ;  /* 0x0000000f0d00720c */ /* 0x008fe40003f04270 */
[CC--:B----4-:R-:W-:Y:S02]  /*0170*/  VIMNMX R19, PT, PT, R0.reuse, R13.reuse, PT ;  /* 0x0000000d00137248 */ /* 0x0d0fe40003fe0100 */
[C---:B------:R-:W-:Y:S02]  /*0180*/  VIMNMX R17, PT, PT, R0.reuse, R13, !PT ;  /* 0x0000000d00117248 */ /* 0x040fe40007fe0100 */
[CC--:B------:R-:W-:Y:S01]  /*0190*/  VIMNMX R21, PT, PT, R0.reuse, R15.reuse, PT ;  /* 0x0000000f00157248 */ /* 0x0c0fe20003fe0100 */
[----:B------:R0:W-:Y:S01]  /*01a0*/  STG.E desc[UR4][R2.64], R19 ;  /* 0x0000001302007986 */ /* 0x0001e2000c101904 */
[----:B------:R-:W-:-:S03]  /*01b0*/  VIMNMX R5, PT, PT, R0, R15, !PT ;  /* 0x0000000f00057248 */ /* 0x000fc60007fe0100 */
[----:B------:R0:W-:Y:S04]  /*01c0*/  STG.E desc[UR4][R6.64], R17 ;  /* 0x0000001106007986 */ /* 0x0001e8000c101904 */
[----:B------:R0:W-:Y:S04]  /*01d0*/  STG.E desc[UR4][R8.64], R11 ;  /* 0x0000000b08007986 */ /* 0x0001e8000c101904 */
[----:B------:R0:W-:Y:S04]  /*01e0*/  STG.E desc[UR4][R2.64+0x4], R21 ;  /* 0x0000041502007986 */ /* 0x0001e8000c101904 */
[----:B------:R0:W-:Y:S04]  /*01f0*/  STG.E desc[UR4][R6.64+0x4], R5 ;  /* 0x0000040506007986 */ /* 0x0001e8000c101904 */
[----:B------:R0:W-:Y:S04]  /*0200*/  STG.E desc[UR4][R8.64+0x4], R11 ;  /* 0x0000040b08007986 */ /* 0x0001e8000c101904 */
[----:B------:R0:W-:Y:S04]  /*0210*/  @!P0 STG.E desc[UR4][R2.64+0x8], R13 ;  /* 0x0000080d02008986 */ /* 0x0001e8000c101904 */
[----:B------:R0:W-:Y:S04]  /*0220*/  @!P0 STG.E desc[UR4][R6.64+0x8], R15 ;  /* 0x0000080f06008986 */ /* 0x0001e8000c101904 */
[----:B------:R0:W-:Y:S01]  /*0230*/  @!P0 STG.E desc[UR4][R8.64+0x8], R11 ;  /* 0x0000080b08008986 */ /* 0x0001e2000c101904 */
[----:B------:R-:W-:Y:S05]  /*0240*/  @!P0 EXIT ;  /* 0x000000000000894d */ /* 0x000fea0003800000 */
[----:B------:R-:W-:Y:S04]  /*0250*/  STG.E desc[UR4][R2.64+0x8], R15 ;  /* 0x0000080f02007986 */ /* 0x000fe8000c101904 */
[----:B------:R-:W-:Y:S04]  /*0260*/  STG.E desc[UR4][R6.64+0x8], R13 ;  /* 0x0000080d06007986 */ /* 0x000fe8000c101904 */
[----:B------:R-:W-:Y:S01]  /*0270*/  STG.E desc[UR4][R8.64+0x8], R11 ;  /* 0x0000080b08007986 */ /* 0x000fe2000c101904 */
[----:B------:R-:W-:Y:S05]  /*0280*/  EXIT ;  /* 0x000000000000794d */ /* 0x000fea0003800000 */
.L_x_3386:
        /* <DEDUP_REMOVED lines=15> */
.L_x_3442:


//--------------------- .text._Z18initVertexQuadricsibPKiPKfPf --------------------------
	.section	.text._Z18initVertexQuadricsibPKiPKfPf,"ax",@progbits
	.align	128
        .global         _Z18initVertexQuadricsibPKiPKfPf
        .type           _Z18initVertexQuadricsibPKiPKfPf,@function
        .size           _Z18initVertexQuadricsibPKiPKfPf,(.L_x_3407 - _Z18initVertexQuadricsibPKiPKfPf)
        .other          _Z18initVertexQuadricsibPKiPKfPf,@"STO_CUDA_ENTRY STV_DEFAULT"
_Z18initVertexQuadricsibPKiPKfPf:
.text._Z18initVertexQuadricsibPKiPKfPf:
        /* <DEDUP_REMOVED lines=10> */
[----:B------:R-:W-:Y:S01]  /*00a0*/  IMAD R3, R2, 0x5, RZ ;  /* 0x0000000502037824 */ /* 0x000fe200078e02ff */
[----:B------:R-:W2:Y:S03]  /*00b0*/  LDCU.U8 UR4, c[0x0][0x384] ;  /* 0x00007080ff0477ac */ /* 0x000ea60008000000 */
[----:B0-----:R-:W-:-:S05]  /*00c0*/  IMAD.WIDE R4, R3, 0x4, R4 ;  /* 0x0000000403047825 */ /* 0x001fca00078e0204 */
[----:B-1----:R-:W3:Y:S04]  /*00d0*/  LDG.E R0, desc[UR6][R4.64+0x10] ;  /* 0x0000100604007981 */ /* 0x002ee8000c1e1900 */
[----:B------:R-:W4:Y:S04]  /*00e0*/  LDG.E R6, desc[UR6][R4.64+0xc] ;  /* 0x00000c0604067981 */ /* 0x000f28000c1e1900 */
[----:B------:R-:W5:Y:S04]  /*00f0*/  LDG.E R13, desc[UR6][R4.64] ;  /* 0x00000006040d7981 */ /* 0x000f68000c1e1900 */
[----:B------:R-:W5:Y:S04]  /*0100*/  LDG.E R10, desc[UR6][R4.64+0x4] ;  /* 0x00000406040a7981 */ /* 0x000f68000c1e1900 */
[----:B------:R-:W5:Y:S01]  /*0110*/  LDG.E R11, desc[UR6][R4.64+0x8] ;  /* 0x00000806040b7981 */ /* 0x000f62000c1e1900 */
[----:B------:R-:W-:Y:S01]  /*0120*/  HFMA2 R8, -RZ, RZ, 1.666015625, -0.052093505859375 ;  /* 0x3eaaaaabff087431 */ /* 0x000fe200000001ff */
[----:B------:R-:W-:Y:S01]  /*0130*/  MOV R3, 0x40400000 ;  /* 0x4040000000037802 */ /* 0x000fe20000000f00 */
[----:B--2---:R-:W-:Y:S01]  /*0140*/  UPRMT UR4, UR4, 0x8880, URZ ;  /* 0x0000888004047896 */ /* 0x004fe200080000ff */
[----:B------:R-:W-:Y:S05]  /*0150*/  BSSY.RECONVERGENT B1, `(.L_x_3387) ;  /* 0x0000017000017945 */ /* 0x000fea0003800200 */
[----:B------:R-:W-:Y:S01]  /*0160*/  ISETP.NE.AND P2, PT, RZ, UR4, PT ;  /* 0x00000004ff007c0c */ /* 0x000fe2000bf45270 */
[----:B------:R-:W-:-:S04]  /*0170*/  FFMA R3, R8, -R3, 1 ;  /* 0x3f80000008037423 */ /* 0x000fc80000000803 */
[----:B------:R-:W-:Y:S01]  /*0180*/  FFMA R3, R3, R8, 0.3333333432674407959 ;  /* 0x3eaaaaab03037423 */ /* 0x000fe20000000008 */
[----:B---3--:R-:W-:-:S04]  /*0190*/  FMUL R0, R0, 100 ;  /* 0x42c8000000007820 */ /* 0x008fc80000400000 */
[----:B------:R-:W0:Y:S01]  /*01a0*/  FCHK P0, R0, 3 ;  /* 0x4040000000007902 */ /* 0x000e220000000000 */
[----:B------:R-:W-:Y:S01]  /*01b0*/  FFMA R7, R0, R3, RZ ;  /* 0x0000000300077223 */ /* 0x000fe200000000ff */
[----:B----4-:R-:W-:Y:S01]  /*01c0*/  FMUL R9, R6, R6 ;  /* 0x0000000606097220 */ /* 0x010fe20000400000 */
[----:B-----5:R-:W-:Y:S02]  /*01d0*/  FMUL R15, R13, R13 ;  /* 0x0000000d0d0f7220 */ /* 0x020fe40000400000 */
[----:B------:R-:W-:Y:S01]  /*01e0*/  FFMA R8, R7, -3, R0 ;  /* 0xc040000007087823 */ /* 0x000fe20000000000 */
[----:B------:R-:W-:-:S03]  /*01f0*/  FMUL R14, R13, R10 ;  /* 0x0000000a0d0e7220 */ /* 0x000fc60000400000 */
[----:B------:R-:W-:Y:S01]  /*0200*/  FFMA R16, R3, R8, R7 ;  /* 0x0000000803107223 */ /* 0x000fe20000000007 */
[----:B------:R-:W-:Y:S01]  /*0210*/  FMUL R8, R6, R13 ;  /* 0x0000000d06087220 */ /* 0x000fe20000400000 */
[-C--:B------:R-:W-:Y:S01]  /*0220*/  FMUL R12, R10, R10.reuse ;  /* 0x0000000a0a0c7220 */ /* 0x080fe20000400000 */
[----:B------:R-:W-:Y:S01]  /*0230*/  FMUL R7, R6, R10 ;  /* 0x0000000a06077220 */ /* 0x000fe20000400000 */
[-C--:B------:R-:W-:Y:S01]  /*0240*/  FMUL R13, R13, R11.reuse ;  /* 0x0000000b0d0d7220 */ /* 0x080fe20000400000 */
[-C--:B------:R-:W-:Y:S01]  /*0250*/  FMUL R10, R10, R11.reuse ;  /* 0x0000000b0a0a7220 */ /* 0x080fe20000400000 */
[-C--:B------:R-:W-:Y:S01]  /*0260*/  FMUL R6, R6, R11.reuse ;  /* 0x0000000b06067220 */ /* 0x080fe20000400000 */
[----:B------:R-:W-:Y:S01]  /*0270*/  FMUL R11, R11, R11 ;  /* 0x0000000b0b0b7220 */ /* 0x000fe20000400000 */
[----:B0-----:R-:W-:Y:S06]  /*0280*/  @!P0 BRA `(.L_x_3388) ;  /* 0x00000000000c8947 */ /* 0x001fec0003800000 */
[----:B------:R-:W-:-:S07]  /*0290*/  MOV R4, 0x2b0 ;  /* 0x000002b000047802 */ /* 0x000fce0000000f00 */
[----:B------:R-:W-:Y:S05]  /*02a0*/  CALL.REL.NOINC `($__internal_5_$__cuda_sm3x_div_rn_noftz_f32_slowpath) ;  /* 0x0000000000e47944 */ /* 0x000fea0003c00000 */
[----:B------:R-:W-:-:S07]  /*02b0*/  MOV R16, R0 ;  /* 0x0000000000107202 */ /* 0x000fce0000000f00 */
.L_x_3388:
[----:B------:R-:W-:Y:S05]  /*02c0*/  BSYNC.RECONVERGENT B1 ;  /* 0x0000000000017941 */ /* 0x000fea0003800200 */
.L_x_3387:
[----:B------:R-:W0:Y:S01]  /*02d0*/  LDC.64 R4, c[0x0][0x388] ;  /* 0x0000e200ff047b82 */ /* 0x000e220000000a00 */
[----:B------:R-:W-:-:S04]  /*02e0*/  IMAD R3, R2, 0x3, RZ ;  /* 0x0000000302037824 */ /* 0x000fc800078e02ff */
[----:B0-----:R-:W-:-:S03]  /*02f0*/  IMAD.WIDE R4, R3, 0x4, R4 ;  /* 0x0000000403047825 */ /* 0x001fc600078e0204 */
[----:B------:R-:W0:Y:S02]  /*0300*/  LDC.64 R2, c[0x0][0x398] ;  /* 0x0000e600ff027b82 */ /* 0x000e240000000a00 */
[----:B------:R-:W2:Y:S01]  /*0310*/  LDG.E R0, desc[UR6][R4.64] ;  /* 0x0000000604007981 */ /* 0x000ea2000c1e1900 */
[----:B------:R-:W-:-:S05]  /*0320*/  FSEL R16, R16, 1, P2 ;  /* 0x3f80000010107808 */ /* 0x000fca0001000000 */
[-C--:B------:R-:W-:Y:S01]  /*0330*/  FMUL R21, R10, R16.reuse ;  /* 0x000000100a157220 */ /* 0x080fe20000400000 */
[-C--:B------:R-:W-:Y:S01]  /*0340*/  FMUL R23, R11, R16.reuse ;  /* 0x000000100b177220 */ /* 0x080fe20000400000 */
[-C--:B------:R-:W-:Y:S01]  /*0350*/  FMUL R15, R15, R16.reuse ;  /* 0x000000100f0f7220 */ /* 0x080fe20000400000 */
[-C--:B------:R-:W-:Y:S01]  /*0360*/  FMUL R17, R14, R16.reuse ;  /* 0x000000100e117220 */ /* 0x080fe20000400000 */
[-C--:B------:R-:W-:Y:S01]  /*0370*/  FMUL R13, R13, R16.reuse ;  /* 0x000000100d0d7220 */ /* 0x080fe20000400000 */
[-C--:B------:R-:W-:Y:S01]  /*0380*/  FMUL R19, R12, R16.reuse ;  /* 0x000000100c137220 */ /* 0x080fe20000400000 */
[-C--:B------:R-:W-:Y:S01]  /*0390*/  FMUL R27, R7, R16.reuse ;  /* 0x00000010071b7220 */ /* 0x080fe20000400000 */
[-C--:B------:R-:W-:Y:S01]  /*03a0*/  FMUL R29, R6, R16.reuse ;  /* 0x00000010061d7220 */ /* 0x080fe20000400000 */
[----:B------:R-:W-:Y:S01]  /*03b0*/  FMUL R9, R9, R16 ;  /* 0x0000001009097220 */ /* 0x000fe20000400000 */
[----:B--2---:R-:W-:-:S04]  /*03c0*/  IMAD R25, R0, 0xa, RZ ;  /* 0x0000000a00197824 */ /* 0x004fc800078e02ff */
[----:B0-----:R-:W-:-:S04]  /*03d0*/  IMAD.WIDE R10, R25, 0x4, R2 ;  /* 0x00000004190a7825 */ /* 0x001fc800078e0202 */
[----:B------:R-:W-:Y:S01]  /*03e0*/  FMUL R25, R8, R16 ;  /* 0x0000001008197220 */ /* 0x000fe20000400000 */
        /* <DEDUP_REMOVED lines=9> */
[----:B------:R0:W-:Y:S04]  /*0480*/  REDG.E.ADD.F32.FTZ.RN.STRONG.GPU desc[UR6][R10.64+0x24], R9 ;  /* 0x000024090a0079a6 */ /* 0x0001e8000c12f306 */
[----:B------:R-:W2:Y:S02]  /*0490*/  LDG.E R0, desc[UR6][R4.64+0x4] ;  /* 0x0000040604007981 */ /* 0x000ea4000c1e1900 */
[----:B--2---:R-:W-:-:S04]  /*04a0*/  IMAD R7, R0, 0xa, RZ ;  /* 0x0000000a00077824 */ /* 0x004fc800078e02ff */
[----:B------:R-:W-:-:S05]  /*04b0*/  IMAD.WIDE R6, R7, 0x4, R2 ;  /* 0x0000000407067825 */ /* 0x000fca00078e0202 */
        /* <DEDUP_REMOVED lines=10> */
[----:B------:R-:W0:Y:S02]  /*0560*/  LDG.E R4, desc[UR6][R4.64+0x8] ;  /* 0x0000080604047981 */ /* 0x000e24000c1e1900 */
[----:B0-----:R-:W-:-:S04]  /*0570*/  IMAD R11, R4, 0xa, RZ ;  /* 0x0000000a040b7824 */ /* 0x001fc800078e02ff */
        /* <DEDUP_REMOVED lines=12> */
        .weak           $__internal_5_$__cuda_sm3x_div_rn_noftz_f32_slowpath
        .type           $__internal_5_$__cuda_sm3x_div_rn_noftz_f32_slowpath,@function
        .size           $__internal_5_$__cuda_sm3x_div_rn_noftz_f32_slowpath,(.L_x_3407 - $__internal_5_$__cuda_sm3x_div_rn_noftz_f32_slowpath)
$__internal_5_$__cuda_sm3x_div_rn_noftz_f32_slowpath:
[----:B------:R-:W-:Y:S01]  /*0640*/  SHF.R.U32.HI R3, RZ, 0x17, R0 ;  /* 0x00000017ff037819 */ /* 0x000fe20000011600 */
[----:B------:R-:W-:Y:S04]  /*0650*/  BSSY.RECONVERGENT B0, `(.L_x_3389) ;  /* 0x000005c000007945 */ /* 0x000fe80003800200 */
[----:B------:R-:W-:Y:S01]  /*0660*/  BSSY.RELIABLE B2, `(.L_x_3390) ;  /* 0x000001a000027945 */ /* 0x000fe20003800100 */
[----:B------:R-:W-:Y:S02]  /*0670*/  MOV R16, R0 ;  /* 0x0000000000107202 */ /* 0x000fe40000000f00 */
[----:B------:R-:W-:-:S05]  /*0680*/  LOP3.LUT R5, R3, 0xff, RZ, 0xc0, !PT ;  /* 0x000000ff03057812 */ /* 0x000fca00078ec0ff */
[----:B------:R-:W-:-:S05]  /*0690*/  VIADD R17, R5, 0xffffffff ;  /* 0xffffffff05117836 */ /* 0x000fca0000000000 */
[----:B------:R-:W-:-:S13]  /*06a0*/  ISETP.GT.U32.OR P0, PT, R17, 0xfd, !PT ;  /* 0x000000fd1100780c */ /* 0x000fda0007f04470 */
[----:B------:R-:W-:Y:S01]  /*06b0*/  @!P0 MOV R3, RZ ;  /* 0x000000ff00038202 */ /* 0x000fe20000000f00 */
[----:B------:R-:W-:Y:S06]  /*06c0*/  @!P0 BRA `(.L_x_3391) ;  /* 0x00000000004c8947 */ /* 0x000fec0003800000 */
[----:B------:R-:W-:-:S13]  /*06d0*/  FSETP.GTU.FTZ.AND P0, PT, |R0|, +INF , PT ;  /* 0x7f8000000000780b */ /* 0x000fda0003f1c200 */
[----:B------:R-:W-:Y:S05]  /*06e0*/  @P0 BREAK.RELIABLE B2 ;  /* 0x0000000000020942 */ /* 0x000fea0003800100 */
[----:B------:R-:W-:Y:S05]  /*06f0*/  @P0 BRA `(.L_x_3392) ;  /* 0x0000000400400947 */ /* 0x000fea0003800000 */
[----:B------:R-:W-:-:S05]  /*0700*/  IMAD.MOV.U32 R3, RZ, RZ, 0x40400000 ;  /* 0x40400000ff037424 */ /* 0x000fca00078e00ff */
[----:B------:R-:W-:-:S13]  /*0710*/  LOP3.LUT P0, RZ, R3, 0x7fffffff, R16, 0xc8, !PT ;  /* 0x7fffffff03ff7812 */ /* 0x000fda000780c810 */
[----:B------:R-:W-:Y:S05]  /*0720*/  @!P0 BREAK.RELIABLE B2 ;  /* 0x0000000000028942 */ /* 0x000fea0003800100 */
[----:B------:R-:W-:Y:S05]  /*0730*/  @!P0 BRA `(.L_x_3393) ;  /* 0x0000000400288947 */ /* 0x000fea0003800000 */
[----:B------:R-:W-:-:S13]  /*0740*/  LOP3.LUT P0, RZ, R16, 0x7fffffff, RZ, 0xc0, !PT ;  /* 0x7fffffff10ff7812 */ /* 0x000fda000780c0ff */
[----:B------:R-:W-:Y:S05]  /*0750*/  @!P0 BREAK.RELIABLE B2 ;  /* 0x0000000000028942 */ /* 0x000fea0003800100 */
[----:B------:R-:W-:Y:S05]  /*0760*/  @!P0 BRA `(.L_x_3394) ;  /* 0x0000000400148947 */ /* 0x000fea0003800000 */
[----:B------:R-:W-:Y:S02]  /*0770*/  FSETP.NEU.FTZ.AND P0, PT, |R0|, +INF , PT ;  /* 0x7f8000000000780b */ /* 0x000fe40003f1d200 */
[----:B------:R-:W-:-:S04]  /*0780*/  LOP3.LUT P1, RZ, R3, 0x7fffffff, RZ, 0xc0, !PT ;  /* 0x7fffffff03ff7812 */ /* 0x000fc8000782c0ff */
[----:B------:R-:W-:-:S13]  /*0790*/  PLOP3.LUT P0, PT, P0, P1, PT, 0x2f, 0xf2 ;  /* 0x0000000000f2781c */ /* 0x000fda0000702577 */
[----:B------:R-:W-:Y:S05]  /*07a0*/  @P0 BREAK.RELIABLE B2 ;  /* 0x0000000000020942 */ /* 0x000fea0003800100 */
[----:B------:R-:W-:Y:S05]  /*07b0*/  @P0 BRA `(.L_x_3395) ;  /* 0x0000000000f40947 */ /* 0x000fea0003800000 */
[----:B------:R-:W-:-:S13]  /*07c0*/  ISETP.GE.AND P0, PT, R17, RZ, PT ;  /* 0x000000ff1100720c */ /* 0x000fda0003f06270 */
[----:B------:R-:W-:Y:S01]  /*07d0*/  @P0 MOV R3, RZ ;  /* 0x000000ff00030202 */ /* 0x000fe20000000f00 */
[----:B------:R-:W-:Y:S01]  /*07e0*/  @!P0 FFMA R16, R0, 1.84467440737095516160e+19, RZ ;  /* 0x5f80000000108823 */ /* 0x000fe200000000ff */
[----:B------:R-:W-:-:S07]  /*07f0*/  @!P0 MOV R3, 0xffffffc0 ;  /* 0xffffffc000038802 */ /* 0x000fce0000000f00 */
.L_x_3391:
[----:B------:R-:W-:Y:S05]  /*0800*/  BSYNC.RELIABLE B2 ;  /* 0x0000000000027941 */ /* 0x000fea0003800100 */
.L_x_3390:
[----:B------:R-:W-:Y:S01]  /*0810*/  UMOV UR4, 0x40400000 ;  /* 0x4040000000047882 */ /* 0x000fe20000000000 */
[----:B------:R-:W-:Y:S01]  /*0820*/  VIADD R17, R5, 0xffffff81 ;  /* 0xffffff8105117836 */ /* 0x000fe20000000000 */
[----:B------:R-:W-:Y:S01]  /*0830*/  UIADD3 UR4, UPT, UPT, UR4, -0x800000, URZ ;  /* 0xff80000004047890 */ /* 0x000fe2000fffe0ff */
[----:B------:R-:W-:Y:S02]  /*0840*/  BSSY.RECONVERGENT B2, `(.L_x_3396) ;  /* 0x0000033000027945 */ /* 0x000fe40003800200 */
[----:B------:R-:W-:Y:S01]  /*0850*/  IMAD R0, R17, -0x800000, R16 ;  /* 0xff80000011007824 */ /* 0x000fe200078e0210 */
[----:B------:R-:W-:Y:S02]  /*0860*/  IADD3 R3, PT, PT, R3, -0x1, R17 ;  /* 0xffffffff03037810 */ /* 0x000fe40007ffe011 */
[----:B------:R-:W-:-:S03]  /*0870*/  FADD.FTZ R19, -RZ, -UR4 ;  /* 0x80000004ff137e21 */ /* 0x000fc60008010100 */
[----:B------:R-:W0:Y:S02]  /*0880*/  MUFU.RCP R18, UR4 ;  /* 0x0000000400127d08 */ /* 0x000e240008001000 */
        /* <DEDUP_REMOVED lines=21> */
[-CC-:B------:R-:W-:Y:S01]  /*09e0*/  FFMA.RM R16, R5, R19.reuse, R18.reuse ;  /* 0x0000001305107223 */ /* 0x180fe20000004012 */
[C---:B------:R-:W-:Y:S02]  /*09f0*/  ISETP.NE.AND P3, PT, R20.reuse, RZ, PT ;  /* 0x000000ff1400720c */ /* 0x040fe40003f65270 */
[C---:B------:R-:W-:Y:S02]  /*0a00*/  ISETP.NE.AND P1, PT, R20.reuse, RZ, PT ;  /* 0x000000ff1400720c */ /* 0x040fe40003f25270 */
[----:B------:R-:W-:Y:S01]  /*0a10*/  LOP3.LUT R17, R3, 0x7fffff, RZ, 0xc0, !PT ;  /* 0x007fffff03117812 */ /* 0x000fe200078ec0ff */
[----:B------:R-:W-:Y:S01]  /*0a20*/  FFMA.RP R3, R5, R19, R18 ;  /* 0x0000001305037223 */ /* 0x000fe20000008012 */
[----:B------:R-:W-:Y:S01]  /*0a30*/  IADD3 R18, PT, PT, R20, 0x20, RZ ;  /* 0x0000002014127810 */ /* 0x000fe20007ffe0ff */
[----:B------:R-:W-:Y:S01]  /*0a40*/  IMAD.MOV R5, RZ, RZ, -R20 ;  /* 0x000000ffff057224 */ /* 0x000fe200078e0a14 */
[----:B------:R-:W-:-:S02]  /*0a50*/  LOP3.LUT R17, R17, 0x800000, RZ, 0xfc, !PT ;  /* 0x0080000011117812 */ /* 0x000fc400078efcff */
[----:B------:R-:W-:Y:S02]  /*0a60*/  FSETP.NEU.FTZ.AND P0, PT, R3, R16, PT ;  /* 0x000000100300720b */ /* 0x000fe40003f1d000 */
[----:B------:R-:W-:Y:S02]  /*0a70*/  SHF.L.U32 R18, R17, R18, RZ ;  /* 0x0000001211127219 */ /* 0x000fe400000006ff */
[----:B------:R-:W-:Y:S02]  /*0a80*/  SEL R16, R5, RZ, P3 ;  /* 0x000000ff05107207 */ /* 0x000fe40001800000 */
[----:B------:R-:W-:Y:S02]  /*0a90*/  ISETP.NE.AND P1, PT, R18, RZ, P1 ;  /* 0x000000ff1200720c */ /* 0x000fe40000f25270 */
[----:B------:R-:W-:Y:S02]  /*0aa0*/  SHF.R.U32.HI R16, RZ, R16, R17 ;  /* 0x00000010ff107219 */ /* 0x000fe40000011611 */
[----:B------:R-:W-:-:S02]  /*0ab0*/  PLOP3.LUT P0, PT, P0, P1, PT, 0xf8, 0x8f ;  /* 0x00000000008f781c */ /* 0x000fc40000703f70 */
[----:B------:R-:W-:Y:S02]  /*0ac0*/  SHF.R.U32.HI R18, RZ, 0x1, R16 ;  /* 0x00000001ff127819 */ /* 0x000fe40000011610 */
[----:B------:R-:W-:-:S04]  /*0ad0*/  SEL R3, RZ, 0x1, !P0 ;  /* 0x00000001ff037807 */ /* 0x000fc80004000000 */
[----:B------:R-:W-:-:S04]  /*0ae0*/  LOP3.LUT R3, R3, 0x1, R18, 0xf8, !PT ;  /* 0x0000000103037812 */ /* 0x000fc800078ef812 */
[----:B------:R-:W-:-:S04]  /*0af0*/  LOP3.LUT R3, R3, R16, RZ, 0xc0, !PT ;  /* 0x0000001003037212 */ /* 0x000fc800078ec0ff */
[----:B------:R-:W-:-:S04]  /*0b00*/  IADD3 R3, PT, PT, R18, R3, RZ ;  /* 0x0000000312037210 */ /* 0x000fc80007ffe0ff */
[----:B------:R-:W-:Y:S01]  /*0b10*/  LOP3.LUT R0, R3, R0, RZ, 0xfc, !PT ;  /* 0x0000000003007212 */ /* 0x000fe200078efcff */
[----:B------:R-:W-:Y:S06]  /*0b20*/  BRA `(.L_x_3399) ;  /* 0x0000000000107947 */ /* 0x000fec0003800000 */
.L_x_3398:
[----:B------:R-:W-:-:S04]  /*0b30*/  LOP3.LUT R0, R0, 0x80000000, RZ, 0xc0, !PT ;  /* 0x8000000000007812 */ /* 0x000fc800078ec0ff */
[----:B------:R-:W-:Y:S01]  /*0b40*/  LOP3.LUT R0, R0, 0x7f800000, RZ, 0xfc, !PT ;  /* 0x7f80000000007812 */ /* 0x000fe200078efcff */
[----:B------:R-:W-:Y:S06]  /*0b50*/  BRA `(.L_x_3399) ;  /* 0x0000000000047947 */ /* 0x000fec0003800000 */
.L_x_3397:
[----:B------:R-:W-:-:S07]  /*0b60*/  LEA R0, R3, R0, 0x17 ;  /* 0x0000000003007211 */ /* 0x000fce00078eb8ff */
.L_x_3399:
[----:B------:R-:W-:Y:S05]  /*0b70*/  BSYNC.RECONVERGENT B2 ;  /* 0x0000000000027941 */ /* 0x000fea0003800200 */
.L_x_3396:
[----:B------:R-:W-:Y:S05]  /*0b80*/  BRA `(.L_x_3400) ;  /* 0x0000000000207947 */ /* 0x000fea0003800000 */
.L_x_3395:
[----:B------:R-:W-:-:S04]  /*0b90*/  LOP3.LUT R0, R3, 0x80000000, R16, 0x48, !PT ;  /* 0x8000000003007812 */ /* 0x000fc800078e4810 */
[----:B------:R-:W-:Y:S01]  /*0ba0*/  LOP3.LUT R0, R0, 0x7f800000, RZ, 0xfc, !PT ;  /* 0x7f80000000007812 */ /* 0x000fe200078efcff */
[----:B------:R-:W-:Y:S06]  /*0bb0*/  BRA `(.L_x_3400) ;  /* 0x0000000000147947 */ /* 0x000fec0003800000 */
.L_x_3394:
[----:B------:R-:W-:Y:S01]  /*0bc0*/  LOP3.LUT R0, R3, 0x80000000, R16, 0x48, !PT ;  /* 0x8000000003007812 */ /* 0x000fe200078e4810 */
[----:B------:R-:W-:Y:S06]  /*0bd0*/  BRA `(.L_x_3400) ;  /* 0x00000000000c7947 */ /* 0x000fec0003800000 */
.L_x_3393:
[----:B------:R-:W0:Y:S01]  /*0be0*/  MUFU.RSQ R0, -QNAN ;  /* 0xffc0000000007908 */ /* 0x000e220000001400 */
[----:B------:R-:W-:Y:S05]  /*0bf0*/  BRA `(.L_x_3400) ;  /* 0x0000000000047947 */ /* 0x000fea0003800000 */
.L_x_3392:
[----:B------:R-:W-:-:S07]  /*0c00*/  FADD.FTZ R0, R0, 3 ;  /* 0x4040000000007421 */ /* 0x000fce0000010000 */
.L_x_3400:
[----:B------:R-:W-:Y:S05]  /*0c10*/  BSYNC.RECONVERGENT B0 ;  /* 0x0000000000007941 */ /* 0x000fea0003800200 */
.L_x_3389:
[----:B------:R-:W-:-:S04]  /*0c20*/  HFMA2 R5, -RZ, RZ, 0, 0 ;  /* 0x00000000ff057431 */ /* 0x000fc800000001ff */
[----:B0-----:R-:W-:Y:S05]  /*0c30*/  RET.REL.NODEC R4 `(_Z18initVertexQuadricsibPKiPKfPf) ;  /* 0xfffffff004f07950 */ /* 0x001fea0003c3ffff */
.L_x_3401:
        /* <DEDUP_REMOVED lines=12> */
.L_x_3407:


//--------------------- .nv.global.init           --------------------------
	.section	.nv.global.init,"aw",@progbits
.nv.global.init:
	.type		$str,@object
	.size		$str,(.L_45 - $str)
$str:
        /*0000*/ 	.byte	0x75, 0x70, 0x64, 0x61, 0x74, 0x65, 0x5f, 0x72, 0x65, 0x70, 0x41, 0x20, 0x45, 0x72, 0x72, 0x6f
        /*0010*/ 	.byte	0x72, 0x3a, 0x20, 0x72, 0x65, 0x70, 0x42, 0x5b, 0x76, 0x6f, 0x5d, 0x3d, 0x25, 0x64, 0x3c, 0x30
        /*0020*/ 	.byte	0x21, 0x0a, 0x00
.L_45:


//--------------------- .nv.shared._ZN3cub18CUB_300001_SM_10006detail10radix_sort29DeviceRadixSortOnesweepKernelINS1_5radix10policy_hubIffyE10Policy1000ELNS0_9SortOrderE0EffyiiNS1_21identity_decomposer_tEEEvPT5_SB_PT3_PKSC_PT1_PKSG_PT2_PKSK_T4_iiT6_ --------------------------
	.section	.nv.shared._ZN3cub18CUB_300001_SM_10006detail10radix_sort29DeviceRadixSortOnesweepKernelINS1_5radix10policy_hubIffyE10Policy1000ELNS0_9SortOrderE0EffyiiNS1_21identity_decomposer_tEEEvPT5_SB_PT3_PKSC_PT1_PKSG_PT2_PKSK_T4_iiT6_,"aw",@nobits
	.sectionflags	@""
	.align	16
.nv.shared._ZN3cub18CUB_300001_SM_10006detail10radix_sort29DeviceRadixSortOnesweepKernelINS1_5radix10policy_hubIffyE10Policy1000ELNS0_9SortOrderE0EffyiiNS1_21identity_decomposer_tEEEvPT5_SB_PT3_PKSC_PT1_PKSG_PT2_PKSK_T4_iiT6_:
	.zero		29184


//--------------------- .nv.shared.reserved.0     --------------------------
	.section	.nv.shared.reserved.0,"aw",@nobits
	.weak		__nv_reservedSMEM_offset_0_alias
	.size		__nv_reservedSMEM_offset_0_alias, 0, 64
	.other		__nv_reservedSMEM_offset_0_alias,@"STO_CUDA_RESERVED_SHARED STV_DEFAULT"
__nv_reservedSMEM_offset_0_alias:
	.zero		0
	.zero		64


//--------------------- .nv.global                --------------------------
	.section	.nv.global,"aw",@nobits
.nv.global:
	.type		_ZN34_INTERNAL_698e1752_4_k_cu_82da951f6thrust24THRUST_300001_SM_1000_NS12placeholders2_8E,@object
	.size		_ZN34_INTERNAL_698e1752_4_k_cu_82da951f6thrust24THRUST_300001_SM_1000_NS12placeholders2_8E,(_ZN34_INTERNAL_698e1752_4_k_cu_82da951f4cuda3std3__436_GLOBAL__N__698e1752_4_k_cu_82da951f6ignoreE - _ZN34_INTERNAL_698e1752_4_k_cu_82da951f6thrust24THRUST_300001_SM_1000_NS12placeholders2_8E)
_ZN34_INTERNAL_698e1752_4_k_cu_82da951f6thrust24THRUST_300001_SM_1000_NS12placeholders2_8E:
	.zero		1
	.type		_ZN34_INTERNAL_698e1752_4_k_cu_82da951f4cuda3std3__436_GLOBAL__N__698e1752_4_k_cu_82da951f6ignoreE,@object
	.size		_ZN34_INTERNAL_698e1752_4_k_cu_82da951f4cuda3std3__436_GLOBAL__N__698e1752_4_k_cu_82da951f6ignoreE,(_ZN34_INTERNAL_698e1752_4_k_cu_82da951f4cuda3std6ranges3__45__cpo4dataE - _ZN34_INTERNAL_698e1752_4_k_cu_82da951f4cuda3std3__436_GLOBAL__N__698e1752_4_k_cu_82da951f6ignoreE)
_ZN34_INTERNAL_698e1752_4_k_cu_82da951f4cuda3std3__436_GLOBAL__N__698e1752_4_k_cu_82da951f6ignoreE:
	.zero		1
	.type		_ZN34_INTERNAL_698e1752_4_k_cu_82da951f4cuda3std6ranges3__45__cpo4dataE,@object
	.size		_ZN34_INTERNAL_698e1752_4_k_cu_82da951f4cuda3std6ranges3__45__cpo4dataE,(_ZN34_INTERNAL_698e1752_4_k_cu_82da951f6thrust24THRUST_300001_SM_1000_NS6system3cpp3parE - _ZN34_INTERNAL_698e1752_4_k_cu_82da951f4cuda3std6ranges3__45__cpo4dataE)
_ZN34_INTERNAL_698e1752_4_k_cu_82da951f4cuda3std6ranges3__45__cpo4dataE:
	.zero		1
	.type		_ZN34_INTERNAL_698e1752_4_k_cu_82da951f6thrust24THRUST_300001_SM_1000_NS6system3cpp3parE,@object
	.size		_ZN34_INTERNAL_698e1752_4_k_cu_82da951f6thrust24THRUST_300001_SM_1000_NS6system3cpp3parE,(_ZN34_INTERNAL_698e1752_4_k_cu_82da951f4cuda3std3__45__cpo5beginE - _ZN34_INTERNAL_698e1752_4_k_cu_82da951f6thrust24THRUST_300001_SM_1000_NS6system3cpp3parE)
_ZN34_INTERNAL_698e1752_4_k_cu_82da951f6thrust24THRUST_300001_SM_1000_NS6system3cpp3parE:
	.zero		1
	.type		_ZN34_INTERNAL_698e1752_4_k_cu_82da951f4cuda3std3__45__cpo5beginE,@object
	.size		_ZN34_INTERNAL_698e1752_4_k_cu_82da951f4cuda3std3__45__cpo5beginE,(_ZN34_INTERNAL_698e1752_4_k_cu_82da951f4cuda3std6ranges3__45__cpo5beginE - _ZN34_INTERNAL_698e1752_4_k_cu_82da951f4cuda3std3__45__cpo5beginE)
_ZN34_INTERNAL_698e1752_4_k_cu_82da951f4cuda3std3__45__cpo5beginE:
	.zero		1
	.type		_ZN34_INTERNAL_698e1752_4_k_cu_82da951f4cuda3std6ranges3__45__cpo5beginE,@object
	.size		_ZN34_INTERNAL_698e1752_4_k_cu_82da951f4cuda3std6ranges3__45__cpo5beginE,(_ZN34_INTERNAL_698e1752_4_k_cu_82da951f6thrust24THRUST_300001_SM_1000_NS6deviceE - _ZN34_INTERNAL_698e1752_4_k_cu_82da951f4cuda3std6ranges3__45__cpo5beginE)
_ZN34_INTERNAL_698e1752_4_k_cu_82da951f4cuda3std6ranges3__45__cpo5beginE:
	.zero		1
	.type		_ZN34_INTERNAL_698e1752_4_k_cu_82da951f6thrust24THRUST_300001_SM_1000_NS6deviceE,@object
	.size		_ZN34_INTERNAL_698e1752_4_k_cu_82da951f6thrust24THRUST_300001_SM_1000_NS6deviceE,(_ZN34_INTERNAL_698e1752_4_k_cu_82da951f4cuda3std3__47nulloptE - _ZN34_INTERNAL_698e1752_4_k_cu_82da951f6thrust24THRUST_300001_SM_1000_NS6deviceE)
_ZN34_INTERNAL_698e1752_4_k_cu_82da951f6thrust24THRUST_300001_SM_1000_NS6deviceE:
	.zero		1
	.type		_ZN34_INTERNAL_698e1752_4_k_cu_82da951f4cuda3std3__47nulloptE,@object
	.size		_ZN34_INTERNAL_698e1752_4_k_cu_82da951f4cuda3std3__47nulloptE,(_ZN34_INTERNAL_698e1752_4_k_cu_82da951f4cuda3std6ranges3__45__cpo8distanceE - _ZN34_INTERNAL_698e1752_4_k_cu_82da951f4cuda3std3__47nulloptE)
_ZN34_INTERNAL_698e1752_4_k_cu_82da951f4cuda3std3__47nulloptE:
	.zero		1
	.type		_ZN34_INTERNAL_698e1752_4_k_cu_82da951f4cuda3std6ranges3__45__cpo8distanceE,@object
	.size		_ZN34_INTERNAL_698e1752_4_k_cu_82da951f4cuda3std6ranges3__45__cpo8distanceE,(_ZN34_INTERNAL_698e1752_4_k_cu_82da951f6thrust24THRUST_300001_SM_1000_NS12placeholders2_4E - _ZN34_INTERNAL_698e1752_4_k_cu_82da951f4cuda3std6ranges3__45__cpo8distanceE)
_ZN34_INTERNAL_698e1752_4_k_cu_82da951f4cuda3std6ranges3__45__cpo8distanceE:
	.zero		1
	.type		_ZN34_INTERNAL_698e1752_4_k_cu_82da951f6thrust24THRUST_300001_SM_1000_NS12placeholders2_4E,@object
	.size		_ZN34_INTERNAL_698e1752_4_k_cu_82da951f6thrust24THRUST_300001_SM_1000_NS12placeholders2_4E,(_ZN34_INTERNAL_698e1752_4_k_cu_82da951f4cuda3std3__45__cpo6rbeginE - _ZN34_INTERNAL_698e1752_4_k_cu_82da951f6thrust24THRUST_300001_SM_1000_NS12placeholders2_4E)
_ZN34_INTERNAL_698e1752_4_k_cu_82da951f6thrust24THRUST_300001_SM_1000_NS12placeholders2_4E:
	.zero		1
	.type		_ZN34_INTERNAL_698e1752_4_k_cu_82da951f4cuda3std3__45__cpo6rbeginE,@object
	.size		_ZN34_INTERNAL_698e1752_4_k_cu_82da951f4cuda3std3__45__cpo6rbeginE,(_ZN34_INTERNAL_698e1752_4_k_cu_82da951f4cuda3std6ranges3__45__cpo7advanceE - _ZN34_INTERNAL_698e1752_4_k_cu_82da951f4cuda3std3__45__cpo6rbeginE)
_ZN34_INTERNAL_698e1752_4_k_cu_82da951f4cuda3std3__45__cpo6rbeginE:
	.zero		1
	.type		_ZN34_INTERNAL_698e1752_4_k_cu_82da951f4cuda3std6ranges3__45__cpo7advanceE,@object
	.size		_ZN34_INTERNAL_698e1752_4_k_cu_82da951f4cuda3std6ranges3__45__cpo7advanceE,(_ZN34_INTERNAL_698e1752_4_k_cu_82da951f6thrust24THRUST_300001_SM_1000_NS12placeholders3_10E - _ZN34_INTERNAL_698e1752_4_k_cu_82da951f4cuda3std6ranges3__45__cpo7advanceE)
_ZN34_INTERNAL_698e1752_4_k_cu_82da951f4cuda3std6ranges3__45__cpo7advanceE:
	.zero		1
	.type		_ZN34_INTERNAL_698e1752_4_k_cu_82da951f6thrust24THRUST_300001_SM_1000_NS12placeholders3_10E,@object
	.size		_ZN34_INTERNAL_698e1752_4_k_cu_82da951f6thrust24THRUST_300001_SM_1000_NS12placeholders3_10E,(_ZN34_INTERNAL_698e1752_4_k_cu_82da951f4cuda3std3__48in_placeE - _ZN34_INTERNAL_698e1752_4_k_cu_82da951f6thrust24THRUST_300001_SM_1000_NS12placeholders3_10E)
_ZN34_INTERNAL_698e1752_4_k_cu_82da951f6thrust24THRUST_300001_SM_1000_NS12placeholders3_10E:
	.zero		1
	.type		_ZN34_INTERNAL_698e1752_4_k_cu_82da951f4cuda3std3__48in_placeE,@object
	.size		_ZN34_INTERNAL_698e1752_4_k_cu_82da951f4cuda3std3__48in_placeE,(_ZN34_INTERNAL_698e1752_4_k_cu_82da951f4cuda3std6ranges3__45__cpo4sizeE - _ZN34_INTERNAL_698e1752_4_k_cu_82da951f4cuda3std3__48in_placeE)
_ZN34_INTERNAL_698e1752_4_k_cu_82da951f4cuda3std3__48in_placeE:
	.zero		1
	.type		_ZN34_INTERNAL_698e1752_4_k_cu_82da951f4cuda3std6ranges3__45__cpo4sizeE,@object
	.size		_ZN34_INTERNAL_698e1752_4_k_cu_82da951f4cuda3std6ranges3__45__cpo4sizeE,(_ZN34_INTERNAL_698e1752_4_k_cu_82da951f6thrust24THRUST_300001_SM_1000_NS12placeholders2_2E - _ZN34_INTERNAL_698e1752_4_k_cu_82da951f4cuda3std6ranges3__45__cpo4sizeE)
_ZN34_INTERNAL_698e1752_4_k_cu_82da951f4cuda3std6ranges3__45__cpo4sizeE:
	.zero		1
	.type		_ZN34_INTERNAL_698e1752_4_k_cu_82da951f6thrust24THRUST_300001_SM_1000_NS12placeholders2_2E,@object
	.size		_ZN34_INTERNAL_698e1752_4_k_cu_82da951f6thrust24THRUST_300001_SM_1000_NS12placeholders2_2E,(_ZN34_INTERNAL_698e1752_4_k_cu_82da951f4cuda3std3__45__cpo6cbeginE - _ZN34_INTERNAL_698e1752_4_k_cu_82da951f6thrust24THRUST_300001_SM_1000_NS12placeholders2_2E)
_ZN34_INTERNAL_698e1752_4_k_cu_82da951f6thrust24THRUST_300001_SM_1000_NS12placeholders2_2E:
	.zero		1
	.type		_ZN34_INTERNAL_698e1752_4_k_cu_82da951f4cuda3std3__45__cpo6cbeginE,@object
	.size		_ZN34_INTERNAL_698e1752_4_k_cu_82da951f4cuda3std3__45__cpo6cbeginE,(_ZN34_INTERNAL_698e1752_4_k_cu_82da951f4cuda3std6ranges3__45__cpo6cbeginE - _ZN34_INTERNAL_698e1752_4_k_cu_82da951f4cuda3std3__45__cpo6cbeginE)
_ZN34_INTERNAL_698e1752_4_k_cu_82da951f4cuda3std3__45__cpo6cbeginE:
	.zero		1
	.type		_ZN34_INTERNAL_698e1752_4_k_cu_82da951f4cuda3std6ranges3__45__cpo6cbeginE,@object
	.size		_ZN34_INTERNAL_698e1752_4_k_cu_82da951f4cuda3std6ranges3__45__cpo6cbeginE,(_ZN34_INTERNAL_698e1752_4_k_cu_82da951f6thrust24THRUST_300001_SM_1000_NS12placeholders2_6E - _ZN34_INTERNAL_698e1752_4_k_cu_82da951f4cuda3std6ranges3__45__cpo6cbeginE)
_ZN34_INTERNAL_698e1752_4_k_cu_82da951f4cuda3std6ranges3__45__cpo6cbeginE:
	.zero		1
	.type		_ZN34_INTERNAL_698e1752_4_k_cu_82da951f6thrust24THRUST_300001_SM_1000_NS12placeholders2_6E,@object
	.size		_ZN34_INTERNAL_698e1752_4_k_cu_82da951f6thrust24THRUST_300001_SM_1000_NS12placeholders2_6E,(_ZN34_INTERNAL_698e1752_4_k_cu_82da951f4cuda3std3__45__cpo7crbeginE - _ZN34_INTERNAL_698e1752_4_k_cu_82da951f6thrust24THRUST_300001_SM_1000_NS12placeholders2_6E)
_ZN34_INTERNAL_698e1752_4_k_cu_82da951f6thrust24THRUST_300001_SM_1000_NS12placeholders2_6E:
	.zero		1
	.type		_ZN34_INTERNAL_698e1752_4_k_cu_82da951f4cuda3std3__45__cpo7crbeginE,@object
	.size		_ZN34_INTERNAL_698e1752_4_k_cu_82da951f4cuda3std3__45__cpo7crbeginE,(_ZN34_INTERNAL_698e1752_4_k_cu_82da951f4cuda3std6ranges3__45__cpo4nextE - _ZN34_INTERNAL_698e1752_4_k_cu_82da951f4cuda3std3__45__cpo7crbeginE)
_ZN34_INTERNAL_698e1752_4_k_cu_82da951f4cuda3std3__45__cpo7crbeginE:
	.zero		1
	.type		_ZN34_INTERNAL_698e1752_4_k_cu_82da951f4cuda3std6ranges3__45__cpo4nextE,@object
	.size		_ZN34_INTERNAL_698e1752_4_k_cu_82da951f4cuda3std6ranges3__45__cpo4nextE,(_ZN34_INTERNAL_698e1752_4_k_cu_82da951f4cuda3std6ranges3__45__cpo4swapE - _ZN34_INTERNAL_698e1752_4_k_cu_82da951f4cuda3std6ranges3__45__cpo4nextE)
_ZN34_INTERNAL_698e1752_4_k_cu_82da951f4cuda3std6ranges3__45__cpo4nextE:
	.zero		1
	.type		_ZN34_INTERNAL_698e1752_4_k_cu_82da951f4cuda3std6ranges3__45__cpo4swapE,@object
	.size		_ZN34_INTERNAL_698e1752_4_k_cu_82da951f4cuda3std6ranges3__45__cpo4swapE,(_ZN34_INTERNAL_698e1752_4_k_cu_82da951f6thrust24THRUST_300001_SM_1000_NS8cuda_cub10par_nosyncE - _ZN34_INTERNAL_698e1752_4_k_cu_82da951f4cuda3std6ranges3__45__cpo4swapE)
_ZN34_INTERNAL_698e1752_4_k_cu_82da951f4cuda3std6ranges3__45__cpo4swapE:
	.zero		1
	.type		_ZN34_INTERNAL_698e1752_4_k_cu_82da951f6thrust24THRUST_300001_SM_1000_NS8cuda_cub10par_nosyncE,@object
	.size		_ZN34_INTERNAL_698e1752_4_k_cu_82da951f6thrust24THRUST_300001_SM_1000_NS8cuda_cub10par_nosyncE,(_ZN34_INTERNAL_698e1752_4_k_cu_82da951f6thrust24THRUST_300001_SM_1000_NS3seqE - _ZN34_INTERNAL_698e1752_4_k_cu_82da951f6thrust24THRUST_300001_SM_1000_NS8cuda_cub10par_nosyncE)
_ZN34_INTERNAL_698e1752_4_k_cu_82da951f6thrust24THRUST_300001_SM_1000_NS8cuda_cub10par_nosyncE:
	.zero		1
	.type		_ZN34_INTERNAL_698e1752_4_k_cu_82da951f6thrust24THRUST_300001_SM_1000_NS3seqE,@object
	.size		_ZN34_INTERNAL_698e1752_4_k_cu_82da951f6thrust24THRUST_300001_SM_1000_NS3seqE,(_ZN34_INTERNAL_698e1752_4_k_cu_82da951f4cuda3std3__420unreachable_sentinelE - _ZN34_INTERNAL_698e1752_4_k_cu_82da951f6thrust24THRUST_300001_SM_1000_NS3seqE)
_ZN34_INTERNAL_698e1752_4_k_cu_82da951f6thrust24THRUST_300001_SM_1000_NS3seqE:
	.zero		1
	.type		_ZN34_INTERNAL_698e1752_4_k_cu_82da951f4cuda3std3__420unreachable_sentinelE,@object
	.size		_ZN34_INTERNAL_698e1752_4_k_cu_82da951f4cuda3std3__420unreachable_sentinelE,(_ZN34_INTERNAL_698e1752_4_k_cu_82da951f4cuda3std6ranges3__45__cpo5ssizeE - _ZN34_INTERNAL_698e1752_4_k_cu_82da951f4cuda3std3__420unreachable_sentinelE)
_ZN34_INTERNAL_698e1752_4_k_cu_82da951f4cuda3std3__420unreachable_sentinelE:
	.zero		1
	.type		_ZN34_INTERNAL_698e1752_4_k_cu_82da951f4cuda3std6ranges3__45__cpo5ssizeE,@object
	.size		_ZN34_INTERNAL_698e1752_4_k_cu_82da951f4cuda3std6ranges3__45__cpo5ssizeE,(_ZN34_INTERNAL_698e1752_4_k_cu_82da951f6thrust24THRUST_300001_SM_1000_NS12placeholders2_3E - _ZN34_INTERNAL_698e1752_4_k_cu_82da951f4cuda3std6ranges3__45__cpo5ssizeE)
_ZN34_INTERNAL_698e1752_4_k_cu_82da951f4cuda3std6ranges3__45__cpo5ssizeE:
	.zero		1
	.type		_ZN34_INTERNAL_698e1752_4_k_cu_82da951f6thrust24THRUST_300001_SM_1000_NS12placeholders2_3E,@object
	.size		_ZN34_INTERNAL_698e1752_4_k_cu_82da951f6thrust24THRUST_300001_SM_1000_NS12placeholders2_3E,(_ZN34_INTERNAL_698e1752_4_k_cu_82da951f4cuda3std3__45__cpo4cendE - _ZN34_INTERNAL_698e1752_4_k_cu_82da951f6thrust24THRUST_300001_SM_1000_NS12placeholders2_3E)
_ZN34_INTERNAL_698e1752_4_k_cu_82da951f6thrust24THRUST_300001_SM_1000_NS12placeholders2_3E:
	.zero		1
	.type		_ZN34_INTERNAL_698e1752_4_k_cu_82da951f4cuda3std3__45__cpo4cendE,@object
	.size		_ZN34_INTERNAL_698e1752_4_k_cu_82da951f4cuda3std3__45__cpo4cendE,(_ZN34_INTERNAL_698e1752_4_k_cu_82da951f4cuda3std6ranges3__45__cpo4cendE - _ZN34_INTERNAL_698e1752_4_k_cu_82da951f4cuda3std3__45__cpo4cendE)
_ZN34_INTERNAL_698e1752_4_k_cu_82da951f4cuda3std3__45__cpo4cendE:
	.zero		1
	.type		_ZN34_INTERNAL_698e1752_4_k_cu_82da951f4cuda3std6ranges3__45__cpo4cendE,@object
	.size		_ZN34_INTERNAL_698e1752_4_k_cu_82da951f4cuda3std6ranges3__45__cpo4cendE,(_ZN34_INTERNAL_698e1752_4_k_cu_82da951f6thrust24THRUST_300001_SM_1000_NS12placeholders2_7E - _ZN34_INTERNAL_698e1752_4_k_cu_82da951f4cuda3std6ranges3__45__cpo4cendE)
_ZN34_INTERNAL_698e1752_4_k_cu_82da951f4cuda3std6ranges3__45__cpo4cendE:
	.zero		1
	.type		_ZN34_INTERNAL_698e1752_4_k_cu_82da951f6thrust24THRUST_300001_SM_1000_NS12placeholders2_7E,@object
	.size		_ZN34_INTERNAL_698e1752_4_k_cu_82da951f6thrust24THRUST_300001_SM_1000_NS12placeholders2_7E,(_ZN34_INTERNAL_698e1752_4_k_cu_82da951f4cuda3std3__45__cpo5crendE - _ZN34_INTERNAL_698e1752_4_k_cu_82da951f6thrust24THRUST_300001_SM_1000_NS12placeholders2_7E)
_ZN34_INTERNAL_698e1752_4_k_cu_82da951f6thrust24THRUST_300001_SM_1000_NS12placeholders2_7E:
	.zero		1
	.type		_ZN34_INTERNAL_698e1752_4_k_cu_82da951f4cuda3std3__45__cpo5crendE,@object
	.size		_ZN34_INTERNAL_698e1752_4_k_cu_82da951f4cuda3std3__45__cpo5crendE,(_ZN34_INTERNAL_698e1752_4_k_cu_82da951f4cuda3std6ranges3__45__cpo4prevE - _ZN34_INTERNAL_698e1752_4_k_cu_82da951f4cuda3std3__45__cpo5crendE)
_ZN34_INTERNAL_698e1752_4_k_cu_82da951f4cuda3std3__45__cpo5crendE:
	.zero		1
	.type		_ZN34_INTERNAL_698e1752_4_k_cu_82da951f4cuda3std6ranges3__45__cpo4prevE,@object
	.size		_ZN34_INTERNAL_698e1752_4_k_cu_82da951f4cuda3std6ranges3__45__cpo4prevE,(_ZN34_INTERNAL_698e1752_4_k_cu_82da951f4cuda3std6ranges3__45__cpo9iter_moveE - _ZN34_INTERNAL_698e1752_4_k_cu_82da951f4cuda3std6ranges3__45__cpo4prevE)
_ZN34_INTERNAL_698e1752_4_k_cu_82da951f4cuda3std6ranges3__45__cpo4prevE:
	.zero		1
	.type		_ZN34_INTERNAL_698e1752_4_k_cu_82da951f4cuda3std6ranges3__45__cpo9iter_moveE,@object
	.size		_ZN34_INTERNAL_698e1752_4_k_cu_82da951f4cuda3std6ranges3__45__cpo9iter_moveE,(_ZN34_INTERNAL_698e1752_4_k_cu_82da951f6thrust24THRUST_300001_SM_1000_NS6system6detail10sequential3seqE - _ZN34_INTERNAL_698e1752_4_k_cu_82da951f4cuda3std6ranges3__45__cpo9iter_moveE)
_ZN34_INTERNAL_698e1752_4_k_cu_82da951f4cuda3std6ranges3__45__cpo9iter_moveE:
	.zero		1
	.type		_ZN34_INTERNAL_698e1752_4_k_cu_82da951f6thrust24THRUST_300001_SM_1000_NS6system6detail10sequential3seqE,@object
	.size		_ZN34_INTERNAL_698e1752_4_k_cu_82da951f6thrust24THRUST_300001_SM_1000_NS6system6detail10sequential3seqE,(_ZN34_INTERNAL_698e1752_4_k_cu_82da951f6thrust24THRUST_300001_SM_1000_NS12placeholders2_9E - _ZN34_INTERNAL_698e1752_4_k_cu_82da951f6thrust24THRUST_300001_SM_1000_NS6system6detail10sequential3seqE)
_ZN34_INTERNAL_698e1752_4_k_cu_82da951f6thrust24THRUST_300001_SM_1000_NS6system6detail10sequential3seqE:
	.zero		1
	.type		_ZN34_INTERNAL_698e1752_4_k_cu_82da951f6thrust24THRUST_300001_SM_1000_NS12placeholders2_9E,@object
	.size		_ZN34_INTERNAL_698e1752_4_k_cu_82da951f6thrust24THRUST_300001_SM_1000_NS12placeholders2_9E,(_ZN34_INTERNAL_698e1752_4_k_cu_82da951f4cuda3std3__419piecewise_constructE - _ZN34_INTERNAL_698e1752_4_k_cu_82da951f6thrust24THRUST_300001_SM_1000_NS12placeholders2_9E)
_ZN34_INTERNAL_698e1752_4_k_cu_82da951f6thrust24THRUST_300001_SM_1000_NS12placeholders2_9E:
	.zero		1
	.type		_ZN34_INTERNAL_698e1752_4_k_cu_82da951f4cuda3std3__419piecewise_constructE,@object
	.size		_ZN34_INTERNAL_698e1752_4_k_cu_82da951f4cuda3std3__419piecewise_constructE,(_ZN34_INTERNAL_698e1752_4_k_cu_82da951f4cuda3std6ranges3__45__cpo5cdataE - _ZN34_INTERNAL_698e1752_4_k_cu_82da951f4cuda3std3__419piecewise_constructE)
_ZN34_INTERNAL_698e1752_4_k_cu_82da951f4cuda3std3__419piecewise_constructE:
	.zero		1
	.type		_ZN34_INTERNAL_698e1752_4_k_cu_82da951f4cuda3std6ranges3__45__cpo5cdataE,@object
	.size		_ZN34_INTERNAL_698e1752_4_k_cu_82da951f4cuda3std6ranges3__45__cpo5cdataE,(_ZN34_INTERNAL_698e1752_4_k_cu_82da951f6thrust24THRUST_300001_SM_1000_NS12placeholders2_1E - _ZN34_INTERNAL_698e1752_4_k_cu_82da951f4cuda3std6ranges3__45__cpo5cdataE)
_ZN34_INTERNAL_698e1752_4_k_cu_82da951f4cuda3std6ranges3__45__cpo5cdataE:
	.zero		1
	.type		_ZN34_INTERNAL_698e1752_4_k_cu_82da951f6thrust24THRUST_300001_SM_1000_NS12placeholders2_1E,@object
	.size		_ZN34_INTERNAL_698e1752_4_k_cu_82da951f6thrust24THRUST_300001_SM_1000_NS12placeholders2_1E,(_ZN34_INTERNAL_698e1752_4_k_cu_82da951f4cuda3std3__45__cpo3endE - _ZN34_INTERNAL_698e1752_4_k_cu_82da951f6thrust24THRUST_300001_SM_1000_NS12placeholders2_1E)
_ZN34_INTERNAL_698e1752_4_k_cu_82da951f6thrust24THRUST_300001_SM_1000_NS12placeholders2_1E:
	.zero		1
	.type		_ZN34_INTERNAL_698e1752_4_k_cu_82da951f4cuda3std3__45__cpo3endE,@object
	.size		_ZN34_INTERNAL_698e1752_4_k_cu_82da951f4cuda3std3__45__cpo3endE,(_ZN34_INTERNAL_698e1752_4_k_cu_82da951f4cuda3std6ranges3__45__cpo3endE - _ZN34_INTERNAL_698e1752_4_k_cu_82da951f4cuda3std3__45__cpo3endE)
_ZN34_INTERNAL_698e1752_4_k_cu_82da951f4cuda3std3__45__cpo3endE:
	.zero		1
	.type		_ZN34_INTERNAL_698e1752_4_k_cu_82da951f4cuda3std6ranges3__45__cpo3endE,@object
	.size		_ZN34_INTERNAL_698e1752_4_k_cu_82da951f4cuda3std6ranges3__45__cpo3endE,(_ZN34_INTERNAL_698e1752_4_k_cu_82da951f6thrust24THRUST_300001_SM_1000_NS12placeholders2_5E - _ZN34_INTERNAL_698e1752_4_k_cu_82da951f4cuda3std6ranges3__45__cpo3endE)
_ZN34_INTERNAL_698e1752_4_k_cu_82da951f4cuda3std6ranges3__45__cpo3endE:
	.zero		1
	.type		_ZN34_INTERNAL_698e1752_4_k_cu_82da951f6thrust24THRUST_300001_SM_1000_NS12placeholders2_5E,@object
	.size		_ZN34_INTERNAL_698e1752_4_k_cu_82da951f6thrust24THRUST_300001_SM_1000_NS12placeholders2_5E,(_ZN34_INTERNAL_698e1752_4_k_cu_82da951f4cuda3std3__45__cpo4rendE - _ZN34_INTERNAL_698e1752_4_k_cu_82da951f6thrust24THRUST_300001_SM_1000_NS12placeholders2_5E)
_ZN34_INTERNAL_698e1752_4_k_cu_82da951f6thrust24THRUST_300001_SM_1000_NS12placeholders2_5E:
	.zero		1
	.type		_ZN34_INTERNAL_698e1752_4_k_cu_82da951f4cuda3std3__45__cpo4rendE,@object
	.size		_ZN34_INTERNAL_698e1752_4_k_cu_82da951f4cuda3std3__45__cpo4rendE,(_ZN34_INTERNAL_698e1752_4_k_cu_82da951f4cuda3std6ranges3__45__cpo9iter_swapE - _ZN34_INTERNAL_698e1752_4_k_cu_82da951f4cuda3std3__45__cpo4rendE)
_ZN34_INTERNAL_698e1752_4_k_cu_82da951f4cuda3std3__45__cpo4rendE:
	.zero		1
	.type		_ZN34_INTERNAL_698e1752_4_k_cu_82da951f4cuda3std6ranges3__45__cpo9iter_swapE,@object
	.size		_ZN34_INTERNAL_698e1752_4_k_cu_82da951f4cuda3std6ranges3__45__cpo9iter_swapE,(_ZN34_INTERNAL_698e1752_4_k_cu_82da951f4cuda3std3__48unexpectE - _ZN34_INTERNAL_698e1752_4_k_cu_82da951f4cuda3std6ranges3__45__cpo9iter_swapE)
_ZN34_INTERNAL_698e1752_4_k_cu_82da951f4cuda3std6ranges3__45__cpo9iter_swapE:
	.zero		1
	.type		_ZN34_INTERNAL_698e1752_4_k_cu_82da951f4cuda3std3__48unexpectE,@object
	.size		_ZN34_INTERNAL_698e1752_4_k_cu_82da951f4cuda3std3__48unexpectE,(_ZN34_INTERNAL_698e1752_4_k_cu_82da951f6thrust24THRUST_300001_SM_1000_NS8cuda_cub3parE - _ZN34_INTERNAL_698e1752_4_k_cu_82da951f4cuda3std3__48unexpectE)
_ZN34_INTERNAL_698e1752_4_k_cu_82da951f4cuda3std3__48unexpectE:
	.zero		1
	.type		_ZN34_INTERNAL_698e1752_4_k_cu_82da951f6thrust24THRUST_300001_SM_1000_NS8cuda_cub3parE,@object
	.size		_ZN34_INTERNAL_698e1752_4_k_cu_82da951f6thrust24THRUST_300001_SM_1000_NS8cuda_cub3parE,(.L_29 - _ZN34_INTERNAL_698e1752_4_k_cu_82da951f6thrust24THRUST_300001_SM_1000_NS8cuda_cub3parE)
_ZN34_INTERNAL_698e1752_4_k_cu_82da951f6thrust24THRUST_300001_SM_1000_NS8cuda_cub3parE:
	.zero		1
.L_29:


//--------------------- .nv.shared._ZN3cub18CUB_300001_SM_10006detail10radix_sort33DeviceRadixSortExclusiveSumKernelINS1_5radix10policy_hubIffyE10Policy1000EyEEvPT0_ --------------------------
	.section	.nv.shared._ZN3cub18CUB_300001_SM_10006detail10radix_sort33DeviceRadixSortExclusiveSumKernelINS1_5radix10policy_hubIffyE10Policy1000EyEEvPT0_,"aw",@nobits
	.sectionflags	@""
	.align	16
.nv.shared._ZN3cub18CUB_300001_SM_10006detail10radix_sort33DeviceRadixSortExclusiveSumKernelINS1_5radix10policy_hubIffyE10Policy1000EyEEvPT0_:
	.zero		3360


//--------------------- .nv.shared._ZN3cub18CUB_300001_SM_10006detail10radix_sort30DeviceRadixSortHistogramKernelINS1_5radix10policy_hubIffyE10Policy1000ELNS0_9SortOrderE0EfyNS1_21identity_decomposer_tEEEvPT2_PKT1_SA_iiT3_ --------------------------
	.section	.nv.shared._ZN3cub18CUB_300001_SM_10006detail10radix_sort30DeviceRadixSortHistogramKernelINS1_5radix10policy_hubIffyE10Policy1000ELNS0_9SortOrderE0EfyNS1_21identity_decomposer_tEEEvPT2_PKT1_SA_iiT3_,"aw",@nobits
	.sectionflags	@""
	.align	16
.nv.shared._ZN3cub18CUB_300001_SM_10006detail10radix_sort30DeviceRadixSortHistogramKernelINS1_5radix10policy_hubIffyE10Policy1000ELNS0_9SortOrderE0EfyNS1_21identity_decomposer_tEEEvPT2_PKT1_SA_iiT3_:
	.zero		5120


//--------------------- .nv.shared._ZN3cub18CUB_300001_SM_10006detail10radix_sort31DeviceRadixSortSingleTileKernelINS1_5radix10policy_hubIffyE10Policy1000ELNS0_9SortOrderE0EffyNS1_21identity_decomposer_tEEEvPKT1_PSA_PKT2_PSE_T3_iiT4_ --------------------------
	.section	.nv.shared._ZN3cub18CUB_300001_SM_10006detail10radix_sort31DeviceRadixSortSingleTileKernelINS1_5radix10policy_hubIffyE10Policy1000ELNS0_9SortOrderE0EffyNS1_21identity_decomposer_tEEEvPKT1_PSA_PKT2_PSE_T3_iiT4_,"aw",@nobits
	.sectionflags	@""
	.align	16
.nv.shared._ZN3cub18CUB_300001_SM_10006detail10radix_sort31DeviceRadixSortSingleTileKernelINS1_5radix10policy_hubIffyE10Policy1000ELNS0_9SortOrderE0EffyNS1_21identity_decomposer_tEEEvPKT1_PSA_PKT2_PSE_T3_iiT4_:
	.zero		34880


//--------------------- .nv.shared._ZN3cub18CUB_300001_SM_10006detail10radix_sort29DeviceRadixSortOnesweepKernelINS1_5radix10policy_hubIfiyE10Policy1000ELNS0_9SortOrderE0EfiyiiNS1_21identity_decomposer_tEEEvPT5_SB_PT3_PKSC_PT1_PKSG_PT2_PKSK_T4_iiT6_ --------------------------
	.section	.nv.shared._ZN3cub18CUB_300001_SM_10006detail10radix_sort29DeviceRadixSortOnesweepKernelINS1_5radix10policy_hubIfiyE10Policy1000ELNS0_9SortOrderE0EfiyiiNS1_21identity_decomposer_tEEEvPT5_SB_PT3_PKSC_PT1_PKSG_PT2_PKSK_T4_iiT6_,"aw",@nobits
	.sectionflags	@""
	.align	16
.nv.shared._ZN3cub18CUB_300001_SM_10006detail10radix_sort29DeviceRadixSortOnesweepKernelINS1_5radix10policy_hubIfiyE10Policy1000ELNS0_9SortOrderE0EfiyiiNS1_21identity_decomposer_tEEEvPT5_SB_PT3_PKSC_PT1_PKSG_PT2_PKSK_T4_iiT6_:
	.zero		29184


//--------------------- .nv.shared._ZN3cub18CUB_300001_SM_10006detail10radix_sort33DeviceRadixSortExclusiveSumKernelINS1_5radix10policy_hubIfiyE10Policy1000EyEEvPT0_ --------------------------
	.section	.nv.shared._ZN3cub18CUB_300001_SM_10006detail10radix_sort33DeviceRadixSortExclusiveSumKernelINS1_5radix10policy_hubIfiyE10Policy1000EyEEvPT0_,"aw",@nobits
	.sectionflags	@""
	.align	16
.nv.shared._ZN3cub18CUB_300001_SM_10006detail10radix_sort33DeviceRadixSortExclusiveSumKernelINS1_5radix10policy_hubIfiyE10Policy1000EyEEvPT0_:
	.zero		3360


//--------------------- .nv.shared._ZN3cub18CUB_300001_SM_10006detail10radix_sort30DeviceRadixSortHistogramKernelINS1_5radix10policy_hubIfiyE10Policy1000ELNS0_9SortOrderE0EfyNS1_21identity_decomposer_tEEEvPT2_PKT1_SA_iiT3_ --------------------------
	.section	.nv.shared._ZN3cub18CUB_300001_SM_10006detail10radix_sort30DeviceRadixSortHistogramKernelINS1_5radix10policy_hubIfiyE10Policy1000ELNS0_9SortOrderE0EfyNS1_21identity_decomposer_tEEEvPT2_PKT1_SA_iiT3_,"aw",@nobits
	.sectionflags	@""
	.align	16
.nv.shared._ZN3cub18CUB_300001_SM_10006detail10radix_sort30DeviceRadixSortHistogramKernelINS1_5radix10policy_hubIfiyE10Policy1000ELNS0_9SortOrderE0EfyNS1_21identity_decomposer_tEEEvPT2_PKT1_SA_iiT3_:
	.zero		5120


//--------------------- .nv.shared._ZN3cub18CUB_300001_SM_10006detail10radix_sort31DeviceRadixSortSingleTileKernelINS1_5radix10policy_hubIfiyE10Policy1000ELNS0_9SortOrderE0EfiyNS1_21identity_decomposer_tEEEvPKT1_PSA_PKT2_PSE_T3_iiT4_ --------------------------
	.section	.nv.shared._ZN3cub18CUB_300001_SM_10006detail10radix_sort31DeviceRadixSortSingleTileKernelINS1_5radix10policy_hubIfiyE10Policy1000ELNS0_9SortOrderE0EfiyNS1_21identity_decomposer_tEEEvPKT1_PSA_PKT2_PSE_T3_iiT4_,"aw",@nobits
	.sectionflags	@""
	.align	16
.nv.shared._ZN3cub18CUB_300001_SM_10006detail10radix_sort31DeviceRadixSortSingleTileKernelINS1_5radix10policy_hubIfiyE10Policy1000ELNS0_9SortOrderE0EfiyNS1_21identity_decomposer_tEEEvPKT1_PSA_PKT2_PSE_T3_iiT4_:
	.zero		34880


//--------------------- .nv.shared._ZN3cub18CUB_300001_SM_10006detail4scan16DeviceScanKernelINS2_10policy_hubIiiimN4cuda3std3__44plusIvEEE10Policy1000EPiSC_NS0_13ScanTileStateIiLb1EEES9_NS0_8NullTypeEmiLb0ESF_EEvT0_T1_T2_iT3_T4_T5_ --------------------------
	.section	.nv.shared._ZN3cub18CUB_300001_SM_10006detail4scan16DeviceScanKernelINS2_10policy_hubIiiimN4cuda3std3__44plusIvEEE10Policy1000EPiSC_NS0_13ScanTileStateIiLb1EEES9_NS0_8NullTypeEmiLb0ESF_EEvT0_T1_T2_iT3_T4_T5_,"aw",@nobits
	.sectionflags	@""
	.align	16
.nv.shared._ZN3cub18CUB_300001_SM_10006detail4scan16DeviceScanKernelINS2_10policy_hubIiiimN4cuda3std3__44plusIvEEE10Policy1000EPiSC_NS0_13ScanTileStateIiLb1EEES9_NS0_8NullTypeEmiLb0ESF_EEvT0_T1_T2_iT3_T4_T5_:
	.zero		32656


//--------------------- .nv.shared._ZN3cub18CUB_300001_SM_10006detail4scan16DeviceScanKernelINS2_10policy_hubIiiijN4cuda3std3__44plusIvEEE10Policy1000EPiSC_NS0_13ScanTileStateIiLb1EEES9_NS0_8NullTypeEjiLb0ESF_EEvT0_T1_T2_iT3_T4_T5_ --------------------------
	.section	.nv.shared._ZN3cub18CUB_300001_SM_10006detail4scan16DeviceScanKernelINS2_10policy_hubIiiijN4cuda3std3__44plusIvEEE10Policy1000EPiSC_NS0_13ScanTileStateIiLb1EEES9_NS0_8NullTypeEjiLb0ESF_EEvT0_T1_T2_iT3_T4_T5_,"aw",@nobits
	.sectionflags	@""
	.align	16
.nv.shared._ZN3cub18CUB_300001_SM_10006detail4scan16DeviceScanKernelINS2_10policy_hubIiiijN4cuda3std3__44plusIvEEE10Policy1000EPiSC_NS0_13ScanTileStateIiLb1EEES9_NS0_8NullTypeEjiLb0ESF_EEvT0_T1_T2_iT3_T4_T5_:
	.zero		34832


//--------------------- .nv.shared._ZN3cub18CUB_300001_SM_10006detail4scan20DeviceScanInitKernelINS0_13ScanTileStateIiLb1EEEEEvT_i --------------------------
	.section	.nv.shared._ZN3cub18CUB_300001_SM_10006detail4scan20DeviceScanInitKernelINS0_13ScanTileStateIiLb1EEEEEvT_i,"aw",@nobits
	.sectionflags	@""
	.align	16
	.zero		1024


//--------------------- .nv.shared._ZN3cub18CUB_300001_SM_10006detail10merge_sort26DeviceMergeSortMergeKernelINS2_10policy_hubIN6thrust24THRUST_300001_SM_1000_NS6detail15normal_iteratorINS6_10device_ptrIiEEEEE9Policy600ESB_PNS0_8NullTypeESB_SF_m14edge_sort_funcIiEiSE_EEvbT2_T3_T4_PT6_PT7_T5_PSK_SK_NS1_7vsmem_tE --------------------------
	.section	.nv.shared._ZN3cub18CUB_300001_SM_10006detail10merge_sort26DeviceMergeSortMergeKernelINS2_10policy_hubIN6thrust24THRUST_300001_SM_1000_NS6detail15normal_iteratorINS6_10device_ptrIiEEEEE9Policy600ESB_PNS0_8NullTypeESB_SF_m14edge_sort_funcIiEiSE_EEvbT2_T3_T4_PT6_PT7_T5_PSK_SK_NS1_7vsmem_tE,"aw",@nobits
	.sectionflags	@""
	.align	16
.nv.shared._ZN3cub18CUB_300001_SM_10006detail10merge_sort26DeviceMergeSortMergeKernelINS2_10policy_hubIN6thrust24THRUST_300001_SM_1000_NS6detail15normal_iteratorINS6_10device_ptrIiEEEEE9Policy600ESB_PNS0_8NullTypeESB_SF_m14edge_sort_funcIiEiSE_EEvbT2_T3_T4_PT6_PT7_T5_PSK_SK_NS1_7vsmem_tE:
	.zero		18448


//--------------------- .nv.shared._ZN3cub18CUB_300001_SM_10006detail10merge_sort30DeviceMergeSortPartitionKernelIN6thrust24THRUST_300001_SM_1000_NS6detail15normal_iteratorINS5_10device_ptrIiEEEEm14edge_sort_funcIiEiEEvbT_PT2_T0_SG_PSG_T1_SG_i --------------------------
	.section	.nv.shared._ZN3cub18CUB_300001_SM_10006detail10merge_sort30DeviceMergeSortPartitionKernelIN6thrust24THRUST_300001_SM_1000_NS6detail15normal_iteratorINS5_10device_ptrIiEEEEm14edge_sort_funcIiEiEEvbT_PT2_T0_SG_PSG_T1_SG_i,"aw",@nobits
	.sectionflags	@""
	.align	16
	.zero		1024


//--------------------- .nv.shared._ZN3cub18CUB_300001_SM_10006detail10merge_sort30DeviceMergeSortBlockSortKernelINS2_10policy_hubIN6thrust24THRUST_300001_SM_1000_NS6detail15normal_iteratorINS6_10device_ptrIiEEEEE9Policy600ESB_PNS0_8NullTypeESB_SF_m14edge_sort_funcIiEiSE_EEvbT0_T1_T2_T3_T4_PT6_PT7_T5_NS1_7vsmem_tE --------------------------
	.section	.nv.shared._ZN3cub18CUB_300001_SM_10006detail10merge_sort30DeviceMergeSortBlockSortKernelINS2_10policy_hubIN6thrust24THRUST_300001_SM_1000_NS6detail15normal_iteratorINS6_10device_ptrIiEEEEE9Policy600ESB_PNS0_8NullTypeESB_SF_m14edge_sort_funcIiEiSE_EEvbT0_T1_T2_T3_T4_PT6_PT7_T5_NS1_7vsmem_tE,"aw",@nobits
	.sectionflags	@""
	.align	16
.nv.shared._ZN3cub18CUB_300001_SM_10006detail10merge_sort30DeviceMergeSortBlockSortKernelINS2_10policy_hubIN6thrust24THRUST_300001_SM_1000_NS6detail15normal_iteratorINS6_10device_ptrIiEEEEE9Policy600ESB_PNS0_8NullTypeESB_SF_m14edge_sort_funcIiEiSE_EEvbT0_T1_T2_T3_T4_PT6_PT7_T5_NS1_7vsmem_tE:
	.zero		18448


//--------------------- .nv.shared._ZN3cub18CUB_300001_SM_10006detail10merge_sort26DeviceMergeSortMergeKernelINS2_10policy_hubIN6thrust24THRUST_300001_SM_1000_NS6detail15normal_iteratorINS6_10device_ptrIiEEEEE9Policy600ESB_PNS0_8NullTypeESB_SF_j14edge_sort_funcIiEiSE_EEvbT2_T3_T4_PT6_PT7_T5_PSK_SK_NS1_7vsmem_tE --------------------------
	.section	.nv.shared._ZN3cub18CUB_300001_SM_10006detail10merge_sort26DeviceMergeSortMergeKernelINS2_10policy_hubIN6thrust24THRUST_300001_SM_1000_NS6detail15normal_iteratorINS6_10device_ptrIiEEEEE9Policy600ESB_PNS0_8NullTypeESB_SF_j14edge_sort_funcIiEiSE_EEvbT2_T3_T4_PT6_PT7_T5_PSK_SK_NS1_7vsmem_tE,"aw",@nobits
	.sectionflags	@""
	.align	16
.nv.shared._ZN3cub18CUB_300001_SM_10006detail10merge_sort26DeviceMergeSortMergeKernelINS2_10policy_hubIN6thrust24THRUST_300001_SM_1000_NS6detail15normal_iteratorINS6_10device_ptrIiEEEEE9Policy600ESB_PNS0_8NullTypeESB_SF_j14edge_sort_funcIiEiSE_EEvbT2_T3_T4_PT6_PT7_T5_PSK_SK_NS1_7vsmem_tE:
	.zero		18448


//--------------------- .nv.shared._ZN3cub18CUB_300001_SM_10006detail10merge_sort30DeviceMergeSortPartitionKernelIN6thrust24THRUST_300001_SM_1000_NS6detail15normal_iteratorINS5_10device_ptrIiEEEEj14edge_sort_funcIiEiEEvbT_PT2_T0_SG_PSG_T1_SG_i --------------------------
	.section	.nv.shared._ZN3cub18CUB_300001_SM_10006detail10merge_sort30DeviceMergeSortPartitionKernelIN6thrust24THRUST_300001_SM_1000_NS6detail15normal_iteratorINS5_10device_ptrIiEEEEj14edge_sort_funcIiEiEEvbT_PT2_T0_SG_PSG_T1_SG_i,"aw",@nobits
	.sectionflags	@""
	.align	16
	.zero		1024


//--------------------- .nv.shared._ZN3cub18CUB_300001_SM_10006detail10merge_sort30DeviceMergeSortBlockSortKernelINS2_10policy_hubIN6thrust24THRUST_300001_SM_1000_NS6detail15normal_iteratorINS6_10device_ptrIiEEEEE9Policy600ESB_PNS0_8NullTypeESB_SF_j14edge_sort_funcIiEiSE_EEvbT0_T1_T2_T3_T4_PT6_PT7_T5_NS1_7vsmem_tE --------------------------
	.section	.nv.shared._ZN3cub18CUB_300001_SM_10006detail10merge_sort30DeviceMergeSortBlockSortKernelINS2_10policy_hubIN6thrust24THRUST_300001_SM_1000_NS6detail15normal_iteratorINS6_10device_ptrIiEEEEE9Policy600ESB_PNS0_8NullTypeESB_SF_j14edge_sort_funcIiEiSE_EEvbT0_T1_T2_T3_T4_PT6_PT7_T5_NS1_7vsmem_tE,"aw",@nobits
	.sectionflags	@""
	.align	16
.nv.shared._ZN3cub18CUB_300001_SM_10006detail10merge_sort30DeviceMergeSortBlockSortKernelINS2_10policy_hubIN6thrust24THRUST_300001_SM_1000_NS6detail15normal_iteratorINS6_10device_ptrIiEEEEE9Policy600ESB_PNS0_8NullTypeESB_SF_j14edge_sort_funcIiEiSE_EEvbT0_T1_T2_T3_T4_PT6_PT7_T5_NS1_7vsmem_tE:
	.zero		18448


//--------------------- .nv.shared._ZN3cub18CUB_300001_SM_10006detail8for_each13static_kernelINS2_12policy_hub_t12policy_500_tElN6thrust24THRUST_300001_SM_1000_NS8cuda_cub10__tabulate7functorINS7_6detail15normal_iteratorINS7_10device_ptrIiEEEENS7_6system6detail7generic6detail22compute_sequence_valueIivEElEEEEvT0_T1_ --------------------------
	.section	.nv.shared._ZN3cub18CUB_300001_SM_10006detail8for_each13static_kernelINS2_12policy_hub_t12policy_500_tElN6thrust24THRUST_300001_SM_1000_NS8cuda_cub10__tabulate7functorINS7_6detail15normal_iteratorINS7_10device_ptrIiEEEENS7_6system6detail7generic6detail22compute_sequence_valueIivEElEEEEvT0_T1_,"aw",@nobits
	.sectionflags	@""
	.align	16
	.zero		1024


//--------------------- .nv.shared._ZN3cub18CUB_300001_SM_10006detail8for_each13static_kernelINS2_12policy_hub_t12policy_500_tEmN6thrust24THRUST_300001_SM_1000_NS8cuda_cub20__uninitialized_fill7functorINS7_10device_ptrIiEEiEEEEvT0_T1_ --------------------------
	.section	.nv.shared._ZN3cub18CUB_300001_SM_10006detail8for_each13static_kernelINS2_12policy_hub_t12policy_500_tEmN6thrust24THRUST_300001_SM_1000_NS8cuda_cub20__uninitialized_fill7functorINS7_10device_ptrIiEEiEEEEvT0_T1_,"aw",@nobits
	.sectionflags	@""
	.align	16
	.zero		1024


//--------------------- .nv.shared._ZN3cub18CUB_300001_SM_10006detail11EmptyKernelIvEEvv --------------------------
	.section	.nv.shared._ZN3cub18CUB_300001_SM_10006detail11EmptyKernelIvEEvv,"aw",@nobits
	.sectionflags	@""
	.align	16
	.zero		1024


//--------------------- .nv.shared._ZN6thrust24THRUST_300001_SM_1000_NS8cuda_cub4core6detail13_kernel_agentINS1_8__unique11UniqueAgentINS0_10device_ptrIiEES8_16edge_unique_funcIiEiPiEEJS8_S8_SA_SB_iN3cub18CUB_300001_SM_100013ScanTileStateIiLb1EEEmEEEvDpT0_ --------------------------
	.section	.nv.shared._ZN6thrust24THRUST_300001_SM_1000_NS8cuda_cub4core6detail13_kernel_agentINS1_8__unique11UniqueAgentINS0_10device_ptrIiEES8_16edge_unique_funcIiEiPiEEJS8_S8_SA_SB_iN3cub18CUB_300001_SM_100013ScanTileStateIiLb1EEEmEEEvDpT0_,"aw",@nobits
	.sectionflags	@""
	.align	16
	.zero		1024


//--------------------- .nv.shared._ZN6thrust24THRUST_300001_SM_1000_NS8cuda_cub4core6detail13_kernel_agentINS1_8__unique9InitAgentIN3cub18CUB_300001_SM_100013ScanTileStateIiLb1EEEPiiEEJSA_mSB_EEEvDpT0_ --------------------------
	.section	.nv.shared._ZN6thrust24THRUST_300001_SM_1000_NS8cuda_cub4core6detail13_kernel_agentINS1_8__unique9InitAgentIN3cub18CUB_300001_SM_100013ScanTileStateIiLb1EEEPiiEEJSA_mSB_EEEvDpT0_,"aw",@nobits
	.sectionflags	@""
	.align	16
	.zero		1024


//--------------------- .nv.shared._Z20count_vertex_adjfaceiPKiS0_Pi --------------------------
	.section	.nv.shared._Z20count_vertex_adjfaceiPKiS0_Pi,"aw",@nobits
	.sectionflags	@""
	.align	16
	.zero		1024


//--------------------- .nv.shared._Z11update_mapAiPiS_S_PKi --------------------------
	.section	.nv.shared._Z11update_mapAiPiS_S_PKi,"aw",@nobits
	.sectionflags	@""
	.align	16
	.zero		1024


//--------------------- .nv.shared._Z11update_repAiPiS_S_ --------------------------
	.section	.nv.shared._Z11update_repAiPiS_S_,"aw",@nobits
	.sectionflags	@""
	.align	16
	.zero		1024


//--------------------- .nv.shared._Z11update_repBiPiS_S_ --------------------------
	.section	.nv.shared._Z11update_repBiPiS_S_,"aw",@nobits
	.sectionflags	@""
	.align	16
	.zero		1024


//--------------------- .nv.shared._Z11updateFacesiPKiPKbPi --------------------------
	.section	.nv.shared._Z11updateFacesiPKiPKbPi,"aw",@nobits
	.sectionflags	@""
	.align	16
	.zero		1024


//--------------------- .nv.shared._Z8getIOmapiPKiPi --------------------------
	.section	.nv.shared._Z8getIOmapiPKiPi,"aw",@nobits
	.sectionflags	@""
	.align	16
	.zero		1024


//--------------------- .nv.shared._Z12sizeofOutputiPKiS0_Pi --------------------------
	.section	.nv.shared._Z12sizeofOutputiPKiS0_Pi,"aw",@nobits
	.sectionflags	@""
	.align	16
	.zero		1024


//--------------------- .nv.shared._Z24labelDegenerateTrianglesiiPKiS0_PKfS0_PiPbS3_S3_ --------------------------
	.section	.nv.shared._Z24labelDegenerateTrianglesiiPKiS0_PKfS0_PiPbS3_S3_,"aw",@nobits
	.sectionflags	@""
	.align	16
	.zero		1024


//--------------------- .nv.shared._Z24VertexClusterContractioniiPKiS0_PKfPfS3_ --------------------------
	.section	.nv.shared._Z24VertexClusterContractioniiPKiS0_PKfPfS3_,"aw",@nobits
	.sectionflags	@""
	.align	16
	.zero		1024


//--------------------- .nv.shared._Z21VertexClusterQuadricsiiPKiS0_PKfPfS3_ --------------------------
	.section	.nv.shared._Z21VertexClusterQuadricsiiPKiS0_PKfPfS3_,"aw",@nobits
	.sectionflags	@""
	.align	16
	.zero		1024


//--------------------- .nv.shared._Z15computeEdgeCostiiiPKfPKiS2_S0_Pf --------------------------
	.section	.nv.shared._Z15computeEdgeCostiiiPKfPKiS2_S0_Pf,"aw",@nobits
	.sectionflags	@""
	.align	16
	.zero		1024


//--------------------- .nv.shared._Z19addBoundaryQuadricsiibfPKfS0_PKiS2_Pf --------------------------
	.section	.nv.shared._Z19addBoundaryQuadricsiibfPKfS0_PKiS2_Pf,"aw",@nobits
	.sectionflags	@""
	.align	16
	.zero		1024


//--------------------- .nv.shared._Z12extractEdgesiPKiPi --------------------------
	.section	.nv.shared._Z12extractEdgesiPKiPi,"aw",@nobits
	.sectionflags	@""
	.align	16
	.zero		1024


//--------------------- .nv.shared._Z18initVertexQuadricsibPKiPKfPf --------------------------
	.section	.nv.shared._Z18initVertexQuadricsibPKiPKfPf,"aw",@nobits
	.sectionflags	@""
	.align	16
	.zero		1024


//--------------------- .nv.constant0._ZN3cub18CUB_300001_SM_10006detail10radix_sort29DeviceRadixSortOnesweepKernelINS1_5radix10policy_hubIffyE10Policy1000ELNS0_9SortOrderE0EffyiiNS1_21identity_decomposer_tEEEvPT5_SB_PT3_PKSC_PT1_PKSG_PT2_PKSK_T4_iiT6_ --------------------------
	.section	.nv.constant0._ZN3cub18CUB_300001_SM_10006detail10radix_sort29DeviceRadixSortOnesweepKernelINS1_5radix10policy_hubIffyE10Policy1000ELNS0_9SortOrderE0EffyiiNS1_21identity_decomposer_tEEEvPT5_SB_PT3_PKSC_PT1_PKSG_PT2_PKSK_T4_iiT6_,"a",@progbits
	.sectionflags	@""
	.align	4
.nv.constant0._ZN3cub18CUB_300001_SM_10006detail10radix_sort29DeviceRadixSortOnesweepKernelINS1_5radix10policy_hubIffyE10Policy1000ELNS0_9SortOrderE0EffyiiNS1_21identity_decomposer_tEEEvPT5_SB_PT3_PKSC_PT1_PKSG_PT2_PKSK_T4_iiT6_:
	.zero		973


//--------------------- .nv.constant0._ZN3cub18CUB_300001_SM_10006detail10radix_sort33DeviceRadixSortExclusiveSumKernelINS1_5radix10policy_hubIffyE10Policy1000EyEEvPT0_ --------------------------
	.section	.nv.constant0._ZN3cub18CUB_300001_SM_10006detail10radix_sort33DeviceRadixSortExclusiveSumKernelINS1_5radix10policy_hubIffyE10Policy1000EyEEvPT0_,"a",@progbits
	.sectionflags	@""
	.align	4
.nv.constant0._ZN3cub18CUB_300001_SM_10006detail10radix_sort33DeviceRadixSortExclusiveSumKernelINS1_5radix10policy_hubIffyE10Policy1000EyEEvPT0_:
	.zero		904


//--------------------- .nv.constant0._ZN3cub18CUB_300001_SM_10006detail10radix_sort30DeviceRadixSortHistogramKernelINS1_5radix10policy_hubIffyE10Policy1000ELNS0_9SortOrderE0EfyNS1_21identity_decomposer_tEEEvPT2_PKT1_SA_iiT3_ --------------------------
	.section	.nv.constant0._ZN3cub18CUB_300001_SM_10006detail10radix_sort30DeviceRadixSortHistogramKernelINS1_5radix10policy_hubIffyE10Policy1000ELNS0_9SortOrderE0EfyNS1_21identity_decomposer_tEEEvPT2_PKT1_SA_iiT3_,"a",@progbits
	.sectionflags	@""
	.align	4
.nv.constant0._ZN3cub18CUB_300001_SM_10006detail10radix_sort30DeviceRadixSortHistogramKernelINS1_5radix10policy_hubIffyE10Policy1000ELNS0_9SortOrderE0EfyNS1_21identity_decomposer_tEEEvPT2_PKT1_SA_iiT3_:
	.zero		929


//--------------------- .nv.constant0._ZN3cub18CUB_300001_SM_10006detail10radix_sort31DeviceRadixSortSingleTileKernelINS1_5radix10policy_hubIffyE10Policy1000ELNS0_9SortOrderE0EffyNS1_21identity_decomposer_tEEEvPKT1_PSA_PKT2_PSE_T3_iiT4_ --------------------------
	.section	.nv.constant0._ZN3cub18CUB_300001_SM_10006detail10radix_sort31DeviceRadixSortSingleTileKernelINS1_5radix10policy_hubIffyE10Policy1000ELNS0_9SortOrderE0EffyNS1_21identity_decomposer_tEEEvPKT1_PSA_PKT2_PSE_T3_iiT4_,"a",@progbits
	.sectionflags	@""
	.align	4
.nv.constant0._ZN3cub18CUB_300001_SM_10006detail10radix_sort31DeviceRadixSortSingleTileKernelINS1_5radix10policy_hubIffyE10Policy1000ELNS0_9SortOrderE0EffyNS1_21identity_decomposer_tEEEvPKT1_PSA_PKT2_PSE_T3_iiT4_:
	.zero		945


//--------------------- .nv.constant0._ZN3cub18CUB_300001_SM_10006detail10radix_sort29DeviceRadixSortOnesweepKernelINS1_5radix10policy_hubIfiyE10Policy1000ELNS0_9SortOrderE0EfiyiiNS1_21identity_decomposer_tEEEvPT5_SB_PT3_PKSC_PT1_PKSG_PT2_PKSK_T4_iiT6_ --------------------------
	.section	.nv.constant0._ZN3cub18CUB_300001_SM_10006detail10radix_sort29DeviceRadixSortOnesweepKernelINS1_5radix10policy_hubIfiyE10Policy1000ELNS0_9SortOrderE0EfiyiiNS1_21identity_decomposer_tEEEvPT5_SB_PT3_PKSC_PT1_PKSG_PT2_PKSK_T4_iiT6_,"a",@progbits
	.sectionflags	@""
	.align	4
.nv.constant0._ZN3cub18CUB_300001_SM_10006detail10radix_sort29DeviceRadixSortOnesweepKernelINS1_5radix10policy_hubIfiyE10Policy1000ELNS0_9SortOrderE0EfiyiiNS1_21identity_decomposer_tEEEvPT5_SB_PT3_PKSC_PT1_PKSG_PT2_PKSK_T4_iiT6_:
	.zero		973


//--------------------- .nv.constant0._ZN3cub18CUB_300001_SM_10006detail10radix_sort33DeviceRadixSortExclusiveSumKernelINS1_5radix10policy_hubIfiyE10Policy1000EyEEvPT0_ --------------------------
	.section	.nv.constant0._ZN3cub18CUB_300001_SM_10006detail10radix_sort33DeviceRadixSortExclusiveSumKernelINS1_5radix10policy_hubIfiyE10Policy1000EyEEvPT0_,"a",@progbits
	.sectionflags	@""
	.align	4
.nv.constant0._ZN3cub18CUB_300001_SM_10006detail10radix_sort33DeviceRadixSortExclusiveSumKernelINS1_5radix10policy_hubIfiyE10Policy1000EyEEvPT0_:
	.zero		904


//--------------------- .nv.constant0._ZN3cub18CUB_300001_SM_10006detail10radix_sort30DeviceRadixSortHistogramKernelINS1_5radix10policy_hubIfiyE10Policy1000ELNS0_9SortOrderE0EfyNS1_21identity_decomposer_tEEEvPT2_PKT1_SA_iiT3_ --------------------------
	.section	.nv.constant0._ZN3cub18CUB_300001_SM_10006detail10radix_sort30DeviceRadixSortHistogramKernelINS1_5radix10policy_hubIfiyE10Policy1000ELNS0_9SortOrderE0EfyNS1_21identity_decomposer_tEEEvPT2_PKT1_SA_iiT3_,"a",@progbits
	.sectionflags	@""
	.align	4
.nv.constant0._ZN3cub18CUB_300001_SM_10006detail10radix_sort30DeviceRadixSortHistogramKernelINS1_5radix10policy_hubIfiyE10Policy1000ELNS0_9SortOrderE0EfyNS1_21identity_decomposer_tEEEvPT2_PKT1_SA_iiT3_:
	.zero		929


//--------------------- .nv.constant0._ZN3cub18CUB_300001_SM_10006detail10radix_sort31DeviceRadixSortSingleTileKernelINS1_5radix10policy_hubIfiyE10Policy1000ELNS0_9SortOrderE0EfiyNS1_21identity_decomposer_tEEEvPKT1_PSA_PKT2_PSE_T3_iiT4_ --------------------------
	.section	.nv.constant0._ZN3cub18CUB_300001_SM_10006detail10radix_sort31DeviceRadixSortSingleTileKernelINS1_5radix10policy_hubIfiyE10Policy1000ELNS0_9SortOrderE0EfiyNS1_21identity_decomposer_tEEEvPKT1_PSA_PKT2_PSE_T3_iiT4_,"a",@progbits
	.sectionflags	@""
	.align	4
.nv.constant0._ZN3cub18CUB_300001_SM_10006detail10radix_sort31DeviceRadixSortSingleTileKernelINS1_5radix10policy_hubIfiyE10Policy1000ELNS0_9SortOrderE0EfiyNS1_21identity_decomposer_tEEEvPKT1_PSA_PKT2_PSE_T3_iiT4_:
	.zero		945


//--------------------- .nv.constant0._ZN3cub18CUB_300001_SM_10006detail4scan16DeviceScanKernelINS2_10policy_hubIiiimN4cuda3std3__44plusIvEEE10Policy1000EPiSC_NS0_13ScanTileStateIiLb1EEES9_NS0_8NullTypeEmiLb0ESF_EEvT0_T1_T2_iT3_T4_T5_ --------------------------
	.section	.nv.constant0._ZN3cub18CUB_300001_SM_10006detail4scan16DeviceScanKernelINS2_10policy_hubIiiimN4cuda3std3__44plusIvEEE10Policy1000EPiSC_NS0_13ScanTileStateIiLb1EEES9_NS0_8NullTypeEmiLb0ESF_EEvT0_T1_T2_iT3_T4_T5_,"a",@progbits
	.sectionflags	@""
	.align	4
.nv.constant0._ZN3cub18CUB_300001_SM_10006detail4scan16DeviceScanKernelINS2_10policy_hubIiiimN4cuda3std3__44plusIvEEE10Policy1000EPiSC_NS0_13ScanTileStateIiLb1EEES9_NS0_8NullTypeEmiLb0ESF_EEvT0_T1_T2_iT3_T4_T5_:
	.zero		936


//--------------------- .nv.constant0._ZN3cub18CUB_300001_SM_10006detail4scan16DeviceScanKernelINS2_10policy_hubIiiijN4cuda3std3__44plusIvEEE10Policy1000EPiSC_NS0_13ScanTileStateIiLb1EEES9_NS0_8NullTypeEjiLb0ESF_EEvT0_T1_T2_iT3_T4_T5_ --------------------------
	.section	.nv.constant0._ZN3cub18CUB_300001_SM_10006detail4scan16DeviceScanKernelINS2_10policy_hubIiiijN4cuda3std3__44plusIvEEE10Policy1000EPiSC_NS0_13ScanTileStateIiLb1EEES9_NS0_8NullTypeEjiLb0ESF_EEvT0_T1_T2_iT3_T4_T5_,"a",@progbits
	.sectionflags	@""
	.align	4
.nv.constant0._ZN3cub18CUB_300001_SM_10006detail4scan16DeviceScanKernelINS2_10policy_hubIiiijN4cuda3std3__44plusIvEEE10Policy1000EPiSC_NS0_13ScanTileStateIiLb1EEES9_NS0_8NullTypeEjiLb0ESF_EEvT0_T1_T2_iT3_T4_T5_:
	.zero		932


//--------------------- .nv.constant0._ZN3cub18CUB_300001_SM_10006detail4scan20DeviceScanInitKernelINS0_13ScanTileStateIiLb1EEEEEvT_i --------------------------
	.section	.nv.constant0._ZN3cub18CUB_300001_SM_10006detail4scan20DeviceScanInitKernelINS0_13ScanTileStateIiLb1EEEEEvT_i,"a",@progbits
	.sectionflags	@""
	.align	4
.nv.constant0._ZN3cub18CUB_300001_SM_10006detail4scan20DeviceScanInitKernelINS0_13ScanTileStateIiLb1EEEEEvT_i:
	.zero		908


//--------------------- .nv.constant0._ZN3cub18CUB_300001_SM_10006detail10merge_sort26DeviceMergeSortMergeKernelINS2_10policy_hubIN6thrust24THRUST_300001_SM_1000_NS6detail15normal_iteratorINS6_10device_ptrIiEEEEE9Policy600ESB_PNS0_8NullTypeESB_SF_m14edge_sort_funcIiEiSE_EEvbT2_T3_T4_PT6_PT7_T5_PSK_SK_NS1_7vsmem_tE --------------------------
	.section	.nv.constant0._ZN3cub18CUB_300001_SM_10006detail10merge_sort26DeviceMergeSortMergeKernelINS2_10policy_hubIN6thrust24THRUST_300001_SM_1000_NS6detail15normal_iteratorINS6_10device_ptrIiEEEEE9Policy600ESB_PNS0_8NullTypeESB_SF_m14edge_sort_funcIiEiSE_EEvbT2_T3_T4_PT6_PT7_T5_PSK_SK_NS1_7vsmem_tE,"a",@progbits
	.sectionflags	@""
	.align	4
.nv.constant0._ZN3cub18CUB_300001_SM_10006detail10merge_sort26DeviceMergeSortMergeKernelINS2_10policy_hubIN6thrust24THRUST_300001_SM_1000_NS6detail15normal_iteratorINS6_10device_ptrIiEEEEE9Policy600ESB_PNS0_8NullTypeESB_SF_m14edge_sort_funcIiEiSE_EEvbT2_T3_T4_PT6_PT7_T5_PSK_SK_NS1_7vsmem_tE:
	.zero		984


//--------------------- .nv.constant0._ZN3cub18CUB_300001_SM_10006detail10merge_sort30DeviceMergeSortPartitionKernelIN6thrust24THRUST_300001_SM_1000_NS6detail15normal_iteratorINS5_10device_ptrIiEEEEm14edge_sort_funcIiEiEEvbT_PT2_T0_SG_PSG_T1_SG_i --------------------------
	.section	.nv.constant0._ZN3cub18CUB_300001_SM_10006detail10merge_sort30DeviceMergeSortPartitionKernelIN6thrust24THRUST_300001_SM_1000_NS6detail15normal_iteratorINS5_10device_ptrIiEEEEm14edge_sort_funcIiEiEEvbT_PT2_T0_SG_PSG_T1_SG_i,"a",@progbits
	.sectionflags	@""
	.align	4
.nv.constant0._ZN3cub18CUB_300001_SM_10006detail10merge_sort30DeviceMergeSortPartitionKernelIN6thrust24THRUST_300001_SM_1000_NS6detail15normal_iteratorINS5_10device_ptrIiEEEEm14edge_sort_funcIiEiEEvbT_PT2_T0_SG_PSG_T1_SG_i:
	.zero		972


//--------------------- .nv.constant0._ZN3cub18CUB_300001_SM_10006detail10merge_sort30DeviceMergeSortBlockSortKernelINS2_10policy_hubIN6thrust24THRUST_300001_SM_1000_NS6detail15normal_iteratorINS6_10device_ptrIiEEEEE9Policy600ESB_PNS0_8NullTypeESB_SF_m14edge_sort_funcIiEiSE_EEvbT0_T1_T2_T3_T4_PT6_PT7_T5_NS1_7vsmem_tE --------------------------
	.section	.nv.constant0._ZN3cub18CUB_300001_SM_10006detail10merge_sort30DeviceMergeSortBlockSortKernelINS2_10policy_hubIN6thrust24THRUST_300001_SM_1000_NS6detail15normal_iteratorINS6_10device_ptrIiEEEEE9Policy600ESB_PNS0_8NullTypeESB_SF_m14edge_sort_funcIiEiSE_EEvbT0_T1_T2_T3_T4_PT6_PT7_T5_NS1_7vsmem_tE,"a",@progbits
	.sectionflags	@""
	.align	4
.nv.constant0._ZN3cub18CUB_300001_SM_10006detail10merge_sort30DeviceMergeSortBlockSortKernelINS2_10policy_hubIN6thrust24THRUST_300001_SM_1000_NS6detail15normal_iteratorINS6_10device_ptrIiEEEEE9Policy600ESB_PNS0_8NullTypeESB_SF_m14edge_sort_funcIiEiSE_EEvbT0_T1_T2_T3_T4_PT6_PT7_T5_NS1_7vsmem_tE:
	.zero		984


//--------------------- .nv.constant0._ZN3cub18CUB_300001_SM_10006detail10merge_sort26DeviceMergeSortMergeKernelINS2_10policy_hubIN6thrust24THRUST_300001_SM_1000_NS6detail15normal_iteratorINS6_10device_ptrIiEEEEE9Policy600ESB_PNS0_8NullTypeESB_SF_j14edge_sort_funcIiEiSE_EEvbT2_T3_T4_PT6_PT7_T5_PSK_SK_NS1_7vsmem_tE --------------------------
	.section	.nv.constant0._ZN3cub18CUB_300001_SM_10006detail10merge_sort26DeviceMergeSortMergeKernelINS2_10policy_hubIN6thrust24THRUST_300001_SM_1000_NS6detail15normal_iteratorINS6_10device_ptrIiEEEEE9Policy600ESB_PNS0_8NullTypeESB_SF_j14edge_sort_funcIiEiSE_EEvbT2_T3_T4_PT6_PT7_T5_PSK_SK_NS1_7vsmem_tE,"a",@progbits
	.sectionflags	@""
	.align	4
.nv.constant0._ZN3cub18CUB_300001_SM_10006detail10merge_sort26DeviceMergeSortMergeKernelINS2_10policy_hubIN6thrust24THRUST_300001_SM_1000_NS6detail15normal_iteratorINS6_10device_ptrIiEEEEE9Policy600ESB_PNS0_8NullTypeESB_SF_j14edge_sort_funcIiEiSE_EEvbT2_T3_T4_PT6_PT7_T5_PSK_SK_NS1_7vsmem_tE:
	.zero		984


//--------------------- .nv.constant0._ZN3cub18CUB_300001_SM_10006detail10merge_sort30DeviceMergeSortPartitionKernelIN6thrust24THRUST_300001_SM_1000_NS6detail15normal_iteratorINS5_10device_ptrIiEEEEj14edge_sort_funcIiEiEEvbT_PT2_T0_SG_PSG_T1_SG_i --------------------------
	.section	.nv.constant0._ZN3cub18CUB_300001_SM_10006detail10merge_sort30DeviceMergeSortPartitionKernelIN6thrust24THRUST_300001_SM_1000_NS6detail15normal_iteratorINS5_10device_ptrIiEEEEj14edge_sort_funcIiEiEEvbT_PT2_T0_SG_PSG_T1_SG_i,"a",@progbits
	.sectionflags	@""
	.align	4
.nv.constant0._ZN3cub18CUB_300001_SM_10006detail10merge_sort30DeviceMergeSortPartitionKernelIN6thrust24THRUST_300001_SM_1000_NS6detail15normal_iteratorINS5_10device_ptrIiEEEEj14edge_sort_funcIiEiEEvbT_PT2_T0_SG_PSG_T1_SG_i:
	.zero		960


//--------------------- .nv.constant0._ZN3cub18CUB_300001_SM_10006detail10merge_sort30DeviceMergeSortBlockSortKernelINS2_10policy_hubIN6thrust24THRUST_300001_SM_1000_NS6detail15normal_iteratorINS6_10device_ptrIiEEEEE9Policy600ESB_PNS0_8NullTypeESB_SF_j14edge_sort_funcIiEiSE_EEvbT0_T1_T2_T3_T4_PT6_PT7_T5_NS1_7vsmem_tE --------------------------
	.section	.nv.constant0._ZN3cub18CUB_300001_SM_10006detail10merge_sort30DeviceMergeSortBlockSortKernelINS2_10policy_hubIN6thrust24THRUST_300001_SM_1000_NS6detail15normal_iteratorINS6_10device_ptrIiEEEEE9Policy600ESB_PNS0_8NullTypeESB_SF_j14edge_sort_funcIiEiSE_EEvbT0_T1_T2_T3_T4_PT6_PT7_T5_NS1_7vsmem_tE,"a",@progbits
	.sectionflags	@""
	.align	4
.nv.constant0._ZN3cub18CUB_300001_SM_10006detail10merge_sort30DeviceMergeSortBlockSortKernelINS2_10policy_hubIN6thrust24THRUST_300001_SM_1000_NS6detail15normal_iteratorINS6_10device_ptrIiEEEEE9Policy600ESB_PNS0_8NullTypeESB_SF_j14edge_sort_funcIiEiSE_EEvbT0_T1_T2_T3_T4_PT6_PT7_T5_NS1_7vsmem_tE:
	.zero		984


//--------------------- .nv.constant0._ZN3cub18CUB_300001_SM_10006detail8for_each13static_kernelINS2_12policy_hub_t12policy_500_tElN6thrust24THRUST_300001_SM_1000_NS8cuda_cub10__tabulate7functorINS7_6detail15normal_iteratorINS7_10device_ptrIiEEEENS7_6system6detail7generic6detail22compute_sequence_valueIivEElEEEEvT0_T1_ --------------------------
	.section	.nv.constant0._ZN3cub18CUB_300001_SM_10006detail8for_each13static_kernelINS2_12policy_hub_t12policy_500_tElN6thrust24THRUST_300001_SM_1000_NS8cuda_cub10__tabulate7functorINS7_6detail15normal_iteratorINS7_10device_ptrIiEEEENS7_6system6detail7generic6detail22compute_sequence_valueIivEElEEEEvT0_T1_,"a",@progbits
	.sectionflags	@""
	.align	4
.nv.constant0._ZN3cub18CUB_300001_SM_10006detail8for_each13static_kernelINS2_12policy_hub_t12policy_500_tElN6thrust24THRUST_300001_SM_1000_NS8cuda_cub10__tabulate7functorINS7_6detail15normal_iteratorINS7_10device_ptrIiEEEENS7_6system6detail7generic6detail22compute_sequence_valueIivEElEEEEvT0_T1_:
	.zero		920


//--------------------- .nv.constant0._ZN3cub18CUB_300001_SM_10006detail8for_each13static_kernelINS2_12policy_hub_t12policy_500_tEmN6thrust24THRUST_300001_SM_1000_NS8cuda_cub20__uninitialized_fill7functorINS7_10device_ptrIiEEiEEEEvT0_T1_ --------------------------
	.section	.nv.constant0._ZN3cub18CUB_300001_SM_10006detail8for_each13static_kernelINS2_12policy_hub_t12policy_500_tEmN6thrust24THRUST_300001_SM_1000_NS8cuda_cub20__uninitialized_fill7functorINS7_10device_ptrIiEEiEEEEvT0_T1_,"a",@progbits
	.sectionflags	@""
	.align	4
.nv.constant0._ZN3cub18CUB_300001_SM_10006detail8for_each13static_kernelINS2_12policy_hub_t12policy_500_tEmN6thrust24THRUST_300001_SM_1000_NS8cuda_cub20__uninitialized_fill7functorINS7_10device_ptrIiEEiEEEEvT0_T1_:
	.zero		920


//--------------------- .nv.constant0._ZN3cub18CUB_300001_SM_10006detail11EmptyKernelIvEEvv --------------------------
	.section	.nv.constant0._ZN3cub18CUB_300001_SM_10006detail11EmptyKernelIvEEvv,"a",@progbits
	.sectionflags	@""
	.align	4
.nv.constant0._ZN3cub18CUB_300001_SM_10006detail11EmptyKernelIvEEvv:
	.zero		896


//--------------------- .nv.constant0._ZN6thrust24THRUST_300001_SM_1000_NS8cuda_cub4core6detail13_kernel_agentINS1_8__unique11UniqueAgentINS0_10device_ptrIiEES8_16edge_unique_funcIiEiPiEEJS8_S8_SA_SB_iN3cub18CUB_300001_SM_100013ScanTileStateIiLb1EEEmEEEvDpT0_ --------------------------
	.section	.nv.constant0._ZN6thrust24THRUST_300001_SM_1000_NS8cuda_cub4core6detail13_kernel_agentINS1_8__unique11UniqueAgentINS0_10device_ptrIiEES8_16edge_unique_funcIiEiPiEEJS8_S8_SA_SB_iN3cub18CUB_300001_SM_100013ScanTileStateIiLb1EEEmEEEvDpT0_,"a",@progbits
	.sectionflags	@""
	.align	4
.nv.constant0._ZN6thrust24THRUST_300001_SM_1000_NS8cuda_cub4core6detail13_kernel_agentINS1_8__unique11UniqueAgentINS0_10device_ptrIiEES8_16edge_unique_funcIiEiPiEEJS8_S8_SA_SB_iN3cub18CUB_300001_SM_100013ScanTileStateIiLb1EEEmEEEvDpT0_:
	.zero		960


//--------------------- .nv.constant0._ZN6thrust24THRUST_300001_SM_1000_NS8cuda_cub4core6detail13_kernel_agentINS1_8__unique9InitAgentIN3cub18CUB_300001_SM_100013ScanTileStateIiLb1EEEPiiEEJSA_mSB_EEEvDpT0_ --------------------------
	.section	.nv.constant0._ZN6thrust24THRUST_300001_SM_1000_NS8cuda_cub4core6detail13_kernel_agentINS1_8__unique9InitAgentIN3cub18CUB_300001_SM_100013ScanTileStateIiLb1EEEPiiEEJSA_mSB_EEEvDpT0_,"a",@progbits
	.sectionflags	@""
	.align	4
.nv.constant0._ZN6thrust24THRUST_300001_SM_1000_NS8cuda_cub4core6detail13_kernel_agentINS1_8__unique9InitAgentIN3cub18CUB_300001_SM_100013ScanTileStateIiLb1EEEPiiEEJSA_mSB_EEEvDpT0_:
	.zero		920


//--------------------- .nv.constant0._Z20count_vertex_adjfaceiPKiS0_Pi --------------------------
	.section	.nv.constant0._Z20count_vertex_adjfaceiPKiS0_Pi,"a",@progbits
	.sectionflags	@""
	.align	4
.nv.constant0._Z20count_vertex_adjfaceiPKiS0_Pi:
	.zero		928


//--------------------- .nv.constant0._Z11update_mapAiPiS_S_PKi --------------------------
	.section	.nv.constant0._Z11update_mapAiPiS_S_PKi,"a",@progbits
	.sectionflags	@""
	.align	4
.nv.constant0._Z11update_mapAiPiS_S_PKi:
	.zero		936


//--------------------- .nv.constant0._Z11update_repAiPiS_S_ --------------------------
	.section	.nv.constant0._Z11update_repAiPiS_S_,"a",@progbits
	.sectionflags	@""
	.align	4
.nv.constant0._Z11update_repAiPiS_S_:
	.zero		928


//--------------------- .nv.constant0._Z11update_repBiPiS_S_ --------------------------
	.section	.nv.constant0._Z11update_repBiPiS_S_,"a",@progbits
	.sectionflags	@""
	.align	4
.nv.constant0._Z11update_repBiPiS_S_:
	.zero		928


//--------------------- .nv.constant0._Z11updateFacesiPKiPKbPi --------------------------
	.section	.nv.constant0._Z11updateFacesiPKiPKbPi,"a",@progbits
	.sectionflags	@""
	.align	4
.nv.constant0._Z11updateFacesiPKiPKbPi:
	.zero		928


//--------------------- .nv.constant0._Z8getIOmapiPKiPi --------------------------
	.section	.nv.constant0._Z8getIOmapiPKiPi,"a",@progbits
	.sectionflags	@""
	.align	4
.nv.constant0._Z8getIOmapiPKiPi:
	.zero		920


//--------------------- .nv.constant0._Z12sizeofOutputiPKiS0_Pi --------------------------
	.section	.nv.constant0._Z12sizeofOutputiPKiS0_Pi,"a",@progbits
	.sectionflags	@""
	.align	4
.nv.constant0._Z12sizeofOutputiPKiS0_Pi:
	.zero		928


//--------------------- .nv.constant0._Z24labelDegenerateTrianglesiiPKiS0_PKfS0_PiPbS3_S3_ --------------------------
	.section	.nv.constant0._Z24labelDegenerateTrianglesiiPKiS0_PKfS0_PiPbS3_S3_,"a",@progbits
	.sectionflags	@""
	.align	4
.nv.constant0._Z24labelDegenerateTrianglesiiPKiS0_PKfS0_PiPbS3_S3_:
	.zero		968


//--------------------- .nv.constant0._Z24VertexClusterContractioniiPKiS0_PKfPfS3_ --------------------------
	.section	.nv.constant0._Z24VertexClusterContractioniiPKiS0_PKfPfS3_,"a",@progbits
	.sectionflags	@""
	.align	4
.nv.constant0._Z24VertexClusterContractioniiPKiS0_PKfPfS3_:
	.zero		944


//--------------------- .nv.constant0._Z21VertexClusterQuadricsiiPKiS0_PKfPfS3_ --------------------------
	.section	.nv.constant0._Z21VertexClusterQuadricsiiPKiS0_PKfPfS3_,"a",@progbits
	.sectionflags	@""
	.align	4
.nv.constant0._Z21VertexClusterQuadricsiiPKiS0_PKfPfS3_:
	.zero		944


//--------------------- .nv.constant0._Z15computeEdgeCostiiiPKfPKiS2_S0_Pf --------------------------
	.section	.nv.constant0._Z15computeEdgeCostiiiPKfPKiS2_S0_Pf,"a",@progbits
	.sectionflags	@""
	.align	4
.nv.constant0._Z15computeEdgeCostiiiPKfPKiS2_S0_Pf:
	.zero		952


//--------------------- .nv.constant0._Z19addBoundaryQuadricsiibfPKfS0_PKiS2_Pf --------------------------
	.section	.nv.constant0._Z19addBoundaryQuadricsiibfPKfS0_PKiS2_Pf,"a",@progbits
	.sectionflags	@""
	.align	4
.nv.constant0._Z19addBoundaryQuadricsiibfPKfS0_PKiS2_Pf:
	.zero		952


//--------------------- .nv.constant0._Z12extractEdgesiPKiPi --------------------------
	.section	.nv.constant0._Z12extractEdgesiPKiPi,"a",@progbits
	.sectionflags	@""
	.align	4
.nv.constant0._Z12extractEdgesiPKiPi:
	.zero		920


//--------------------- .nv.constant0._Z18initVertexQuadricsibPKiPKfPf --------------------------
	.section	.nv.constant0._Z18initVertexQuadricsibPKiPKfPf,"a",@progbits
	.sectionflags	@""
	.align	4
.nv.constant0._Z18initVertexQuadricsibPKiPKfPf:
	.zero		928


//--------------------- SYMBOLS --------------------------

	.type		.nv.reservedSmem.offset0,@object
	.size		.nv.reservedSmem.offset0,0x4
	.type		.nv.reservedSmem.cap,@object
	.size		.nv.reservedSmem.cap,0x4
	.type		vprintf,@function
